	.target	sm_80

	.elftype	@"ET_EXEC"


//--------------------- .note.nv.tkinfo           --------------------------
	.section	.note.nv.tkinfo,"",@"SHT_NOTE"
	.sectionflags	@"SHF_NOTE_NV_TKINFO"
	.tkinfo
        /*0018*/ 	.word	0x00000002
        /*0030*/ 	.string	""
        /*0030*/ 	.string	"ptxas"
        /*0030*/ 	.string	"Cuda compilation tools, release 13.0, V13.0.88"
        /*0030*/ 	.string	"Build cuda_13.0.r13.0/compiler.36424714_0"
        /*0030*/ 	.string	"-v  -suppress-debug-info  -lineinfo  -arch sm_80 "



//--------------------- .note.nv.cuinfo           --------------------------
	.section	.note.nv.cuinfo,"",@"SHT_NOTE"
	.sectionflags	@"SHF_NOTE_NV_CUINFO"
        /*0018*/ 	.short	0x0002
        /*001a*/ 	.short	0x0050
        /*001c*/ 	.short	0x0082
	.zero		2


//--------------------- .nv.info                  --------------------------
	.section	.nv.info,"",@"SHT_CUDA_INFO"
	.align	4


	//----- nvinfo : EIATTR_REGCOUNT
	.align		4
        /*0000*/ 	.byte	0x04, 0x2f
        /*0002*/ 	.short	(.L_1 - .L_0)
	.align		4
.L_0:
        /*0004*/ 	.word	index@(matmul_kernel)
        /*0008*/ 	.word	0x000000ff


	//----- nvinfo : EIATTR_FRAME_SIZE
	.align		4
.L_1:
        /*000c*/ 	.byte	0x04, 0x11
        /*000e*/ 	.short	(.L_3 - .L_2)
	.align		4
.L_2:
        /*0010*/ 	.word	index@(matmul_kernel)
        /*0014*/ 	.word	0x00000fb8


	//----- nvinfo : EIATTR_MIN_STACK_SIZE
	.align		4
.L_3:
        /*0018*/ 	.byte	0x04, 0x12
        /*001a*/ 	.short	(.L_5 - .L_4)
	.align		4
.L_4:
        /*001c*/ 	.word	index@(matmul_kernel)
        /*0020*/ 	.word	0x00000fb8
.L_5:


//--------------------- .nv.info.matmul_kernel    --------------------------
	.section	.nv.info.matmul_kernel,"",@"SHT_CUDA_INFO"
	.sectionflags	@""
	.align	4


	//----- nvinfo : EIATTR_CUDA_API_VERSION
	.align		4
        /*0000*/ 	.byte	0x04, 0x37
        /*0002*/ 	.short	(.L_7 - .L_6)
.L_6:
        /*0004*/ 	.word	0x00000082


	//----- nvinfo : EIATTR_SW2861232_WAR
	.align		4
.L_7:
        /*0008*/ 	.byte	0x01, 0x35
	.zero		2


	//----- nvinfo : EIATTR_PARAM_CBANK
	.align		4
        /*000c*/ 	.byte	0x04, 0x0a
        /*000e*/ 	.short	(.L_9 - .L_8)
	.align		4
.L_8:
        /*0010*/ 	.word	index@(.nv.constant0.matmul_kernel)
        /*0014*/ 	.short	0x0160
        /*0016*/ 	.short	0x0050


	//----- nvinfo : EIATTR_CBANK_PARAM_SIZE
	.align		4
.L_9:
        /*0018*/ 	.byte	0x03, 0x19
        /*001a*/ 	.short	0x0050


	//----- nvinfo : EIATTR_KPARAM_INFO
	.align		4
        /*001c*/ 	.byte	0x04, 0x17
        /*001e*/ 	.short	(.L_11 - .L_10)
.L_10:
        /*0020*/ 	.word	0x00000000
        /*0024*/ 	.short	0x000d
        /*0026*/ 	.short	0x0048
        /*0028*/ 	.byte	0x00, 0xf4, 0x21, 0x00


	//----- nvinfo : EIATTR_KPARAM_INFO
	.align		4
.L_11:
        /*002c*/ 	.byte	0x04, 0x17
        /*002e*/ 	.short	(.L_13 - .L_12)
.L_12:
        /*0030*/ 	.word	0x00000000
        /*0034*/ 	.short	0x000c
        /*0036*/ 	.short	0x0040
        /*0038*/ 	.byte	0x00, 0xf4, 0x21, 0x00


	//----- nvinfo : EIATTR_KPARAM_INFO
	.align		4
.L_13:
        /*003c*/ 	.byte	0x04, 0x17
        /*003e*/ 	.short	(.L_15 - .L_14)
.L_14:
        /*0040*/ 	.word	0x00000000
        /*0044*/ 	.short	0x000b
        /*0046*/ 	.short	0x0038
        /*0048*/ 	.byte	0x00, 0xf0, 0x11, 0x00


	//----- nvinfo : EIATTR_KPARAM_INFO
	.align		4
.L_15:
        /*004c*/ 	.byte	0x04, 0x17
        /*004e*/ 	.short	(.L_17 - .L_16)
.L_16:
        /*0050*/ 	.word	0x00000000
        /*0054*/ 	.short	0x000a
        /*0056*/ 	.short	0x0034
        /*0058*/ 	.byte	0x00, 0xf0, 0x11, 0x00


	//----- nvinfo : EIATTR_KPARAM_INFO
	.align		4
.L_17:
        /*005c*/ 	.byte	0x04, 0x17
        /*005e*/ 	.short	(.L_19 - .L_18)
.L_18:
        /*0060*/ 	.word	0x00000000
        /*0064*/ 	.short	0x0009
        /*0066*/ 	.short	0x0030
        /*0068*/ 	.byte	0x00, 0xf0, 0x11, 0x00


	//----- nvinfo : EIATTR_KPARAM_INFO
	.align		4
.L_19:
        /*006c*/ 	.byte	0x04, 0x17
        /*006e*/ 	.short	(.L_21 - .L_20)
.L_20:
        /*0070*/ 	.word	0x00000000
        /*0074*/ 	.short	0x0008
        /*0076*/ 	.short	0x002c
        /*0078*/ 	.byte	0x00, 0xf0, 0x11, 0x00


	//----- nvinfo : EIATTR_KPARAM_INFO
	.align		4
.L_21:
        /*007c*/ 	.byte	0x04, 0x17
        /*007e*/ 	.short	(.L_23 - .L_22)
.L_22:
        /*0080*/ 	.word	0x00000000
        /*0084*/ 	.short	0x0007
        /*0086*/ 	.short	0x0028
        /*0088*/ 	.byte	0x00, 0xf0, 0x11, 0x00


	//----- nvinfo : EIATTR_KPARAM_INFO
	.align		4
.L_23:
        /*008c*/ 	.byte	0x04, 0x17
        /*008e*/ 	.short	(.L_25 - .L_24)
.L_24:
        /*0090*/ 	.word	0x00000000
        /*0094*/ 	.short	0x0006
        /*0096*/ 	.short	0x0024
        /*0098*/ 	.byte	0x00, 0xf0, 0x11, 0x00


	//----- nvinfo : EIATTR_KPARAM_INFO
	.align		4
.L_25:
        /*009c*/ 	.byte	0x04, 0x17
        /*009e*/ 	.short	(.L_27 - .L_26)
.L_26:
        /*00a0*/ 	.word	0x00000000
        /*00a4*/ 	.short	0x0005
        /*00a6*/ 	.short	0x0020
        /*00a8*/ 	.byte	0x00, 0xf0, 0x11, 0x00


	//----- nvinfo : EIATTR_KPARAM_INFO
	.align		4
.L_27:
        /*00ac*/ 	.byte	0x04, 0x17
        /*00ae*/ 	.short	(.L_29 - .L_28)
.L_28:
        /*00b0*/ 	.word	0x00000000
        /*00b4*/ 	.short	0x0004
        /*00b6*/ 	.short	0x001c
        /*00b8*/ 	.byte	0x00, 0xf0, 0x11, 0x00


	//----- nvinfo : EIATTR_KPARAM_INFO
	.align		4
.L_29:
        /*00bc*/ 	.byte	0x04, 0x17
        /*00be*/ 	.short	(.L_31 - .L_30)
.L_30:
        /*00c0*/ 	.word	0x00000000
        /*00c4*/ 	.short	0x0003
        /*00c6*/ 	.short	0x0018
        /*00c8*/ 	.byte	0x00, 0xf0, 0x11, 0x00


	//----- nvinfo : EIATTR_KPARAM_INFO
	.align		4
.L_31:
        /*00cc*/ 	.byte	0x04, 0x17
        /*00ce*/ 	.short	(.L_33 - .L_32)
.L_32:
        /*00d0*/ 	.word	0x00000000
        /*00d4*/ 	.short	0x0002
        /*00d6*/ 	.short	0x0010
        /*00d8*/ 	.byte	0x00, 0xf4, 0x21, 0x00


	//----- nvinfo : EIATTR_KPARAM_INFO
	.align		4
.L_33:
        /*00dc*/ 	.byte	0x04, 0x17
        /*00de*/ 	.short	(.L_35 - .L_34)
.L_34:
        /*00e0*/ 	.word	0x00000000
        /*00e4*/ 	.short	0x0001
        /*00e6*/ 	.short	0x0008
        /*00e8*/ 	.byte	0x00, 0xf4, 0x21, 0x00


	//----- nvinfo : EIATTR_KPARAM_INFO
	.align		4
.L_35:
        /*00ec*/ 	.byte	0x04, 0x17
        /*00ee*/ 	.short	(.L_37 - .L_36)
.L_36:
        /*00f0*/ 	.word	0x00000000
        /*00f4*/ 	.short	0x0000
        /*00f6*/ 	.short	0x0000
        /*00f8*/ 	.byte	0x00, 0xf4, 0x21, 0x00


	//----- nvinfo : EIATTR_MAXREG_COUNT
	.align		4
.L_37:
        /*00fc*/ 	.byte	0x03, 0x1b
        /*00fe*/ 	.short	0x00ff


	//----- nvinfo : EIATTR_NUM_BARRIERS
	.align		4
        /*0100*/ 	.byte	0x02, 0x4c
        /*0102*/ 	.byte	0x01
	.zero		1


	//----- nvinfo : EIATTR_ANNOTATIONS
	.align		4
        /*0104*/ 	.byte	0x04, 0x55
        /*0106*/ 	.short	(.L_39 - .L_38)


	//   ....[0]....
.L_38:
        /*0108*/ 	.word	0x00000001
        /*010c*/ 	.byte	0x10, 0x08, 0x00, 0x00, 0x01, 0x00, 0x00, 0x00, 0x90, 0x08, 0x00, 0x00, 0x01, 0x00, 0x00, 0x00
        /* <DEDUP_REMOVED lines=1479> */
        /*5d8c*/ 	.byte	0x30, 0x77, 0x02, 0x00, 0x01, 0x00, 0x00, 0x00, 0x50, 0x77, 0x02, 0x00


	//----- nvinfo : EIATTR_MERCURY_ISA_VERSION
	.align		4
.L_39:
        /*5d98*/ 	.byte	0x03, 0x5f
        /*5d9a*/ 	.short	0x0000


	//----- nvinfo : EIATTR_EXIT_INSTR_OFFSETS
	.align		4
        /*5d9c*/ 	.byte	0x04, 0x1c
        /*5d9e*/ 	.short	(.L_41 - .L_40)


	//   ....[0]....
.L_40:
        /*5da0*/ 	.word	0x00027c20


	//   ....[1]....
        /*5da4*/ 	.word	0x00027c40


	//----- nvinfo : EIATTR_REQNTID
	.align		4
.L_41:
        /*5da8*/ 	.byte	0x04, 0x10
        /*5daa*/ 	.short	(.L_43 - .L_42)
.L_42:
        /*5dac*/ 	.word	0x00000080
        /*5db0*/ 	.word	0x00000001
        /*5db4*/ 	.word	0x00000001
.L_43:


//--------------------- .nv.callgraph             --------------------------
	.section	.nv.callgraph,"",@"SHT_CUDA_CALLGRAPH"
	.align	4
	.sectionentsize	8
	.align		4
        /*0000*/ 	.word	0x00000000
	.align		4
        /*0004*/ 	.word	0xffffffff
	.align		4
        /*0008*/ 	.word	0x00000000
	.align		4
        /*000c*/ 	.word	0xfffffffe
	.align		4
        /*0010*/ 	.word	0x00000000
	.align		4
        /*0014*/ 	.word	0xfffffffd
	.align		4
        /*0018*/ 	.word	0x00000000
	.align		4
        /*001c*/ 	.word	0xfffffffc


//--------------------- .nv.rel.action            --------------------------
	.section	.nv.rel.action,"",@"SHT_CUDA_RELOCINFO"
	.align	8
	.sectionentsize	8
        /*0000*/ 	.byte	0x73, 0x00, 0x00, 0x00, 0x00, 0x00, 0x00, 0x00, 0x00, 0x00, 0x00, 0x11, 0x25, 0x00, 0x05, 0x36


//--------------------- .nv.constant0.matmul_kernel --------------------------
	.section	.nv.constant0.matmul_kernel,"a",@progbits
	.sectionflags	@""
	.align	4
.nv.constant0.matmul_kernel:
	.zero		432


//--------------------- .text.matmul_kernel       --------------------------
	.section	.text.matmul_kernel,"ax",@progbits
	.sectioninfo	@"SHI_REGISTERS=255"
	.align	128
        .global         matmul_kernel
        .type           matmul_kernel,@function
        .size           matmul_kernel,(.L_x_3 - matmul_kernel)
        .other          matmul_kernel,@"STO_CUDA_ENTRY STV_DEFAULT"
matmul_kernel:
.text.matmul_kernel:
[----:B------:R-:W-:-:S03]  /*0000*/  IMAD.MOV.U32 R1, RZ, RZ, c[0x0][0x28] ;  /* 0x00000a00ff017624 */ /* 0x000fc600078e00ff */
[----:B------:R-:W-:Y:S01]  /*0010*/  IMAD.MOV.U32 R0, RZ, RZ, c[0x0][0x17c] ;  /* 0x00005f00ff007624 */ /* 0x000fe200078e00ff */
[----:B------:R-:W1:Y:S01]  /*0020*/  S2R R7, SR_CTAID.X ;  /* 0x0000000000077919 */ /* 0x000e620000002500 */
[----:B------:R-:W-:Y:S01]  /*0030*/  IADD3 R1, R1, -0xfb8, RZ ;  /* 0xfffff04801017810 */ /* 0x000fe20007ffe0ff */
[----:B------:R-:W-:Y:S01]  /*0040*/  ULDC.64 UR8, c[0x0][0x118] ;  /* 0x0000460000087ab9 */ /* 0x000fe20000000a00 */
[----:B------:R-:W-:Y:S02]  /*0050*/  MOV R202, c[0x0][0x188] ;  /* 0x0000620000ca7a02 */ /* 0x000fe40000000f00 */
[----:B------:R-:W-:-:S03]  /*0060*/  IADD3 R0, R0, 0x3f, RZ ;  /* 0x0000003f00007810 */ /* 0x000fc60007ffe0ff */
[C---:B------:R-:W-:Y:S01]  /*0070*/  IMAD.SHL.U32 R141, R202.reuse, 0x20, RZ ;  /* 0x00000020ca8d7824 */ /* 0x040fe200078e00ff */
[----:B------:R-:W-:Y:S01]  /*0080*/  SHF.R.S32.HI R3, RZ, 0x1f, R0 ;  /* 0x0000001fff037819 */ /* 0x000fe20000011400 */
[C---:B------:R-:W-:Y:S02]  /*0090*/  IMAD R145, R202.reuse, 0x24, RZ ;  /* 0x00000024ca917824 */ /* 0x040fe400078e02ff */
[C---:B------:R-:W-:Y:S01]  /*00a0*/  IMAD R153, R202.reuse, 0x28, RZ ;  /* 0x00000028ca997824 */ /* 0x040fe200078e02ff */
[----:B------:R-:W-:Y:S01]  /*00b0*/  LEA.HI R3, R3, R0, RZ, 0x6 ;  /* 0x0000000003037211 */ /* 0x000fe200078f30ff */
[C---:B------:R-:W-:Y:S02]  /*00c0*/  IMAD R157, R202.reuse, 0x2c, RZ ;  /* 0x0000002cca9d7824 */ /* 0x040fe400078e02ff */
[C---:B------:R-:W-:Y:S01]  /*00d0*/  IMAD R161, R202.reuse, 0x30, RZ ;  /* 0x00000030caa17824 */ /* 0x040fe200078e02ff */
[----:B------:R-:W-:Y:S01]  /*00e0*/  SHF.R.S32.HI R4, RZ, 0x6, R3 ;  /* 0x00000006ff047819 */ /* 0x000fe20000011403 */
[----:B------:R-:W-:-:S02]  /*00f0*/  IMAD R164, R202, 0x34, RZ ;  /* 0x00000034caa47824 */ /* 0x000fc400078e02ff */
[C---:B------:R-:W-:Y:S01]  /*0100*/  IMAD R168, R202.reuse, 0x38, RZ ;  /* 0x00000038caa87824 */ /* 0x040fe200078e02ff */
[-C--:B------:R-:W-:Y:S01]  /*0110*/  IABS R5, R4.reuse ;  /* 0x0000000400057213 */ /* 0x080fe20000000000 */
[C---:B------:R-:W-:Y:S01]  /*0120*/  IMAD R172, R202.reuse, 0x3c, RZ ;  /* 0x0000003ccaac7824 */ /* 0x040fe200078e02ff */
[----:B------:R-:W-:Y:S01]  /*0130*/  IABS R10, R4 ;  /* 0x00000004000a7213 */ /* 0x000fe20000000000 */
[C---:B------:R-:W-:Y:S01]  /*0140*/  IMAD.SHL.U32 R176, R202.reuse, 0x40, RZ ;  /* 0x00000040cab07824 */ /* 0x040fe200078e00ff */
[----:B------:R-:W2:Y:S01]  /*0150*/  I2F.RP R0, R5 ;  /* 0x0000000500007306 */ /* 0x000ea20000209400 */
[----:B-1----:R-:W-:Y:S01]  /*0160*/  IABS R8, R7 ;  /* 0x0000000700087213 */ /* 0x002fe20000000000 */
[C---:B------:R-:W-:Y:S02]  /*0170*/  IMAD R180, R202.reuse, 0x44, RZ ;  /* 0x00000044cab47824 */ /* 0x040fe400078e02ff */
[C---:B------:R-:W-:Y:S02]  /*0180*/  IMAD R184, R202.reuse, 0x48, RZ ;  /* 0x00000048cab87824 */ /* 0x040fe400078e02ff */
[----:B------:R-:W-:-:S02]  /*0190*/  IMAD R188, R202, 0x4c, RZ ;  /* 0x0000004ccabc7824 */ /* 0x000fc400078e02ff */
[C---:B------:R-:W-:Y:S02]  /*01a0*/  IMAD R192, R202.reuse, 0x50, RZ ;  /* 0x00000050cac07824 */ /* 0x040fe400078e02ff */
[C---:B------:R-:W-:Y:S02]  /*01b0*/  IMAD R196, R202.reuse, 0x54, RZ ;  /* 0x00000054cac47824 */ /* 0x040fe400078e02ff */
[C---:B------:R-:W-:Y:S02]  /*01c0*/  IMAD R200, R202.reuse, 0x58, RZ ;  /* 0x00000058cac87824 */ /* 0x040fe400078e02ff */
[C---:B------:R-:W-:Y:S01]  /*01d0*/  IMAD R210, R202.reuse, 0x5c, RZ ;  /* 0x0000005ccad27824 */ /* 0x040fe200078e02ff */
[----:B--2---:R-:W1:Y:S01]  /*01e0*/  MUFU.RCP R0, R0 ;  /* 0x0000000000007308 */ /* 0x004e620000001000 */
[C---:B------:R-:W-:Y:S02]  /*01f0*/  IMAD R214, R202.reuse, 0x60, RZ ;  /* 0x00000060cad67824 */ /* 0x040fe400078e02ff */
[----:B------:R-:W-:-:S02]  /*0200*/  IMAD R218, R202, 0x64, RZ ;  /* 0x00000064cada7824 */ /* 0x000fc400078e02ff */
[C---:B------:R-:W-:Y:S02]  /*0210*/  IMAD R222, R202.reuse, 0x68, RZ ;  /* 0x00000068cade7824 */ /* 0x040fe400078e02ff */
[C---:B------:R-:W-:Y:S02]  /*0220*/  IMAD R228, R202.reuse, 0x6c, RZ ;  /* 0x0000006ccae47824 */ /* 0x040fe400078e02ff */
[C---:B------:R-:W-:Y:S02]  /*0230*/  IMAD R232, R202.reuse, 0x70, RZ ;  /* 0x00000070cae87824 */ /* 0x040fe400078e02ff */
[C---:B------:R-:W-:Y:S02]  /*0240*/  IMAD R236, R202.reuse, 0x74, RZ ;  /* 0x00000074caec7824 */ /* 0x040fe400078e02ff */
[C---:B------:R-:W-:Y:S02]  /*0250*/  IMAD R240, R202.reuse, 0x78, RZ ;  /* 0x00000078caf07824 */ /* 0x040fe400078e02ff */
[----:B------:R-:W-:Y:S01]  /*0260*/  IMAD R244, R202, 0x7c, RZ ;  /* 0x0000007ccaf47824 */ /* 0x000fe200078e02ff */
[----:B-1----:R-:W-:Y:S01]  /*0270*/  IADD3 R2, R0, 0xffffffe, RZ ;  /* 0x0ffffffe00027810 */ /* 0x002fe20007ffe0ff */
[----:B------:R-:W-:-:S03]  /*0280*/  IMAD.MOV R0, RZ, RZ, -R10 ;  /* 0x000000ffff007224 */ /* 0x000fc600078e0a0a */
[----:B------:R1:W2:Y:S02]  /*0290*/  F2I.FTZ.U32.TRUNC.NTZ R3, R2 ;  /* 0x0000000200037305 */ /* 0x0002a4000021f000 */
[----:B-1----:R-:W-:Y:S02]  /*02a0*/  IMAD.MOV.U32 R2, RZ, RZ, RZ ;  /* 0x000000ffff027224 */ /* 0x002fe400078e00ff */
[----:B--2---:R-:W-:-:S04]  /*02b0*/  IMAD.MOV R6, RZ, RZ, -R3 ;  /* 0x000000ffff067224 */ /* 0x004fc800078e0a03 */
[----:B------:R-:W-:Y:S02]  /*02c0*/  IMAD R9, R6, R5, RZ ;  /* 0x0000000506097224 */ /* 0x000fe400078e02ff */
[----:B------:R-:W-:Y:S01]  /*02d0*/  IMAD.MOV.U32 R6, RZ, RZ, R8 ;  /* 0x000000ffff067224 */ /* 0x000fe200078e0008 */
[----:B------:R-:W-:Y:S01]  /*02e0*/  IABS R8, c[0x0][0x17c] ;  /* 0x00005f0000087a13 */ /* 0x000fe20000000000 */
[----:B------:R-:W-:-:S06]  /*02f0*/  IMAD.HI.U32 R3, R3, R9, R2 ;  /* 0x0000000903037227 */ /* 0x000fcc00078e0002 */
[----:B------:R-:W-:-:S04]  /*0300*/  IMAD.HI.U32 R3, R3, R6, RZ ;  /* 0x0000000603037227 */ /* 0x000fc800078e00ff */
[----:B------:R-:W-:-:S05]  /*0310*/  IMAD R0, R3, R0, R6 ;  /* 0x0000000003007224 */ /* 0x000fca00078e0206 */
[----:B------:R-:W-:-:S13]  /*0320*/  ISETP.GT.U32.AND P1, PT, R5, R0, PT ;  /* 0x000000000500720c */ /* 0x000fda0003f24070 */
[----:B------:R-:W-:Y:S01]  /*0330*/  @!P1 IMAD.IADD R0, R0, 0x1, -R5 ;  /* 0x0000000100009824 */ /* 0x000fe200078e0a05 */
[----:B------:R-:W-:Y:S02]  /*0340*/  @!P1 IADD3 R3, R3, 0x1, RZ ;  /* 0x0000000103039810 */ /* 0x000fe40007ffe0ff */
[----:B------:R-:W-:Y:S02]  /*0350*/  ISETP.NE.AND P1, PT, R4, RZ, PT ;  /* 0x000000ff0400720c */ /* 0x000fe40003f25270 */
[----:B------:R-:W-:Y:S02]  /*0360*/  ISETP.GE.U32.AND P0, PT, R0, R5, PT ;  /* 0x000000050000720c */ /* 0x000fe40003f06070 */
[----:B------:R-:W-:-:S04]  /*0370*/  LOP3.LUT R0, R7, R4, RZ, 0x3c, !PT ;  /* 0x0000000407007212 */ /* 0x000fc800078e3cff */
[----:B------:R-:W-:Y:S01]  /*0380*/  ISETP.GE.AND P2, PT, R0, RZ, PT ;  /* 0x000000ff0000720c */ /* 0x000fe20003f46270 */
[----:B------:R-:W-:-:S05]  /*0390*/  IMAD.MOV.U32 R0, RZ, RZ, c[0x0][0x178] ;  /* 0x00005e00ff007624 */ /* 0x000fca00078e00ff */
[----:B------:R-:W-:Y:S02]  /*03a0*/  IADD3 R0, R0, 0xff, RZ ;  /* 0x000000ff00007810 */ /* 0x000fe40007ffe0ff */
[----:B------:R-:W-:-:S05]  /*03b0*/  @P0 IADD3 R3, R3, 0x1, RZ ;  /* 0x0000000103030810 */ /* 0x000fca0007ffe0ff */
[----:B------:R-:W-:Y:S01]  /*03c0*/  IMAD.MOV.U32 R12, RZ, RZ, R3 ;  /* 0x000000ffff0c7224 */ /* 0x000fe200078e0003 */
[----:B------:R-:W-:-:S04]  /*03d0*/  SHF.R.S32.HI R3, RZ, 0x1f, R0 ;  /* 0x0000001fff037819 */ /* 0x000fc80000011400 */
[----:B------:R-:W-:Y:S02]  /*03e0*/  @!P2 IADD3 R12, -R12, RZ, RZ ;  /* 0x000000ff0c0ca210 */ /* 0x000fe40007ffe1ff */
[----:B------:R-:W-:Y:S02]  /*03f0*/  LEA.HI R3, R3, R0, RZ, 0x8 ;  /* 0x0000000003037211 */ /* 0x000fe400078f40ff */
[----:B------:R-:W-:-:S04]  /*0400*/  @!P1 LOP3.LUT R12, RZ, R4, RZ, 0x33, !PT ;  /* 0x00000004ff0c9212 */ /* 0x000fc800078e33ff */
[----:B------:R-:W-:Y:S01]  /*0410*/  LEA.HI.SX32 R3, R3, -R12, 0x18 ;  /* 0x8000000c03037211 */ /* 0x000fe200078fc2ff */
[----:B------:R-:W-:-:S03]  /*0420*/  IMAD.MOV R2, RZ, RZ, -R12 ;  /* 0x000000ffff027224 */ /* 0x000fc600078e0a0c */
[----:B------:R-:W-:Y:S01]  /*0430*/  IMNMX R10, R3, 0x1, PT ;  /* 0x00000001030a7817 */ /* 0x000fe20003800200 */
[----:B------:R-:W-:Y:S02]  /*0440*/  IMAD R11, R4, R2, R7 ;  /* 0x00000002040b7224 */ /* 0x000fe400078e0207 */
[----:B------:R-:W-:Y:S01]  /*0450*/  IMAD.MOV.U32 R4, RZ, RZ, RZ ;  /* 0x000000ffff047224 */ /* 0x000fe200078e00ff */
[----:B------:R-:W-:Y:S01]  /*0460*/  IABS R9, R10 ;  /* 0x0000000a00097213 */ /* 0x000fe20000000000 */
[----:B------:R-:W-:-:S03]  /*0470*/  IMAD.MOV.U32 R2, RZ, RZ, R8 ;  /* 0x000000ffff027224 */ /* 0x000fc600078e0008 */
[----:B------:R-:W1:Y:S08]  /*0480*/  I2F.RP R0, R9 ;  /* 0x0000000900007306 */ /* 0x000e700000209400 */
[----:B------:R-:W2:Y:S08]  /*0490*/  I2F.RP R7, R2 ;  /* 0x0000000200077306 */ /* 0x000eb00000209400 */
[----:B-1----:R-:W1:Y:S08]  /*04a0*/  MUFU.RCP R0, R0 ;  /* 0x0000000000007308 */ /* 0x002e700000001000 */
[----:B--2---:R-:W-:Y:S01]  /*04b0*/  MUFU.RCP R7, R7 ;  /* 0x0000000700077308 */ /* 0x004fe20000001000 */
[----:B-1----:R-:W-:-:S02]  /*04c0*/  IADD3 R5, R0, 0xffffffe, RZ ;  /* 0x0ffffffe00057810 */ /* 0x002fc40007ffe0ff */
[----:B------:R-:W-:-:S05]  /*04d0*/  IABS R0, R10 ;  /* 0x0000000a00007213 */ /* 0x000fca0000000000 */
[----:B------:R-:W1:Y:S01]  /*04e0*/  F2I.FTZ.U32.TRUNC.NTZ R5, R5 ;  /* 0x0000000500057305 */ /* 0x000e62000021f000 */
[----:B------:R-:W-:Y:S02]  /*04f0*/  IMAD.MOV R0, RZ, RZ, -R0 ;  /* 0x000000ffff007224 */ /* 0x000fe400078e0a00 */
[----:B-1----:R-:W-:-:S04]  /*0500*/  IMAD.MOV R6, RZ, RZ, -R5 ;  /* 0x000000ffff067224 */ /* 0x002fc800078e0a05 */
[----:B------:R-:W-:Y:S01]  /*0510*/  IMAD R3, R6, R9, RZ ;  /* 0x0000000906037224 */ /* 0x000fe200078e02ff */
[----:B------:R-:W-:-:S03]  /*0520*/  IABS R6, R11 ;  /* 0x0000000b00067213 */ /* 0x000fc60000000000 */
[----:B------:R-:W-:Y:S01]  /*0530*/  IMAD.HI.U32 R4, R5, R3, R4 ;  /* 0x0000000305047227 */ /* 0x000fe200078e0004 */
[----:B------:R-:W-:-:S03]  /*0540*/  IABS R3, c[0x0][0x178] ;  /* 0x00005e0000037a13 */ /* 0x000fc60000000000 */
[----:B------:R-:W-:Y:S02]  /*0550*/  IMAD.MOV.U32 R5, RZ, RZ, R6 ;  /* 0x000000ffff057224 */ /* 0x000fe400078e0006 */
[----:B------:R-:W1:Y:S02]  /*0560*/  I2F.RP R6, R3 ;  /* 0x0000000300067306 */ /* 0x000e640000209400 */
[----:B------:R-:W-:-:S04]  /*0570*/  IMAD.HI.U32 R4, R4, R5, RZ ;  /* 0x0000000504047227 */ /* 0x000fc800078e00ff */
[----:B------:R-:W-:Y:S01]  /*0580*/  IMAD R0, R4, R0, R5 ;  /* 0x0000000004007224 */ /* 0x000fe200078e0205 */
[----:B------:R-:W-:-:S04]  /*0590*/  IADD3 R5, R7, 0xffffffe, RZ ;  /* 0x0ffffffe07057810 */ /* 0x000fc80007ffe0ff */
[----:B------:R-:W-:Y:S02]  /*05a0*/  ISETP.GT.U32.AND P1, PT, R9, R0, PT ;  /* 0x000000000900720c */ /* 0x000fe40003f24070 */
[----:B------:R-:W2:Y:S08]  /*05b0*/  F2I.FTZ.U32.TRUNC.NTZ R5, R5 ;  /* 0x0000000500057305 */ /* 0x000eb0000021f000 */
[----:B-1----:R-:W1:Y:S03]  /*05c0*/  MUFU.RCP R6, R6 ;  /* 0x0000000600067308 */ /* 0x002e660000001000 */
[----:B------:R-:W-:Y:S01]  /*05d0*/  @!P1 IMAD.IADD R0, R0, 0x1, -R9 ;  /* 0x0000000100009824 */ /* 0x000fe200078e0a09 */
[----:B------:R-:W-:-:S02]  /*05e0*/  @!P1 IADD3 R4, R4, 0x1, RZ ;  /* 0x0000000104049810 */ /* 0x000fc40007ffe0ff */
[----:B------:R-:W-:Y:S02]  /*05f0*/  ISETP.NE.AND P1, PT, R10, RZ, PT ;  /* 0x000000ff0a00720c */ /* 0x000fe40003f25270 */
[----:B------:R-:W-:Y:S02]  /*0600*/  ISETP.GE.U32.AND P0, PT, R0, R9, PT ;  /* 0x000000090000720c */ /* 0x000fe40003f06070 */
[----:B------:R-:W-:Y:S02]  /*0610*/  LOP3.LUT R0, R11, R10, RZ, 0x3c, !PT ;  /* 0x0000000a0b007212 */ /* 0x000fe400078e3cff */
[----:B--2---:R-:W-:Y:S02]  /*0620*/  IADD3 R9, RZ, -R5, RZ ;  /* 0x80000005ff097210 */ /* 0x004fe40007ffe0ff */
[----:B------:R-:W-:Y:S01]  /*0630*/  ISETP.GE.AND P2, PT, R0, RZ, PT ;  /* 0x000000ff0000720c */ /* 0x000fe20003f46270 */
[----:B------:R-:W-:Y:S01]  /*0640*/  IMAD.MOV.U32 R0, RZ, RZ, c[0x0][0x180] ;  /* 0x00006000ff007624 */ /* 0x000fe200078e00ff */
[----:B-1----:R-:W-:Y:S01]  /*0650*/  IADD3 R7, R6, 0xffffffe, RZ ;  /* 0x0ffffffe06077810 */ /* 0x002fe20007ffe0ff */
[----:B------:R-:W-:-:S03]  /*0660*/  IMAD R9, R9, R2, RZ ;  /* 0x0000000209097224 */ /* 0x000fc600078e02ff */
[----:B------:R-:W-:Y:S02]  /*0670*/  IADD3 R146, R0, -0x3d, RZ ;  /* 0xffffffc300927810 */ /* 0x000fe40007ffe0ff */
[----:B------:R-:W-:Y:S01]  /*0680*/  @P0 IADD3 R4, R4, 0x1, RZ ;  /* 0x0000000104040810 */ /* 0x000fe20007ffe0ff */
[----:B------:R-:W1:Y:S01]  /*0690*/  F2I.FTZ.U32.TRUNC.NTZ R7, R7 ;  /* 0x0000000700077305 */ /* 0x000e62000021f000 */
[C---:B------:R-:W-:Y:S02]  /*06a0*/  IADD3 R158, R0.reuse, -0x45, RZ ;  /* 0xffffffbb009e7810 */ /* 0x040fe40007ffe0ff */
[C---:B------:R-:W-:Y:S01]  /*06b0*/  IADD3 R166, R0.reuse, -0x4d, RZ ;  /* 0xffffffb300a67810 */ /* 0x040fe20007ffe0ff */
[----:B------:R-:W-:Y:S01]  /*06c0*/  IMAD.MOV.U32 R205, RZ, RZ, R4 ;  /* 0x000000ffffcd7224 */ /* 0x000fe200078e0004 */
[C---:B------:R-:W-:Y:S01]  /*06d0*/  IADD3 R174, R0.reuse, -0x55, RZ ;  /* 0xffffffab00ae7810 */ /* 0x040fe20007ffe0ff */
[----:B------:R-:W-:Y:S01]  /*06e0*/  IMAD.MOV.U32 R4, RZ, RZ, RZ ;  /* 0x000000ffff047224 */ /* 0x000fe200078e00ff */
[C---:B------:R-:W-:Y:S01]  /*06f0*/  IADD3 R182, R0.reuse, -0x5d, RZ ;  /* 0xffffffa300b67810 */ /* 0x040fe20007ffe0ff */
[----:B------:R-:W-:Y:S01]  /*0700*/  @!P2 IMAD.MOV R205, RZ, RZ, -R205 ;  /* 0x000000ffffcda224 */ /* 0x000fe200078e0acd */
[----:B------:R-:W-:Y:S01]  /*0710*/  @!P1 LOP3.LUT R205, RZ, R10, RZ, 0x33, !PT ;  /* 0x0000000affcd9212 */ /* 0x000fe200078e33ff */
[----:B------:R-:W-:Y:S01]  /*0720*/  IMAD.HI.U32 R5, R5, R9, R4 ;  /* 0x0000000905057227 */ /* 0x000fe200078e0004 */
[----:B------:R-:W-:-:S02]  /*0730*/  IADD3 R9, R0, -0x1, RZ ;  /* 0xffffffff00097810 */ /* 0x000fc40007ffe0ff */
[C---:B------:R-:W-:Y:S01]  /*0740*/  IADD3 R190, R0.reuse, -0x65, RZ ;  /* 0xffffff9b00be7810 */ /* 0x040fe20007ffe0ff */
[----:B------:R-:W-:Y:S01]  /*0750*/  IMAD.SHL.U32 R206, R205, 0x40, RZ ;  /* 0x00000040cdce7824 */ /* 0x000fe200078e00ff */
[----:B------:R-:W-:Y:S01]  /*0760*/  ISETP.GE.U32.AND P4, PT, R9, 0x7fffff80, PT ;  /* 0x7fffff800900780c */ /* 0x000fe20003f86070 */
[----:B-1----:R-:W-:Y:S01]  /*0770*/  IMAD.MOV R6, RZ, RZ, -R7 ;  /* 0x000000ffff067224 */ /* 0x002fe200078e0a07 */
[----:B------:R-:W-:Y:S01]  /*0780*/  IADD3 R198, R0, -0x6d, RZ ;  /* 0xffffff9300c67810 */ /* 0x000fe20007ffe0ff */
[----:B------:R-:W-:Y:S01]  /*0790*/  IMAD.MOV R205, RZ, RZ, -R205 ;  /* 0x000000ffffcd7224 */ /* 0x000fe200078e0acd */
[----:B------:R-:W-:Y:S01]  /*07a0*/  IABS R8, R206 ;  /* 0x000000ce00087213 */ /* 0x000fe20000000000 */
[----:B------:R-:W-:Y:S01]  /*07b0*/  IMAD R9, R6, R3, RZ ;  /* 0x0000000306097224 */ /* 0x000fe200078e02ff */
[----:B------:R-:W-:Y:S01]  /*07c0*/  IADD3 R32, R206, 0x1, RZ ;  /* 0x00000001ce207810 */ /* 0x000fe20007ffe0ff */
[----:B------:R-:W-:Y:S01]  /*07d0*/  IMAD R205, R10, R205, R11 ;  /* 0x000000cd0acd7224 */ /* 0x000fe200078e020b */
[C---:B------:R-:W-:Y:S01]  /*07e0*/  IADD3 R120, R206.reuse, 0x2, RZ ;  /* 0x00000002ce787810 */ /* 0x040fe20007ffe0ff */
[----:B------:R-:W-:Y:S01]  /*07f0*/  IMAD.HI.U32 R4, R5, R8, RZ ;  /* 0x0000000805047227 */ /* 0x000fe200078e00ff */
[----:B------:R-:W-:Y:S01]  /*0800*/  IABS R10, R32 ;  /* 0x00000020000a7213 */ /* 0x000fe20000000000 */
[----:B------:R1:W-:Y:S01]  /*0810*/  STL [R1+0xd38], R32 ;  /* 0x000d382001007387 */ /* 0x0003e20000100800 */
[C---:B------:R-:W-:Y:S01]  /*0820*/  IADD3 R117, R206.reuse, 0x5, RZ ;  /* 0x00000005ce757810 */ /* 0x040fe20007ffe0ff */
[----:B------:R-:W-:Y:S01]  /*0830*/  IMAD.MOV.U32 R6, RZ, RZ, RZ ;  /* 0x000000ffff067224 */ /* 0x000fe200078e00ff */
[C---:B------:R-:W-:Y:S01]  /*0840*/  IADD3 R110, R206.reuse, 0xa, RZ ;  /* 0x0000000ace6e7810 */ /* 0x040fe20007ffe0ff */
[----:B------:R-:W-:Y:S01]  /*0850*/  IMAD.MOV R11, RZ, RZ, -R4 ;  /* 0x000000ffff0b7224 */ /* 0x000fe200078e0a04 */
[----:B------:R-:W-:Y:S01]  /*0860*/  IABS R18, R117 ;  /* 0x0000007500127213 */ /* 0x000fe20000000000 */
[----:B------:R-:W-:Y:S01]  /*0870*/  IMAD.HI.U32 R4, R7, R9, R6 ;  /* 0x0000000907047227 */ /* 0x000fe200078e0006 */
[----:B------:R-:W-:Y:S01]  /*0880*/  IABS R27, R110 ;  /* 0x0000006e001b7213 */ /* 0x000fe20000000000 */
[----:B------:R-:W-:Y:S01]  /*0890*/  STL [R1+0xd34], R120 ;  /* 0x000d347801007387 */ /* 0x000fe20000100800 */
[----:B------:R-:W-:Y:S01]  /*08a0*/  IADD3 R102, R206, 0xf, RZ ;  /* 0x0000000fce667810 */ /* 0x000fe20007ffe0ff */
[----:B------:R-:W-:Y:S01]  /*08b0*/  IMAD.IADD R205, R12, 0x1, R205 ;  /* 0x000000010ccd7824 */ /* 0x000fe200078e02cd */
[----:B------:R-:W-:Y:S01]  /*08c0*/  IABS R12, R120 ;  /* 0x00000078000c7213 */ /* 0x000fe20000000000 */
[----:B------:R-:W-:Y:S01]  /*08d0*/  IMAD.HI.U32 R6, R5, R10, RZ ;  /* 0x0000000a05067227 */ /* 0x000fe200078e00ff */
[----:B------:R-:W-:-:S02]  /*08e0*/  IABS R37, R102 ;  /* 0x0000006600257213 */ /* 0x000fc40000000000 */
[C---:B------:R-:W-:Y:S01]  /*08f0*/  IADD3 R26, R206.reuse, 0x14, RZ ;  /* 0x00000014ce1a7810 */ /* 0x040fe20007ffe0ff */
[----:B------:R-:W-:Y:S01]  /*0900*/  IMAD.MOV R9, RZ, RZ, -R6 ;  /* 0x000000ffff097224 */ /* 0x000fe200078e0a06 */
[----:B------:R-:W-:Y:S01]  /*0910*/  IADD3 R86, R206, 0x19, RZ ;  /* 0x00000019ce567810 */ /* 0x000fe20007ffe0ff */
[C---:B------:R-:W-:Y:S01]  /*0920*/  IMAD.HI.U32 R6, R5.reuse, R12, RZ ;  /* 0x0000000c05067227 */ /* 0x040fe200078e00ff */
[----:B------:R-:W-:Y:S02]  /*0930*/  IABS R47, R26 ;  /* 0x0000001a002f7213 */ /* 0x000fe40000000000 */
[----:B------:R-:W-:Y:S01]  /*0940*/  IABS R57, R86 ;  /* 0x0000005600397213 */ /* 0x000fe20000000000 */
[----:B------:R-:W-:Y:S01]  /*0950*/  IMAD R7, R2, R11, R8 ;  /* 0x0000000b02077224 */ /* 0x000fe200078e0208 */
[----:B------:R-:W-:Y:S01]  /*0960*/  IADD3 R13, -R6, RZ, RZ ;  /* 0x000000ff060d7210 */ /* 0x000fe20007ffe1ff */
[----:B------:R-:W-:Y:S01]  /*0970*/  IMAD.HI.U32 R11, R5, R18, RZ ;  /* 0x00000012050b7227 */ /* 0x000fe200078e00ff */
[----:B------:R-:W-:-:S02]  /*0980*/  IADD3 R76, R206, 0x1e, RZ ;  /* 0x0000001ece4c7810 */ /* 0x000fc40007ffe0ff */
[----:B------:R-:W-:Y:S01]  /*0990*/  IADD3 R68, R206, 0x23, RZ ;  /* 0x00000023ce447810 */ /* 0x000fe20007ffe0ff */
[----:B------:R-:W-:Y:S01]  /*09a0*/  IMAD.MOV R19, RZ, RZ, -R11 ;  /* 0x000000ffff137224 */ /* 0x000fe200078e0a0b */
[----:B------:R-:W-:Y:S01]  /*09b0*/  IABS R67, R76 ;  /* 0x0000004c00437213 */ /* 0x000fe20000000000 */
[----:B------:R-:W-:Y:S01]  /*09c0*/  IMAD R11, R2, R13, R12 ;  /* 0x0000000d020b7224 */ /* 0x000fe200078e020c */
[----:B------:R-:W-:Y:S01]  /*09d0*/  IABS R77, R68 ;  /* 0x00000044004d7213 */ /* 0x000fe20000000000 */
[C---:B------:R-:W-:Y:S01]  /*09e0*/  IMAD.HI.U32 R12, R5.reuse, R27, RZ ;  /* 0x0000001b050c7227 */ /* 0x040fe200078e00ff */
[C---:B------:R-:W-:Y:S02]  /*09f0*/  IADD3 R58, R206.reuse, 0x28, RZ ;  /* 0x00000028ce3a7810 */ /* 0x040fe40007ffe0ff */
[----:B------:R-:W-:Y:S01]  /*0a00*/  IADD3 R48, R206, 0x2d, RZ ;  /* 0x0000002dce307810 */ /* 0x000fe20007ffe0ff */
[----:B------:R-:W-:Y:S01]  /*0a10*/  IMAD.MOV R12, RZ, RZ, -R12 ;  /* 0x000000ffff0c7224 */ /* 0x000fe200078e0a0c */
[----:B------:R-:W-:Y:S01]  /*0a20*/  IABS R89, R58 ;  /* 0x0000003a00597213 */ /* 0x000fe20000000000 */
[C---:B------:R-:W-:Y:S01]  /*0a30*/  IMAD R9, R2.reuse, R9, R10 ;  /* 0x0000000902097224 */ /* 0x040fe200078e020a */
[----:B------:R-:W-:Y:S01]  /*0a40*/  IABS R99, R48 ;  /* 0x0000003000637213 */ /* 0x000fe20000000000 */
[----:B------:R-:W-:Y:S01]  /*0a50*/  IMAD R27, R2, R12, R27 ;  /* 0x0000000c021b7224 */ /* 0x000fe200078e021b */
[C---:B------:R-:W-:Y:S01]  /*0a60*/  IADD3 R20, R206.reuse, 0x3f, RZ ;  /* 0x0000003fce147810 */ /* 0x040fe20007ffe0ff */
[----:B------:R-:W-:Y:S01]  /*0a70*/  IMAD.HI.U32 R12, R5, R37, RZ ;  /* 0x00000025050c7227 */ /* 0x000fe200078e00ff */
[----:B------:R-:W-:-:S02]  /*0a80*/  IADD3 R119, R206, 0x3, RZ ;  /* 0x00000003ce777810 */ /* 0x000fc40007ffe0ff */
[----:B------:R-:W-:Y:S01]  /*0a90*/  IABS R81, R20 ;  /* 0x0000001400517213 */ /* 0x000fe20000000000 */
[----:B------:R-:W-:Y:S01]  /*0aa0*/  IMAD.MOV R12, RZ, RZ, -R12 ;  /* 0x000000ffff0c7224 */ /* 0x000fe200078e0a0c */
[----:B------:R-:W-:Y:S01]  /*0ab0*/  IABS R14, R119 ;  /* 0x00000077000e7213 */ /* 0x000fe20000000000 */
[----:B------:R-:W-:Y:S01]  /*0ac0*/  STL [R1+0xd30], R119 ;  /* 0x000d307701007387 */ /* 0x000fe20000100800 */
[C---:B------:R-:W-:Y:S01]  /*0ad0*/  ISETP.GT.U32.AND P0, PT, R2.reuse, R7, PT ;  /* 0x000000070200720c */ /* 0x040fe20003f04070 */
[----:B------:R-:W-:Y:S01]  /*0ae0*/  IMAD R37, R2, R12, R37 ;  /* 0x0000000c02257224 */ /* 0x000fe200078e0225 */
[----:B------:R-:W-:Y:S01]  /*0af0*/  IADD3 R118, R206, 0x4, RZ ;  /* 0x00000004ce767810 */ /* 0x000fe20007ffe0ff */
[C---:B------:R-:W-:Y:S01]  /*0b00*/  IMAD.HI.U32 R12, R5.reuse, R47, RZ ;  /* 0x0000002f050c7227 */ /* 0x040fe200078e00ff */
[----:B------:R-:W-:Y:S02]  /*0b10*/  ISETP.GT.U32.AND P5, PT, R2, R9, PT ;  /* 0x000000090200720c */ /* 0x000fe40003fa4070 */
[----:B------:R-:W-:Y:S01]  /*0b20*/  IABS R16, R118 ;  /* 0x0000007600107213 */ /* 0x000fe20000000000 */
[----:B------:R-:W-:Y:S01]  /*0b30*/  IMAD.MOV R12, RZ, RZ, -R12 ;  /* 0x000000ffff0c7224 */ /* 0x000fe200078e0a0c */
[----:B------:R-:W-:Y:S01]  /*0b40*/  IADD3 R30, R206, 0x6, RZ ;  /* 0x00000006ce1e7810 */ /* 0x000fe20007ffe0ff */
[----:B------:R-:W-:Y:S01]  /*0b50*/  IMAD.HI.U32 R8, R5, R14, RZ ;  /* 0x0000000e05087227 */ /* 0x000fe200078e00ff */
[C---:B------:R-:W-:Y:S01]  /*0b60*/  ISETP.GT.U32.AND P3, PT, R2.reuse, R11, PT ;  /* 0x0000000b0200720c */ /* 0x040fe20003f64070 */
[----:B------:R-:W-:Y:S01]  /*0b70*/  STL [R1+0xdd0], R118 ;  /* 0x000dd07601007387 */ /* 0x000fe20000100800 */
[----:B------:R-:W-:Y:S01]  /*0b80*/  IABS R6, R30 ;  /* 0x0000001e00067213 */ /* 0x000fe20000000000 */
[----:B------:R-:W-:Y:S01]  /*0b90*/  IMAD R47, R2, R12, R47 ;  /* 0x0000000c022f7224 */ /* 0x000fe200078e022f */
[----:B------:R-:W-:Y:S01]  /*0ba0*/  @!P0 IADD3 R7, R7, -R2, RZ ;  /* 0x8000000207078210 */ /* 0x000fe20007ffe0ff */
[C---:B------:R-:W-:Y:S01]  /*0bb0*/  IMAD.HI.U32 R12, R5.reuse, R57, RZ ;  /* 0x00000039050c7227 */ /* 0x040fe200078e00ff */
[----:B------:R-:W-:Y:S01]  /*0bc0*/  IADD3 R116, R206, 0x7, RZ ;  /* 0x00000007ce747810 */ /* 0x000fe20007ffe0ff */
[----:B------:R-:W-:Y:S01]  /*0bd0*/  STL [R1+0xdd4], R117 ;  /* 0x000dd47501007387 */ /* 0x000fe20000100800 */
[----:B------:R-:W-:Y:S01]  /*0be0*/  ISETP.GT.U32.AND P6, PT, R2, R7, PT ;  /* 0x000000070200720c */ /* 0x000fe20003fc4070 */
[----:B------:R-:W-:Y:S01]  /*0bf0*/  IMAD.MOV R12, RZ, RZ, -R12 ;  /* 0x000000ffff0c7224 */ /* 0x000fe200078e0a0c */
[----:B------:R-:W-:Y:S01]  /*0c00*/  IADD3 R114, R206, 0x8, RZ ;  /* 0x00000008ce727810 */ /* 0x000fe20007ffe0ff */
[----:B------:R-:W-:Y:S01]  /*0c10*/  IMAD.MOV R15, RZ, RZ, -R8 ;  /* 0x000000ffff0f7224 */ /* 0x000fe200078e0a08 */
[----:B------:R-:W-:Y:S01]  /*0c20*/  IABS R21, R116 ;  /* 0x0000007400157213 */ /* 0x000fe20000000000 */
[----:B------:R-:W-:Y:S01]  /*0c30*/  IMAD R57, R2, R12, R57 ;  /* 0x0000000c02397224 */ /* 0x000fe200078e0239 */
[----:B------:R-:W-:Y:S01]  /*0c40*/  IABS R23, R114 ;  /* 0x0000007200177213 */ /* 0x000fe20000000000 */
[C---:B------:R-:W-:Y:S01]  /*0c50*/  IMAD.HI.U32 R12, R5.reuse, R67, RZ ;  /* 0x00000043050c7227 */ /* 0x040fe200078e00ff */
[C---:B------:R-:W-:Y:S01]  /*0c60*/  IADD3 R112, R206.reuse, 0x9, RZ ;  /* 0x00000009ce707810 */ /* 0x040fe20007ffe0ff */
[----:B------:R2:W-:Y:S01]  /*0c70*/  STL [R1+0xdcc], R30 ;  /* 0x000dcc1e01007387 */ /* 0x0005e20000100800 */
[----:B------:R-:W-:Y:S01]  /*0c80*/  IADD3 R28, R206, 0xb, RZ ;  /* 0x0000000bce1c7810 */ /* 0x000fe20007ffe0ff */
[----:B------:R-:W-:Y:S01]  /*0c90*/  IMAD.MOV R12, RZ, RZ, -R12 ;  /* 0x000000ffff0c7224 */ /* 0x000fe200078e0a0c */
[----:B------:R-:W-:Y:S01]  /*0ca0*/  IABS R25, R112 ;  /* 0x0000007000197213 */ /* 0x000fe20000000000 */
[C---:B------:R-:W-:Y:S01]  /*0cb0*/  IMAD R13, R2.reuse, R15, R14 ;  /* 0x0000000f020d7224 */ /* 0x040fe200078e020e */
[----:B------:R-:W-:Y:S01]  /*0cc0*/  IABS R29, R28 ;  /* 0x0000001c001d7213 */ /* 0x000fe20000000000 */
[----:B------:R-:W-:Y:S01]  /*0cd0*/  IMAD R67, R2, R12, R67 ;  /* 0x0000000c02437224 */ /* 0x000fe200078e0243 */
[----:B------:R-:W-:Y:S01]  /*0ce0*/  IADD3 R108, R206, 0xc, RZ ;  /* 0x0000000cce6c7810 */ /* 0x000fe20007ffe0ff */
[C---:B------:R-:W-:Y:S01]  /*0cf0*/  IMAD.HI.U32 R12, R5.reuse, R77, RZ ;  /* 0x0000004d050c7227 */ /* 0x040fe200078e00ff */
[----:B------:R-:W-:Y:S01]  /*0d00*/  ISETP.GT.U32.AND P2, PT, R2, R13, PT ;  /* 0x0000000d0200720c */ /* 0x000fe20003f44070 */
[----:B------:R-:W-:Y:S01]  /*0d10*/  STL [R1+0xdc8], R116 ;  /* 0x000dc87401007387 */ /* 0x000fe20000100800 */
[C---:B------:R-:W-:Y:S01]  /*0d20*/  IADD3 R106, R206.reuse, 0xd, RZ ;  /* 0x0000000dce6a7810 */ /* 0x040fe20007ffe0ff */
[----:B------:R-:W-:Y:S01]  /*0d30*/  IMAD.MOV R12, RZ, RZ, -R12 ;  /* 0x000000ffff0c7224 */ /* 0x000fe200078e0a0c */
[----:B------:R-:W-:Y:S01]  /*0d40*/  IABS R31, R108 ;  /* 0x0000006c001f7213 */ /* 0x000fe20000000000 */
[C---:B------:R-:W-:Y:S01]  /*0d50*/  IMAD.HI.U32 R10, R5.reuse, R16, RZ ;  /* 0x00000010050a7227 */ /* 0x040fe200078e00ff */
[----:B------:R-:W-:Y:S01]  /*0d60*/  IABS R33, R106 ;  /* 0x0000006a00217213 */ /* 0x000fe20000000000 */
[----:B------:R-:W-:Y:S01]  /*0d70*/  STL [R1+0xdc4], R114 ;  /* 0x000dc47201007387 */ /* 0x000fe20000100800 */
[----:B------:R-:W-:Y:S01]  /*0d80*/  IADD3 R104, R206, 0xe, RZ ;  /* 0x0000000ece687810 */ /* 0x000fe20007ffe0ff */
[----:B------:R-:W-:Y:S01]  /*0d90*/  IMAD R77, R2, R12, R77 ;  /* 0x0000000c024d7224 */ /* 0x000fe200078e024d */
[C---:B------:R-:W-:Y:S01]  /*0da0*/  IADD3 R100, R206.reuse, 0x10, RZ ;  /* 0x00000010ce647810 */ /* 0x040fe20007ffe0ff */
[C---:B------:R-:W-:Y:S01]  /*0db0*/  IMAD.HI.U32 R12, R5.reuse, R89, RZ ;  /* 0x00000059050c7227 */ /* 0x040fe200078e00ff */
[----:B------:R-:W-:Y:S01]  /*0dc0*/  IABS R35, R104 ;  /* 0x0000006800237213 */ /* 0x000fe20000000000 */
[----:B------:R-:W-:Y:S01]  /*0dd0*/  STL [R1+0xdc0], R112 ;  /* 0x000dc07001007387 */ /* 0x000fe20000100800 */
[----:B------:R-:W-:Y:S01]  /*0de0*/  IABS R39, R100 ;  /* 0x0000006400277213 */ /* 0x000fe20000000000 */
[----:B------:R-:W-:Y:S01]  /*0df0*/  IMAD.MOV R12, RZ, RZ, -R12 ;  /* 0x000000ffff0c7224 */ /* 0x000fe200078e0a0c */
[C---:B------:R-:W-:Y:S01]  /*0e00*/  IADD3 R98, R206.reuse, 0x11, RZ ;  /* 0x00000011ce627810 */ /* 0x040fe20007ffe0ff */
[----:B------:R-:W-:Y:S01]  /*0e10*/  IMAD.MOV R17, RZ, RZ, -R10 ;  /* 0x000000ffff117224 */ /* 0x000fe200078e0a0a */
[----:B------:R-:W-:Y:S01]  /*0e20*/  IADD3 R94, R206, 0x13, RZ ;  /* 0x00000013ce5e7810 */ /* 0x000fe20007ffe0ff */
[----:B------:R-:W-:Y:S01]  /*0e30*/  IMAD R89, R2, R12, R89 ;  /* 0x0000000c02597224 */ /* 0x000fe200078e0259 */
[----:B------:R-:W-:Y:S01]  /*0e40*/  IABS R41, R98 ;  /* 0x0000006200297213 */ /* 0x000fe20000000000 */
[C---:B------:R-:W-:Y:S01]  /*0e50*/  IMAD.HI.U32 R12, R5.reuse, R99, RZ ;  /* 0x00000063050c7227 */ /* 0x040fe200078e00ff */
[----:B------:R-:W-:Y:S01]  /*0e60*/  IADD3 R96, R206, 0x12, RZ ;  /* 0x00000012ce607810 */ /* 0x000fe20007ffe0ff */
[----:B------:R-:W-:Y:S01]  /*0e70*/  STL [R1+0xdbc], R110 ;  /* 0x000dbc6e01007387 */ /* 0x000fe20000100800 */
[----:B------:R-:W-:Y:S01]  /*0e80*/  IABS R45, R94 ;  /* 0x0000005e002d7213 */ /* 0x000fe20000000000 */
[----:B------:R-:W-:Y:S01]  /*0e90*/  IMAD.MOV R12, RZ, RZ, -R12 ;  /* 0x000000ffff0c7224 */ /* 0x000fe200078e0a0c */
[----:B------:R-:W-:Y:S01]  /*0ea0*/  IABS R43, R96 ;  /* 0x00000060002b7213 */ /* 0x000fe20000000000 */
[----:B------:R-:W-:Y:S01]  /*0eb0*/  IMAD R15, R2, R17, R16 ;  /* 0x00000011020f7224 */ /* 0x000fe200078e0210 */
[----:B------:R-:W-:Y:S01]  /*0ec0*/  IADD3 R24, R206, 0x15, RZ ;  /* 0x00000015ce187810 */ /* 0x000fe20007ffe0ff */
[----:B------:R-:W-:Y:S01]  /*0ed0*/  IMAD R99, R2, R12, R99 ;  /* 0x0000000c02637224 */ /* 0x000fe200078e0263 */
[----:B------:R-:W-:Y:S01]  /*0ee0*/  IADD3 R92, R206, 0x16, RZ ;  /* 0x00000016ce5c7810 */ /* 0x000fe20007ffe0ff */
[----:B------:R-:W-:Y:S01]  /*0ef0*/  IMAD.HI.U32 R12, R5, R81, RZ ;  /* 0x00000051050c7227 */ /* 0x000fe200078e00ff */
[C---:B------:R-:W-:Y:S01]  /*0f00*/  ISETP.GT.U32.AND P1, PT, R2.reuse, R15, PT ;  /* 0x0000000f0200720c */ /* 0x040fe20003f24070 */
[----:B------:R3:W-:Y:S01]  /*0f10*/  STL [R1+0xdb8], R28 ;  /* 0x000db81c01007387 */ /* 0x0007e20000100800 */
[----:B------:R-:W-:Y:S01]  /*0f20*/  IABS R49, R24 ;  /* 0x0000001800317213 */ /* 0x000fe20000000000 */
[----:B------:R-:W-:Y:S01]  /*0f30*/  IMAD.MOV R12, RZ, RZ, -R12 ;  /* 0x000000ffff0c7224 */ /* 0x000fe200078e0a0c */
[----:B------:R-:W-:Y:S01]  /*0f40*/  IABS R51, R92 ;  /* 0x0000005c00337213 */ /* 0x000fe20000000000 */
[----:B------:R-:W-:Y:S01]  /*0f50*/  IMAD R17, R2, R19, R18 ;  /* 0x0000001302117224 */ /* 0x000fe200078e0212 */
[----:B------:R-:W-:Y:S01]  /*0f60*/  IADD3 R90, R206, 0x17, RZ ;  /* 0x00000017ce5a7810 */ /* 0x000fe20007ffe0ff */
[----:B------:R-:W-:Y:S01]  /*0f70*/  IMAD R81, R2, R12, R81 ;  /* 0x0000000c02517224 */ /* 0x000fe200078e0251 */
[----:B------:R-:W-:Y:S01]  /*0f80*/  IADD3 R88, R206, 0x18, RZ ;  /* 0x00000018ce587810 */ /* 0x000fe20007ffe0ff */
[----:B------:R-:W-:Y:S01]  /*0f90*/  IMAD.MOV.U32 R8, RZ, RZ, R6 ;  /* 0x000000ffff087224 */ /* 0x000fe200078e0006 */
[----:B------:R-:W-:Y:S01]  /*0fa0*/  IABS R53, R90 ;  /* 0x0000005a00357213 */ /* 0x000fe20000000000 */
[--C-:B------:R-:W-:Y:S01]  /*0fb0*/  @!P5 IMAD.IADD R9, R9, 0x1, -R2.reuse ;  /* 0x000000010909d824 */ /* 0x100fe200078e0a02 */
[----:B------:R-:W-:Y:S01]  /*0fc0*/  ISETP.GT.U32.AND P0, PT, R2, R81, PT ;  /* 0x000000510200720c */ /* 0x000fe20003f04070 */
[----:B------:R-:W-:Y:S01]  /*0fd0*/  IMAD.HI.U32 R6, R5, R8, RZ ;  /* 0x0000000805067227 */ /* 0x000fe200078e00ff */
[----:B------:R-:W-:Y:S01]  /*0fe0*/  IABS R55, R88 ;  /* 0x0000005800377213 */ /* 0x000fe20000000000 */
[----:B------:R-:W-:Y:S01]  /*0ff0*/  STL [R1+0xdb4], R108 ;  /* 0x000db46c01007387 */ /* 0x000fe20000100800 */
[----:B------:R-:W-:Y:S01]  /*1000*/  IADD3 R84, R206, 0x1a, RZ ;  /* 0x0000001ace547810 */ /* 0x000fe20007ffe0ff */
[--C-:B------:R-:W-:Y:S01]  /*1010*/  @!P3 IMAD.IADD R11, R11, 0x1, -R2.reuse ;  /* 0x000000010b0bb824 */ /* 0x100fe200078e0a02 */
[----:B------:R-:W-:Y:S01]  /*1020*/  ISETP.GT.U32.AND P3, PT, R2, R9, PT ;  /* 0x000000090200720c */ /* 0x000fe20003f64070 */
[----:B------:R-:W-:Y:S01]  /*1030*/  @!P2 IMAD.IADD R13, R13, 0x1, -R2 ;  /* 0x000000010d0da824 */ /* 0x000fe200078e0a02 */
[C---:B------:R-:W-:Y:S01]  /*1040*/  ISETP.GE.AND P2, PT, R206.reuse, RZ, PT ;  /* 0x000000ffce00720c */ /* 0x040fe20003f46270 */
[----:B------:R-:W-:Y:S01]  /*1050*/  IMAD.MOV R19, RZ, RZ, -R6 ;  /* 0x000000ffff137224 */ /* 0x000fe200078e0a06 */
[----:B------:R-:W-:Y:S01]  /*1060*/  IABS R59, R84 ;  /* 0x00000054003b7213 */ /* 0x000fe20000000000 */
[--C-:B------:R-:W-:Y:S01]  /*1070*/  @!P6 IMAD.IADD R7, R7, 0x1, -R2.reuse ;  /* 0x000000010707e824 */ /* 0x100fe200078e0a02 */
[----:B------:R-:W-:Y:S01]  /*1080*/  IADD3 R82, R206, 0x1b, RZ ;  /* 0x0000001bce527810 */ /* 0x000fe20007ffe0ff */
[----:B------:R-:W-:Y:S01]  /*1090*/  @!P0 IMAD.IADD R81, R81, 0x1, -R2 ;  /* 0x0000000151518824 */ /* 0x000fe200078e0a02 */
[C---:B------:R-:W-:Y:S01]  /*10a0*/  ISETP.GT.U32.AND P0, PT, R2.reuse, R17, PT ;  /* 0x000000110200720c */ /* 0x040fe20003f04070 */
[----:B------:R-:W-:Y:S01]  /*10b0*/  IMAD R19, R2, R19, R8 ;  /* 0x0000001302137224 */ /* 0x000fe200078e0208 */
[----:B------:R-:W-:Y:S01]  /*10c0*/  IADD3 R78, R206, 0x1d, RZ ;  /* 0x0000001dce4e7810 */ /* 0x000fe20007ffe0ff */
[--C-:B------:R-:W-:Y:S01]  /*10d0*/  @!P1 IMAD.IADD R15, R15, 0x1, -R2.reuse ;  /* 0x000000010f0f9824 */ /* 0x100fe200078e0a02 */
[----:B------:R-:W-:Y:S01]  /*10e0*/  ISETP.GT.U32.AND P5, PT, R2, R81, PT ;  /* 0x000000510200720c */ /* 0x000fe20003fa4070 */
[C---:B------:R-:W-:Y:S01]  /*10f0*/  IMAD.HI.U32 R6, R5.reuse, R21, RZ ;  /* 0x0000001505067227 */ /* 0x040fe200078e00ff */
[----:B------:R-:W-:Y:S01]  /*1100*/  ISETP.GE.AND P1, PT, R32, RZ, PT ;  /* 0x000000ff2000720c */ /* 0x000fe20003f26270 */
[----:B------:R-:W-:Y:S01]  /*1110*/  STL [R1+0xdb0], R106 ;  /* 0x000db06a01007387 */ /* 0x000fe20000100800 */
[----:B------:R-:W-:Y:S01]  /*1120*/  ISETP.GT.U32.AND P6, PT, R2, R19, PT ;  /* 0x000000130200720c */ /* 0x000fe20003fc4070 */
[----:B------:R-:W-:Y:S01]  /*1130*/  IMAD.HI.U32 R8, R5, R23, RZ ;  /* 0x0000001705087227 */ /* 0x000fe200078e00ff */
[----:B------:R-:W-:Y:S01]  /*1140*/  IABS R61, R82 ;  /* 0x00000052003d7213 */ /* 0x000fe20000000000 */
[----:B------:R-:W-:Y:S01]  /*1150*/  STL [R1+0xdac], R104 ;  /* 0x000dac6801007387 */ /* 0x000fe20000100800 */
[----:B------:R-:W-:Y:S01]  /*1160*/  IADD3 R80, R206, 0x1c, RZ ;  /* 0x0000001cce507810 */ /* 0x000fe20007ffe0ff */
[----:B------:R-:W-:Y:S01]  /*1170*/  @!P3 IMAD.IADD R9, R9, 0x1, -R2 ;  /* 0x000000010909b824 */ /* 0x000fe200078e0a02 */
[----:B------:R-:W-:Y:S01]  /*1180*/  @!P0 IADD3 R17, R17, -R2, RZ ;  /* 0x8000000211118210 */ /* 0x000fe20007ffe0ff */
[----:B------:R-:W-:Y:S01]  /*1190*/  @!P2 IMAD.MOV R7, RZ, RZ, -R7 ;  /* 0x000000ffff07a224 */ /* 0x000fe200078e0a07 */
[C---:B------:R-:W-:Y:S01]  /*11a0*/  ISETP.GT.U32.AND P0, PT, R2.reuse, R11, PT ;  /* 0x0000000b0200720c */ /* 0x040fe20003f04070 */
[----:B------:R-:W-:Y:S01]  /*11b0*/  IMAD.MOV R6, RZ, RZ, -R6 ;  /* 0x000000ffff067224 */ /* 0x000fe200078e0a06 */
[C---:B------:R-:W-:Y:S01]  /*11c0*/  ISETP.GT.U32.AND P3, PT, R2.reuse, R15, PT ;  /* 0x0000000f0200720c */ /* 0x040fe20003f64070 */
[----:B------:R-:W-:Y:S01]  /*11d0*/  IMAD.MOV R8, RZ, RZ, -R8 ;  /* 0x000000ffff087224 */ /* 0x000fe200078e0a08 */
[C---:B------:R-:W-:Y:S01]  /*11e0*/  ISETP.GT.U32.AND P2, PT, R2.reuse, R17, PT ;  /* 0x000000110200720c */ /* 0x040fe20003f44070 */
[----:B------:R-:W-:Y:S01]  /*11f0*/  @!P5 IMAD.IADD R81, R81, 0x1, -R2 ;  /* 0x000000015151d824 */ /* 0x000fe200078e0a02 */
[C---:B------:R-:W-:Y:S01]  /*1200*/  ISETP.GT.U32.AND P5, PT, R2.reuse, R13, PT ;  /* 0x0000000d0200720c */ /* 0x040fe20003fa4070 */
[----:B------:R-:W-:Y:S01]  /*1210*/  IMAD.HI.U32 R10, R5, R25, RZ ;  /* 0x00000019050a7227 */ /* 0x000fe200078e00ff */
[----:B------:R-:W-:Y:S01]  /*1220*/  IABS R65, R78 ;  /* 0x0000004e00417213 */ /* 0x000fe20000000000 */
[----:B------:R-:W-:Y:S01]  /*1230*/  STL [R1+0xda8], R102 ;  /* 0x000da86601007387 */ /* 0x000fe20000100800 */
[----:B------:R-:W-:Y:S01]  /*1240*/  IABS R63, R80 ;  /* 0x00000050003f7213 */ /* 0x000fe20000000000 */
[----:B------:R-:W-:Y:S01]  /*1250*/  IMAD R21, R2, R6, R21 ;  /* 0x0000000602157224 */ /* 0x000fe200078e0215 */
[----:B------:R-:W-:Y:S01]  /*1260*/  IADD3 R22, R206, 0x1f, RZ ;  /* 0x0000001fce167810 */ /* 0x000fe20007ffe0ff */
[----:B------:R-:W-:Y:S01]  /*1270*/  IMAD R23, R2, R8, R23 ;  /* 0x0000000802177224 */ /* 0x000fe200078e0217 */
[----:B------:R-:W-:Y:S01]  /*1280*/  IADD3 R74, R206, 0x20, RZ ;  /* 0x00000020ce4a7810 */ /* 0x000fe20007ffe0ff */
[----:B------:R-:W-:Y:S01]  /*1290*/  IMAD.MOV R10, RZ, RZ, -R10 ;  /* 0x000000ffff0a7224 */ /* 0x000fe200078e0a0a */
[----:B------:R-:W-:Y:S01]  /*12a0*/  IABS R69, R22 ;  /* 0x0000001600457213 */ /* 0x000fe20000000000 */
[----:B------:R-:W-:Y:S01]  /*12b0*/  @!P1 IMAD.MOV R9, RZ, RZ, -R9 ;  /* 0x000000ffff099224 */ /* 0x000fe200078e0a09 */
[C---:B------:R-:W-:Y:S01]  /*12c0*/  ISETP.GT.U32.AND P1, PT, R2.reuse, R21, PT ;  /* 0x000000150200720c */ /* 0x040fe20003f24070 */
[--C-:B------:R-:W-:Y:S01]  /*12d0*/  @!P0 IMAD.IADD R11, R11, 0x1, -R2.reuse ;  /* 0x000000010b0b8824 */ /* 0x100fe200078e0a02 */
[C---:B------:R-:W-:Y:S01]  /*12e0*/  ISETP.GT.U32.AND P0, PT, R2.reuse, R23, PT ;  /* 0x000000170200720c */ /* 0x040fe20003f04070 */
[--C-:B------:R-:W-:Y:S01]  /*12f0*/  @!P6 IMAD.IADD R19, R19, 0x1, -R2.reuse ;  /* 0x000000011313e824 */ /* 0x100fe200078e0a02 */
[----:B------:R-:W-:Y:S01]  /*1300*/  IABS R71, R74 ;  /* 0x0000004a00477213 */ /* 0x000fe20000000000 */
[----:B------:R-:W-:Y:S01]  /*1310*/  IMAD R25, R2, R10, R25 ;  /* 0x0000000a02197224 */ /* 0x000fe200078e0219 */
[----:B------:R-:W-:Y:S01]  /*1320*/  IADD3 R72, R206, 0x21, RZ ;  /* 0x00000021ce487810 */ /* 0x000fe20007ffe0ff */
[--C-:B------:R-:W-:Y:S01]  /*1330*/  @!P3 IMAD.IADD R15, R15, 0x1, -R2.reuse ;  /* 0x000000010f0fb824 */ /* 0x100fe200078e0a02 */
[----:B------:R-:W-:Y:S01]  /*1340*/  ISETP.GT.U32.AND P3, PT, R2, R27, PT ;  /* 0x0000001b0200720c */ /* 0x000fe20003f64070 */
[--C-:B------:R-:W-:Y:S01]  /*1350*/  @!P2 IMAD.IADD R17, R17, 0x1, -R2.reuse ;  /* 0x000000011111a824 */ /* 0x100fe200078e0a02 */
[----:B------:R-:W-:Y:S01]  /*1360*/  ISETP.GE.AND P2, PT, R120, RZ, PT ;  /* 0x000000ff7800720c */ /* 0x000fe20003f46270 */
[----:B------:R-:W-:Y:S01]  /*1370*/  IMAD.HI.U32 R6, R5, R29, RZ ;  /* 0x0000001d05067227 */ /* 0x000fe200078e00ff */
[----:B------:R-:W-:Y:S01]  /*1380*/  ISETP.GT.U32.AND P6, PT, R2, R19, PT ;  /* 0x000000130200720c */ /* 0x000fe20003fc4070 */
[----:B------:R-:W-:Y:S01]  /*1390*/  STL [R1+0xda4], R100 ;  /* 0x000da46401007387 */ /* 0x000fe20000100800 */
[----:B------:R-:W-:Y:S01]  /*13a0*/  IADD3 R70, R206, 0x22, RZ ;  /* 0x00000022ce467810 */ /* 0x000fe20007ffe0ff */
[--C-:B------:R-:W-:Y:S01]  /*13b0*/  @!P5 IMAD.IADD R13, R13, 0x1, -R2.reuse ;  /* 0x000000010d0dd824 */ /* 0x100fe200078e0a02 */
[----:B------:R-:W-:Y:S01]  /*13c0*/  ISETP.GT.U32.AND P5, PT, R2, R25, PT ;  /* 0x000000190200720c */ /* 0x000fe20003fa4070 */
[--C-:B------:R-:W-:Y:S01]  /*13d0*/  @!P1 IMAD.IADD R21, R21, 0x1, -R2.reuse ;  /* 0x0000000115159824 */ /* 0x100fe200078e0a02 */
[----:B------:R-:W-:Y:S01]  /*13e0*/  IADD3 R6, -R6, RZ, RZ ;  /* 0x000000ff06067210 */ /* 0x000fe20007ffe1ff */
[--C-:B------:R-:W-:Y:S01]  /*13f0*/  @!P0 IMAD.IADD R23, R23, 0x1, -R2.reuse ;  /* 0x0000000117178824 */ /* 0x100fe200078e0a02 */
[----:B------:R-:W-:Y:S01]  /*1400*/  ISETP.GE.AND P1, PT, R119, RZ, PT ;  /* 0x000000ff7700720c */ /* 0x000fe20003f26270 */
[--C-:B------:R-:W-:Y:S01]  /*1410*/  @!P3 IMAD.IADD R27, R27, 0x1, -R2.reuse ;  /* 0x000000011b1bb824 */ /* 0x100fe200078e0a02 */
[----:B------:R-:W-:Y:S01]  /*1420*/  ISETP.GE.AND P0, PT, R118, RZ, PT ;  /* 0x000000ff7600720c */ /* 0x000fe20003f06270 */
[----:B------:R-:W-:Y:S01]  /*1430*/  IMAD R29, R2, R6, R29 ;  /* 0x00000006021d7224 */ /* 0x000fe200078e021d */
[----:B------:R-:W-:Y:S01]  /*1440*/  ISETP.GE.AND P3, PT, R30, RZ, PT ;  /* 0x000000ff1e00720c */ /* 0x000fe20003f66270 */
[----:B------:R-:W-:Y:S01]  /*1450*/  @!P2 IMAD.MOV R11, RZ, RZ, -R11 ;  /* 0x000000ffff0ba224 */ /* 0x000fe200078e0a0b */
[C---:B------:R-:W-:Y:S01]  /*1460*/  ISETP.GT.U32.AND P2, PT, R2.reuse, R21, PT ;  /* 0x000000150200720c */ /* 0x040fe20003f44070 */
[----:B------:R-:W-:Y:S01]  /*1470*/  IMAD.HI.U32 R6, R5, R31, RZ ;  /* 0x0000001f05067227 */ /* 0x000fe200078e00ff */
[----:B------:R-:W-:Y:S01]  /*1480*/  @!P6 IADD3 R19, R19, -R2, RZ ;  /* 0x800000021313e210 */ /* 0x000fe20007ffe0ff */
[----:B------:R-:W-:Y:S01]  /*1490*/  STL [R1+0xda0], R98 ;  /* 0x000da06201007387 */ /* 0x000fe20000100800 */
[----:B------:R-:W-:Y:S01]  /*14a0*/  ISETP.GT.U32.AND P6, PT, R2, R29, PT ;  /* 0x0000001d0200720c */ /* 0x000fe20003fc4070 */
[----:B------:R-:W-:Y:S01]  /*14b0*/  IMAD.HI.U32 R8, R5, R33, RZ ;  /* 0x0000002105087227 */ /* 0x000fe200078e00ff */
[----:B------:R-:W-:Y:S01]  /*14c0*/  IABS R73, R72 ;  /* 0x0000004800497213 */ /* 0x000fe20000000000 */
[----:B------:R-:W-:Y:S01]  /*14d0*/  STL [R1+0xd9c], R96 ;  /* 0x000d9c6001007387 */ /* 0x000fe20000100800 */
[----:B------:R-:W-:Y:S01]  /*14e0*/  IABS R75, R70 ;  /* 0x00000046004b7213 */ /* 0x000fe20000000000 */
[----:B------:R-:W-:Y:S01]  /*14f0*/  @!P5 IMAD.IADD R25, R25, 0x1, -R2 ;  /* 0x000000011919d824 */ /* 0x000fe200078e0a02 */
[----:B------:R-:W-:Y:S01]  /*1500*/  ISETP.GE.AND P5, PT, R117, RZ, PT ;  /* 0x000000ff7500720c */ /* 0x000fe20003fa6270 */
[----:B------:R-:W-:Y:S01]  /*1510*/  IMAD.MOV R6, RZ, RZ, -R6 ;  /* 0x000000ffff067224 */ /* 0x000fe200078e0a06 */
[C---:B------:R-:W-:Y:S01]  /*1520*/  IADD3 R66, R206.reuse, 0x24, RZ ;  /* 0x00000024ce427810 */ /* 0x040fe20007ffe0ff */
[----:B------:R-:W-:Y:S01]  /*1530*/  IMAD.MOV R8, RZ, RZ, -R8 ;  /* 0x000000ffff087224 */ /* 0x000fe200078e0a08 */
[----:B------:R-:W-:Y:S01]  /*1540*/  IADD3 R64, R206, 0x25, RZ ;  /* 0x00000025ce407810 */ /* 0x000fe20007ffe0ff */
[C---:B------:R-:W-:Y:S01]  /*1550*/  IMAD R31, R2.reuse, R6, R31 ;  /* 0x00000006021f7224 */ /* 0x040fe200078e021f */
[----:B------:R-:W-:Y:S01]  /*1560*/  IABS R79, R66 ;  /* 0x00000042004f7213 */ /* 0x000fe20000000000 */
[----:B------:R-:W-:Y:S01]  /*1570*/  IMAD R33, R2, R8, R33 ;  /* 0x0000000802217224 */ /* 0x000fe200078e0221 */
[----:B------:R-:W-:Y:S01]  /*1580*/  IADD3 R60, R206, 0x27, RZ ;  /* 0x00000027ce3c7810 */ /* 0x000fe20007ffe0ff */
[----:B------:R-:W-:Y:S01]  /*1590*/  @!P1 IMAD.MOV R13, RZ, RZ, -R13 ;  /* 0x000000ffff0d9224 */ /* 0x000fe200078e0a0d */
[C---:B------:R-:W-:Y:S01]  /*15a0*/  ISETP.GT.U32.AND P1, PT, R2.reuse, R23, PT ;  /* 0x000000170200720c */ /* 0x040fe20003f24070 */
[----:B------:R-:W-:Y:S01]  /*15b0*/  @!P0 IMAD.MOV R15, RZ, RZ, -R15 ;  /* 0x000000ffff0f8224 */ /* 0x000fe200078e0a0f */
[C---:B------:R-:W-:Y:S01]  /*15c0*/  ISETP.GT.U32.AND P0, PT, R2.reuse, R25, PT ;  /* 0x000000190200720c */ /* 0x040fe20003f04070 */
[----:B------:R-:W-:Y:S01]  /*15d0*/  IMAD.HI.U32 R10, R5, R35, RZ ;  /* 0x00000023050a7227 */ /* 0x000fe200078e00ff */
[----:B------:R-:W-:Y:S01]  /*15e0*/  @!P5 IADD3 R17, -R17, RZ, RZ ;  /* 0x000000ff1111d210 */ /* 0x000fe20007ffe1ff */
[----:B------:R-:W-:Y:S01]  /*15f0*/  STL [R1+0xd98], R94 ;  /* 0x000d985e01007387 */ /* 0x000fe20000100800 */
[C---:B------:R-:W-:Y:S01]  /*1600*/  ISETP.GT.U32.AND P5, PT, R2.reuse, R27, PT ;  /* 0x0000001b0200720c */ /* 0x040fe20003fa4070 */
[----:B------:R-:W-:Y:S01]  /*1610*/  @!P3 IMAD.MOV R19, RZ, RZ, -R19 ;  /* 0x000000ffff13b224 */ /* 0x000fe200078e0a13 */
[C---:B------:R-:W-:Y:S01]  /*1620*/  ISETP.GT.U32.AND P3, PT, R2.reuse, R31, PT ;  /* 0x0000001f0200720c */ /* 0x040fe20003f64070 */
[----:B------:R-:W-:Y:S01]  /*1630*/  @!P2 IMAD.IADD R21, R21, 0x1, -R2 ;  /* 0x000000011515a824 */ /* 0x000fe200078e0a02 */
[----:B------:R-:W-:Y:S01]  /*1640*/  ISETP.GT.U32.AND P2, PT, R2, R33, PT ;  /* 0x000000210200720c */ /* 0x000fe20003f44070 */
[----:B------:R-:W-:Y:S01]  /*1650*/  IMAD.MOV R10, RZ, RZ, -R10 ;  /* 0x000000ffff0a7224 */ /* 0x000fe200078e0a0a */
[----:B------:R-:W-:Y:S01]  /*1660*/  IABS R83, R64 ;  /* 0x0000004000537213 */ /* 0x000fe20000000000 */
[--C-:B------:R-:W-:Y:S01]  /*1670*/  @!P6 IMAD.IADD R29, R29, 0x1, -R2.reuse ;  /* 0x000000011d1de824 */ /* 0x100fe200078e0a02 */
[----:B------:R-:W-:Y:S01]  /*1680*/  IADD3 R62, R206, 0x26, RZ ;  /* 0x00000026ce3e7810 */ /* 0x000fe20007ffe0ff */
[C---:B------:R-:W-:Y:S01]  /*1690*/  IMAD R35, R2.reuse, R10, R35 ;  /* 0x0000000a02237224 */ /* 0x040fe200078e0223 */
[----:B------:R-:W-:Y:S01]  /*16a0*/  IABS R87, R60 ;  /* 0x0000003c00577213 */ /* 0x000fe20000000000 */
[----:B------:R-:W-:Y:S01]  /*16b0*/  IMAD.HI.U32 R6, R5, R39, RZ ;  /* 0x0000002705067227 */ /* 0x000fe200078e00ff */
[C---:B------:R-:W-:Y:S01]  /*16c0*/  ISETP.GT.U32.AND P6, PT, R2.reuse, R29, PT ;  /* 0x0000001d0200720c */ /* 0x040fe20003fc4070 */
[----:B------:R4:W-:Y:S01]  /*16d0*/  STL [R1+0xd94], R26 ;  /* 0x000d941a01007387 */ /* 0x0009e20000100800 */
[----:B------:R-:W-:Y:S01]  /*16e0*/  IABS R85, R62 ;  /* 0x0000003e00557213 */ /* 0x000fe20000000000 */
[--C-:B------:R-:W-:Y:S01]  /*16f0*/  @!P1 IMAD.IADD R23, R23, 0x1, -R2.reuse ;  /* 0x0000000117179824 */ /* 0x100fe200078e0a02 */
[C---:B------:R-:W-:Y:S01]  /*1700*/  ISETP.GT.U32.AND P1, PT, R2.reuse, R35, PT ;  /* 0x000000230200720c */ /* 0x040fe20003f24070 */
[----:B------:R-:W-:Y:S01]  /*1710*/  @!P0 IMAD.IADD R25, R25, 0x1, -R2 ;  /* 0x0000000119198824 */ /* 0x000fe200078e0a02 */
[----:B------:R-:W-:Y:S01]  /*1720*/  ISETP.GT.U32.AND P0, PT, R2, R37, PT ;  /* 0x000000250200720c */ /* 0x000fe20003f04070 */
[----:B------:R-:W-:Y:S01]  /*1730*/  IMAD.MOV R6, RZ, RZ, -R6 ;  /* 0x000000ffff067224 */ /* 0x000fe200078e0a06 */
[----:B------:R-:W-:Y:S01]  /*1740*/  IADD3 R56, R206, 0x29, RZ ;  /* 0x00000029ce387810 */ /* 0x000fe20007ffe0ff */
[--C-:B------:R-:W-:Y:S01]  /*1750*/  @!P3 IMAD.IADD R31, R31, 0x1, -R2.reuse ;  /* 0x000000011f1fb824 */ /* 0x100fe200078e0a02 */
[----:B------:R-:W-:Y:S01]  /*1760*/  ISETP.GE.AND P3, PT, R114, RZ, PT ;  /* 0x000000ff7200720c */ /* 0x000fe20003f66270 */
[--C-:B------:R-:W-:Y:S01]  /*1770*/  @!P2 IMAD.IADD R33, R33, 0x1, -R2.reuse ;  /* 0x000000012121a824 */ /* 0x100fe200078e0a02 */
[----:B------:R-:W-:Y:S01]  /*1780*/  ISETP.GE.AND P2, PT, R112, RZ, PT ;  /* 0x000000ff7000720c */ /* 0x000fe20003f46270 */
[----:B------:R-:W-:Y:S01]  /*1790*/  IMAD R39, R2, R6, R39 ;  /* 0x0000000602277224 */ /* 0x000fe200078e0227 */
[----:B------:R-:W-:Y:S01]  /*17a0*/  IABS R91, R56 ;  /* 0x00000038005b7213 */ /* 0x000fe20000000000 */
[--C-:B------:R-:W-:Y:S01]  /*17b0*/  @!P5 IMAD.IADD R27, R27, 0x1, -R2.reuse ;  /* 0x000000011b1bd824 */ /* 0x100fe200078e0a02 */
[----:B------:R-:W-:Y:S01]  /*17c0*/  ISETP.GE.AND P5, PT, R116, RZ, PT ;  /* 0x000000ff7400720c */ /* 0x000fe20003fa6270 */
[--C-:B------:R-:W-:Y:S01]  /*17d0*/  @!P6 IMAD.IADD R29, R29, 0x1, -R2.reuse ;  /* 0x000000011d1de824 */ /* 0x100fe200078e0a02 */
[----:B------:R-:W-:Y:S01]  /*17e0*/  ISETP.GT.U32.AND P6, PT, R2, R39, PT ;  /* 0x000000270200720c */ /* 0x000fe20003fc4070 */
[----:B------:R-:W-:Y:S01]  /*17f0*/  @!P1 IMAD.IADD R35, R35, 0x1, -R2 ;  /* 0x0000000123239824 */ /* 0x000fe200078e0a02 */
[----:B------:R-:W-:Y:S01]  /*1800*/  @!P0 IADD3 R37, R37, -R2, RZ ;  /* 0x8000000225258210 */ /* 0x000fe20007ffe0ff */
[C---:B------:R-:W-:Y:S01]  /*1810*/  IMAD.HI.U32 R6, R5.reuse, R41, RZ ;  /* 0x0000002905067227 */ /* 0x040fe200078e00ff */
[----:B------:R-:W-:Y:S01]  /*1820*/  ISETP.GE.AND P1, PT, R110, RZ, PT ;  /* 0x000000ff6e00720c */ /* 0x000fe20003f26270 */
[----:B------:R1:W-:Y:S01]  /*1830*/  STL [R1+0xd90], R24 ;  /* 0x000d901801007387 */ /* 0x0003e20000100800 */
[----:B------:R-:W-:Y:S01]  /*1840*/  ISETP.GE.AND P0, PT, R28, RZ, PT ;  /* 0x000000ff1c00720c */ /* 0x000fe20003f06270 */
[----:B------:R-:W-:Y:S01]  /*1850*/  @!P3 IMAD.MOV R23, RZ, RZ, -R23 ;  /* 0x000000ffff17b224 */ /* 0x000fe200078e0a17 */
[C---:B------:R-:W-:Y:S01]  /*1860*/  ISETP.GT.U32.AND P3, PT, R2.reuse, R33, PT ;  /* 0x000000210200720c */ /* 0x040fe20003f64070 */
[----:B------:R-:W-:Y:S01]  /*1870*/  @!P2 IMAD.MOV R25, RZ, RZ, -R25 ;  /* 0x000000ffff19a224 */ /* 0x000fe200078e0a19 */
[----:B------:R-:W-:Y:S01]  /*1880*/  ISETP.GT.U32.AND P2, PT, R2, R35, PT ;  /* 0x000000230200720c */ /* 0x000fe20003f44070 */
[C---:B------:R-:W-:Y:S01]  /*1890*/  IMAD.HI.U32 R10, R5.reuse, R45, RZ ;  /* 0x0000002d050a7227 */ /* 0x040fe200078e00ff */
[C---:B------:R-:W-:Y:S01]  /*18a0*/  IADD3 R52, R206.reuse, 0x2b, RZ ;  /* 0x0000002bce347810 */ /* 0x040fe20007ffe0ff */
[----:B------:R-:W-:Y:S01]  /*18b0*/  STL [R1+0xd8c], R92 ;  /* 0x000d8c5c01007387 */ /* 0x000fe20000100800 */
[----:B------:R-:W-:Y:S01]  /*18c0*/  IADD3 R54, R206, 0x2a, RZ ;  /* 0x0000002ace367810 */ /* 0x000fe20007ffe0ff */
[----:B------:R-:W-:Y:S01]  /*18d0*/  IMAD.MOV R6, RZ, RZ, -R6 ;  /* 0x000000ffff067224 */ /* 0x000fe200078e0a06 */
[----:B------:R-:W-:Y:S01]  /*18e0*/  IABS R95, R52 ;  /* 0x00000034005f7213 */ /* 0x000fe20000000000 */
[----:B------:R-:W-:Y:S01]  /*18f0*/  @!P5 IMAD.MOV R21, RZ, RZ, -R21 ;  /* 0x000000ffff15d224 */ /* 0x000fe200078e0a15 */
[----:B------:R-:W-:Y:S01]  /*1900*/  ISETP.GT.U32.AND P5, PT, R2, R31, PT ;  /* 0x0000001f0200720c */ /* 0x000fe20003fa4070 */
[----:B------:R-:W-:Y:S01]  /*1910*/  IMAD.HI.U32 R8, R5, R43, RZ ;  /* 0x0000002b05087227 */ /* 0x000fe200078e00ff */
[----:B------:R-:W-:Y:S01]  /*1920*/  IABS R93, R54 ;  /* 0x00000036005d7213 */ /* 0x000fe20000000000 */
[----:B------:R-:W-:Y:S01]  /*1930*/  STL [R1+0xd88], R90 ;  /* 0x000d885a01007387 */ /* 0x000fe20000100800 */
[----:B------:R-:W-:Y:S01]  /*1940*/  IADD3 R50, R206, 0x2c, RZ ;  /* 0x0000002cce327810 */ /* 0x000fe20007ffe0ff */
[----:B------:R-:W-:Y:S01]  /*1950*/  IMAD.MOV R10, RZ, RZ, -R10 ;  /* 0x000000ffff0a7224 */ /* 0x000fe200078e0a0a */
[----:B------:R-:W-:Y:S01]  /*1960*/  @!P2 IADD3 R35, R35, -R2, RZ ;  /* 0x800000022323a210 */ /* 0x000fe20007ffe0ff */
[C---:B------:R-:W-:Y:S01]  /*1970*/  IMAD R41, R2.reuse, R6, R41 ;  /* 0x0000000602297224 */ /* 0x040fe200078e0229 */
[----:B------:R-:W-:Y:S01]  /*1980*/  ISETP.GT.U32.AND P2, PT, R2, R47, PT ;  /* 0x0000002f0200720c */ /* 0x000fe20003f44070 */
[----:B------:R-:W-:Y:S01]  /*1990*/  @!P6 IMAD.IADD R39, R39, 0x1, -R2 ;  /* 0x000000012727e824 */ /* 0x000fe200078e0a02 */
[----:B------:R-:W-:Y:S01]  /*19a0*/  IABS R97, R50 ;  /* 0x0000003200617213 */ /* 0x000fe20000000000 */
[----:B------:R-:W-:Y:S01]  /*19b0*/  IMAD.MOV R8, RZ, RZ, -R8 ;  /* 0x000000ffff087224 */ /* 0x000fe200078e0a08 */
[----:B------:R-:W-:Y:S01]  /*19c0*/  IADD3 R46, R206, 0x2e, RZ ;  /* 0x0000002ece2e7810 */ /* 0x000fe20007ffe0ff */
[C---:B------:R-:W-:Y:S01]  /*19d0*/  IMAD R45, R2.reuse, R10, R45 ;  /* 0x0000000a022d7224 */ /* 0x040fe200078e022d */
[----:B------:R-:W-:Y:S01]  /*19e0*/  ISETP.GT.U32.AND P6, PT, R2, R39, PT ;  /* 0x000000270200720c */ /* 0x000fe20003fc4070 */
[----:B------:R-:W-:Y:S01]  /*19f0*/  IMAD.HI.U32 R6, R5, R49, RZ ;  /* 0x0000003105067227 */ /* 0x000fe200078e00ff */
[----:B------:R-:W-:Y:S01]  /*1a00*/  IABS R101, R46 ;  /* 0x0000002e00657213 */ /* 0x000fe20000000000 */
[----:B------:R-:W-:Y:S01]  /*1a10*/  STL [R1+0xd84], R88 ;  /* 0x000d845801007387 */ /* 0x000fe20000100800 */
[----:B------:R-:W-:Y:S01]  /*1a20*/  IADD3 R44, R206, 0x2f, RZ ;  /* 0x0000002fce2c7810 */ /* 0x000fe20007ffe0ff */
[----:B------:R-:W-:Y:S01]  /*1a30*/  @!P1 IMAD.MOV R27, RZ, RZ, -R27 ;  /* 0x000000ffff1b9224 */ /* 0x000fe200078e0a1b */
[C---:B------:R-:W-:Y:S01]  /*1a40*/  ISETP.GT.U32.AND P1, PT, R2.reuse, R37, PT ;  /* 0x000000250200720c */ /* 0x040fe20003f24070 */
[----:B------:R-:W-:Y:S01]  /*1a50*/  @!P0 IMAD.MOV R29, RZ, RZ, -R29 ;  /* 0x000000ffff1d8224 */ /* 0x000fe200078e0a1d */
[C---:B------:R-:W-:Y:S01]  /*1a60*/  ISETP.GT.U32.AND P0, PT, R2.reuse, R41, PT ;  /* 0x000000290200720c */ /* 0x040fe20003f04070 */
[----:B------:R-:W-:Y:S01]  /*1a70*/  IMAD R43, R2, R8, R43 ;  /* 0x00000008022b7224 */ /* 0x000fe200078e022b */
[----:B------:R-:W-:Y:S01]  /*1a80*/  IADD3 R6, -R6, RZ, RZ ;  /* 0x000000ff06067210 */ /* 0x000fe20007ffe1ff */
[--C-:B------:R-:W-:Y:S01]  /*1a90*/  @!P3 IMAD.IADD R33, R33, 0x1, -R2.reuse ;  /* 0x000000012121b824 */ /* 0x100fe200078e0a02 */
[C---:B------:R-:W-:Y:S01]  /*1aa0*/  ISETP.GT.U32.AND P3, PT, R2.reuse, R45, PT ;  /* 0x0000002d0200720c */ /* 0x040fe20003f64070 */
[--C-:B------:R-:W-:Y:S01]  /*1ab0*/  @!P5 IMAD.IADD R31, R31, 0x1, -R2.reuse ;  /* 0x000000011f1fd824 */ /* 0x100fe200078e0a02 */
[C---:B------:R-:W-:Y:S01]  /*1ac0*/  ISETP.GT.U32.AND P5, PT, R2.reuse, R43, PT ;  /* 0x0000002b0200720c */ /* 0x040fe20003fa4070 */
[----:B------:R-:W-:Y:S01]  /*1ad0*/  IMAD R49, R2, R6, R49 ;  /* 0x0000000602317224 */ /* 0x000fe200078e0231 */
[----:B------:R-:W-:Y:S01]  /*1ae0*/  IABS R103, R44 ;  /* 0x0000002c00677213 */ /* 0x000fe20000000000 */
[--C-:B------:R-:W-:Y:S01]  /*1af0*/  @!P6 IMAD.IADD R39, R39, 0x1, -R2.reuse ;  /* 0x000000012727e824 */ /* 0x100fe200078e0a02 */
[----:B------:R-:W-:Y:S01]  /*1b00*/  IADD3 R38, R206, 0x32, RZ ;  /* 0x00000032ce267810 */ /* 0x000fe20007ffe0ff */
[--C-:B------:R-:W-:Y:S01]  /*1b10*/  @!P1 IMAD.IADD R37, R37, 0x1, -R2.reuse ;  /* 0x0000000125259824 */ /* 0x100fe200078e0a02 */
[----:B------:R-:W-:Y:S01]  /*1b20*/  ISETP.GE.AND P1, PT, R108, RZ, PT ;  /* 0x000000ff6c00720c */ /* 0x000fe20003f26270 */
[--C-:B------:R-:W-:Y:S01]  /*1b30*/  @!P0 IMAD.IADD R41, R41, 0x1, -R2.reuse ;  /* 0x0000000129298824 */ /* 0x100fe200078e0a02 */
[----:B------:R-:W-:Y:S01]  /*1b40*/  ISETP.GT.U32.AND P6, PT, R2, R49, PT ;  /* 0x000000310200720c */ /* 0x000fe20003fc4070 */
[--C-:B------:R-:W-:Y:S01]  /*1b50*/  @!P2 IMAD.IADD R47, R47, 0x1, -R2.reuse ;  /* 0x000000012f2fa824 */ /* 0x100fe200078e0a02 */
[----:B------:R-:W-:Y:S01]  /*1b60*/  ISETP.GE.AND P0, PT, R106, RZ, PT ;  /* 0x000000ff6a00720c */ /* 0x000fe20003f06270 */
[--C-:B------:R-:W-:Y:S01]  /*1b70*/  @!P3 IMAD.IADD R45, R45, 0x1, -R2.reuse ;  /* 0x000000012d2db824 */ /* 0x100fe200078e0a02 */
[----:B------:R-:W-:Y:S01]  /*1b80*/  ISETP.GE.AND P3, PT, R102, RZ, PT ;  /* 0x000000ff6600720c */ /* 0x000fe20003f66270 */
[----:B------:R-:W-:Y:S01]  /*1b90*/  IMAD.HI.U32 R6, R5, R51, RZ ;  /* 0x0000003305067227 */ /* 0x000fe200078e00ff */
[----:B------:R-:W-:Y:S01]  /*1ba0*/  ISETP.GE.AND P2, PT, R100, RZ, PT ;  /* 0x000000ff6400720c */ /* 0x000fe20003f46270 */
[----:B------:R-:W-:Y:S01]  /*1bb0*/  STL [R1+0xd80], R86 ;  /* 0x000d805601007387 */ /* 0x000fe20000100800 */
[----:B------:R-:W-:Y:S01]  /*1bc0*/  IADD3 R40, R206, 0x31, RZ ;  /* 0x00000031ce287810 */ /* 0x000fe20007ffe0ff */
[----:B------:R-:W-:Y:S01]  /*1bd0*/  @!P5 IMAD.IADD R43, R43, 0x1, -R2 ;  /* 0x000000012b2bd824 */ /* 0x000fe200078e0a02 */
[----:B------:R-:W-:Y:S01]  /*1be0*/  ISETP.GE.AND P5, PT, R104, RZ, PT ;  /* 0x000000ff6800720c */ /* 0x000fe20003fa6270 */
[----:B------:R-:W-:Y:S01]  /*1bf0*/  IMAD.MOV R6, RZ, RZ, -R6 ;  /* 0x000000ffff067224 */ /* 0x000fe200078e0a06 */
[----:B------:R-:W-:Y:S01]  /*1c00*/  IADD3 R42, R206, 0x30, RZ ;  /* 0x00000030ce2a7810 */ /* 0x000fe20007ffe0ff */
[----:B------:R-:W-:Y:S01]  /*1c10*/  @!P6 IMAD.IADD R49, R49, 0x1, -R2 ;  /* 0x000000013131e824 */ /* 0x000fe200078e0a02 */
[C---:B------:R-:W-:Y:S01]  /*1c20*/  ISETP.GT.U32.AND P6, PT, R2.reuse, R45, PT ;  /* 0x0000002d0200720c */ /* 0x040fe20003fc4070 */
[C---:B------:R-:W-:Y:S01]  /*1c30*/  IMAD R51, R2.reuse, R6, R51 ;  /* 0x0000000602337224 */ /* 0x040fe200078e0233 */
[----:B------:R-:W-:Y:S01]  /*1c40*/  @!P0 IADD3 R33, -R33, RZ, RZ ;  /* 0x000000ff21218210 */ /* 0x000fe20007ffe1ff */
[----:B------:R-:W-:Y:S01]  /*1c50*/  @!P1 IMAD.MOV R31, RZ, RZ, -R31 ;  /* 0x000000ffff1f9224 */ /* 0x000fe200078e0a1f */
[C---:B------:R-:W-:Y:S01]  /*1c60*/  ISETP.GT.U32.AND P1, PT, R2.reuse, R41, PT ;  /* 0x000000290200720c */ /* 0x040fe20003f24070 */
[C---:B------:R-:W-:Y:S01]  /*1c70*/  IMAD.HI.U32 R8, R5.reuse, R53, RZ ;  /* 0x0000003505087227 */ /* 0x040fe200078e00ff */
[C---:B------:R-:W-:Y:S01]  /*1c80*/  ISETP.GT.U32.AND P0, PT, R2.reuse, R43, PT ;  /* 0x0000002b0200720c */ /* 0x040fe20003f04070 */
[----:B------:R-:W-:Y:S01]  /*1c90*/  STL [R1+0xd7c], R84 ;  /* 0x000d7c5401007387 */ /* 0x000fe20000100800 */
[----:B------:R-:W-:Y:S01]  /*1ca0*/  IABS R109, R38 ;  /* 0x00000026006d7213 */ /* 0x000fe20000000000 */
[C---:B------:R-:W-:Y:S01]  /*1cb0*/  IMAD.HI.U32 R10, R5.reuse, R55, RZ ;  /* 0x00000037050a7227 */ /* 0x040fe200078e00ff */
[----:B------:R-:W-:Y:S01]  /*1cc0*/  IABS R107, R40 ;  /* 0x00000028006b7213 */ /* 0x000fe20000000000 */
[----:B------:R-:W-:Y:S01]  /*1cd0*/  STL [R1+0xd78], R82 ;  /* 0x000d785201007387 */ /* 0x000fe20000100800 */
[----:B------:R-:W-:Y:S01]  /*1ce0*/  IABS R105, R42 ;  /* 0x0000002a00697213 */ /* 0x000fe20000000000 */
[----:B------:R-:W-:Y:S01]  /*1cf0*/  @!P3 IMAD.MOV R37, RZ, RZ, -R37 ;  /* 0x000000ffff25b224 */ /* 0x000fe200078e0a25 */
[C---:B------:R-:W-:Y:S01]  /*1d00*/  ISETP.GT.U32.AND P3, PT, R2.reuse, R47, PT ;  /* 0x0000002f0200720c */ /* 0x040fe20003f64070 */
[----:B------:R-:W-:Y:S01]  /*1d10*/  @!P2 IMAD.MOV R39, RZ, RZ, -R39 ;  /* 0x000000ffff27a224 */ /* 0x000fe200078e0a27 */
[----:B------:R-:W-:Y:S01]  /*1d20*/  ISETP.GT.U32.AND P2, PT, R2, R51, PT ;  /* 0x000000330200720c */ /* 0x000fe20003f44070 */
[----:B------:R-:W-:Y:S01]  /*1d30*/  IMAD.MOV R8, RZ, RZ, -R8 ;  /* 0x000000ffff087224 */ /* 0x000fe200078e0a08 */
[C---:B------:R-:W-:Y:S01]  /*1d40*/  IADD3 R36, R206.reuse, 0x33, RZ ;  /* 0x00000033ce247810 */ /* 0x040fe20007ffe0ff */
[----:B------:R-:W-:Y:S01]  /*1d50*/  IMAD.MOV R10, RZ, RZ, -R10 ;  /* 0x000000ffff0a7224 */ /* 0x000fe200078e0a0a */
[----:B-1----:R-:W-:Y:S01]  /*1d60*/  IADD3 R32, R206, 0x35, RZ ;  /* 0x00000035ce207810 */ /* 0x002fe20007ffe0ff */
[----:B------:R-:W-:Y:S01]  /*1d70*/  @!P5 IMAD.MOV R35, RZ, RZ, -R35 ;  /* 0x000000ffff23d224 */ /* 0x000fe200078e0a23 */
[C---:B------:R-:W-:Y:S01]  /*1d80*/  ISETP.GT.U32.AND P5, PT, R2.reuse, R49, PT ;  /* 0x000000310200720c */ /* 0x040fe20003fa4070 */
[C---:B------:R-:W-:Y:S01]  /*1d90*/  IMAD R53, R2.reuse, R8, R53 ;  /* 0x0000000802357224 */ /* 0x040fe200078e0235 */
[----:B------:R-:W-:Y:S01]  /*1da0*/  IABS R111, R36 ;  /* 0x00000024006f7213 */ /* 0x000fe20000000000 */
[----:B------:R-:W-:Y:S01]  /*1db0*/  IMAD R55, R2, R10, R55 ;  /* 0x0000000a02377224 */ /* 0x000fe200078e0237 */
[----:B------:R-:W-:Y:S01]  /*1dc0*/  IABS R115, R32 ;  /* 0x0000002000737213 */ /* 0x000fe20000000000 */
[----:B------:R-:W-:Y:S01]  /*1dd0*/  IMAD.HI.U32 R6, R5, R59, RZ ;  /* 0x0000003b05067227 */ /* 0x000fe200078e00ff */
[C---:B--2---:R-:W-:Y:S01]  /*1de0*/  IADD3 R30, R206.reuse, 0x36, RZ ;  /* 0x00000036ce1e7810 */ /* 0x044fe20007ffe0ff */
[----:B------:R-:W-:Y:S01]  /*1df0*/  STL [R1+0xd74], R80 ;  /* 0x000d745001007387 */ /* 0x000fe20000100800 */
[----:B---3--:R-:W-:Y:S01]  /*1e00*/  IADD3 R28, R206, 0x37, RZ ;  /* 0x00000037ce1c7810 */ /* 0x008fe20007ffe0ff */
[----:B------:R-:W-:Y:S01]  /*1e10*/  IMAD.MOV R6, RZ, RZ, -R6 ;  /* 0x000000ffff067224 */ /* 0x000fe200078e0a06 */
[----:B------:R-:W-:Y:S01]  /*1e20*/  IABS R117, R30 ;  /* 0x0000001e00757213 */ /* 0x000fe20000000000 */
[--C-:B------:R-:W-:Y:S01]  /*1e30*/  @!P1 IMAD.IADD R41, R41, 0x1, -R2.reuse ;  /* 0x0000000129299824 */ /* 0x100fe200078e0a02 */
[C---:B------:R-:W-:Y:S01]  /*1e40*/  ISETP.GT.U32.AND P1, PT, R2.reuse, R53, PT ;  /* 0x000000350200720c */ /* 0x040fe20003f24070 */
[--C-:B------:R-:W-:Y:S01]  /*1e50*/  @!P0 IMAD.IADD R43, R43, 0x1, -R2.reuse ;  /* 0x000000012b2b8824 */ /* 0x100fe200078e0a02 */
[C---:B------:R-:W-:Y:S01]  /*1e60*/  ISETP.GT.U32.AND P0, PT, R2.reuse, R55, PT ;  /* 0x000000370200720c */ /* 0x040fe20003f04070 */
[--C-:B------:R-:W-:Y:S01]  /*1e70*/  @!P6 IMAD.IADD R45, R45, 0x1, -R2.reuse ;  /* 0x000000012d2de824 */ /* 0x100fe200078e0a02 */
[C---:B------:R-:W-:Y:S01]  /*1e80*/  ISETP.GT.U32.AND P6, PT, R2.reuse, R57, PT ;  /* 0x000000390200720c */ /* 0x040fe20003fc4070 */
[----:B------:R-:W-:Y:S01]  /*1e90*/  IMAD R59, R2, R6, R59 ;  /* 0x00000006023b7224 */ /* 0x000fe200078e023b */
[----:B------:R-:W-:Y:S01]  /*1ea0*/  IABS R119, R28 ;  /* 0x0000001c00777213 */ /* 0x000fe20000000000 */
[--C-:B------:R-:W-:Y:S01]  /*1eb0*/  @!P3 IMAD.IADD R47, R47, 0x1, -R2.reuse ;  /* 0x000000012f2fb824 */ /* 0x100fe200078e0a02 */
[----:B------:R-:W-:Y:S01]  /*1ec0*/  ISETP.GE.AND P3, PT, R98, RZ, PT ;  /* 0x000000ff6200720c */ /* 0x000fe20003f66270 */
[--C-:B------:R-:W-:Y:S01]  /*1ed0*/  @!P2 IMAD.IADD R51, R51, 0x1, -R2.reuse ;  /* 0x000000013333a824 */ /* 0x100fe200078e0a02 */
[----:B------:R-:W-:Y:S01]  /*1ee0*/  ISETP.GE.AND P2, PT, R96, RZ, PT ;  /* 0x000000ff6000720c */ /* 0x000fe20003f46270 */
[--C-:B------:R-:W-:Y:S01]  /*1ef0*/  @!P5 IMAD.IADD R49, R49, 0x1, -R2.reuse ;  /* 0x000000013131d824 */ /* 0x100fe200078e0a02 */
[----:B------:R-:W-:Y:S01]  /*1f00*/  ISETP.GT.U32.AND P5, PT, R2, R59, PT ;  /* 0x0000003b0200720c */ /* 0x000fe20003fa4070 */
[----:B------:R-:W-:Y:S01]  /*1f10*/  IMAD.HI.U32 R6, R5, R61, RZ ;  /* 0x0000003d05067227 */ /* 0x000fe200078e00ff */
[----:B------:R-:W-:Y:S01]  /*1f20*/  @!P1 IADD3 R53, R53, -R2, RZ ;  /* 0x8000000235359210 */ /* 0x000fe20007ffe0ff */
[----:B------:R-:W-:Y:S01]  /*1f30*/  STL [R1+0xd70], R78 ;  /* 0x000d704e01007387 */ /* 0x000fe20000100800 */
[----:B------:R-:W-:Y:S01]  /*1f40*/  ISETP.GE.AND P1, PT, R94, RZ, PT ;  /* 0x000000ff5e00720c */ /* 0x000fe20003f26270 */
[--C-:B------:R-:W-:Y:S01]  /*1f50*/  @!P0 IMAD.IADD R55, R55, 0x1, -R2.reuse ;  /* 0x0000000137378824 */ /* 0x100fe200078e0a02 */
[----:B------:R-:W-:Y:S01]  /*1f60*/  ISETP.GE.AND P0, PT, R26, RZ, PT ;  /* 0x000000ff1a00720c */ /* 0x000fe20003f06270 */
[----:B------:R-:W-:Y:S01]  /*1f70*/  @!P6 IMAD.IADD R57, R57, 0x1, -R2 ;  /* 0x000000013939e824 */ /* 0x000fe200078e0a02 */
[----:B------:R-:W-:Y:S01]  /*1f80*/  ISETP.GE.AND P6, PT, R24, RZ, PT ;  /* 0x000000ff1800720c */ /* 0x000fe20003fc6270 */
[----:B------:R-:W-:Y:S01]  /*1f90*/  @!P3 IMAD.MOV R41, RZ, RZ, -R41 ;  /* 0x000000ffff29b224 */ /* 0x000fe200078e0a29 */
[C---:B------:R-:W-:Y:S01]  /*1fa0*/  ISETP.GT.U32.AND P3, PT, R2.reuse, R53, PT ;  /* 0x000000350200720c */ /* 0x040fe20003f64070 */
[----:B------:R-:W-:Y:S01]  /*1fb0*/  @!P2 IMAD.MOV R43, RZ, RZ, -R43 ;  /* 0x000000ffff2ba224 */ /* 0x000fe200078e0a2b */
[----:B------:R-:W-:Y:S01]  /*1fc0*/  ISETP.GT.U32.AND P2, PT, R2, R57, PT ;  /* 0x000000390200720c */ /* 0x000fe20003f44070 */
[----:B------:R-:W-:Y:S01]  /*1fd0*/  IMAD.HI.U32 R10, R5, R65, RZ ;  /* 0x00000041050a7227 */ /* 0x000fe200078e00ff */
[C---:B------:R-:W-:Y:S01]  /*1fe0*/  IADD3 R34, R206.reuse, 0x34, RZ ;  /* 0x00000034ce227810 */ /* 0x040fe20007ffe0ff */
[----:B------:R-:W-:Y:S01]  /*1ff0*/  STL [R1+0xd6c], R76 ;  /* 0x000d6c4c01007387 */ /* 0x000fe20000100800 */
[----:B----4-:R-:W-:Y:S01]  /*2000*/  IADD3 R26, R206, 0x39, RZ ;  /* 0x00000039ce1a7810 */ /* 0x010fe20007ffe0ff */
[----:B------:R-:W-:Y:S01]  /*2010*/  IMAD.MOV R6, RZ, RZ, -R6 ;  /* 0x000000ffff067224 */ /* 0x000fe200078e0a06 */
[----:B------:R-:W-:Y:S01]  /*2020*/  IABS R113, R34 ;  /* 0x0000002200717213 */ /* 0x000fe20000000000 */
[----:B------:R-:W-:Y:S01]  /*2030*/  @!P5 IMAD.IADD R59, R59, 0x1, -R2 ;  /* 0x000000013b3bd824 */ /* 0x000fe200078e0a02 */
[----:B------:R-:W-:Y:S01]  /*2040*/  ISETP.GT.U32.AND P5, PT, R2, R51, PT ;  /* 0x000000330200720c */ /* 0x000fe20003fa4070 */
[C---:B------:R-:W-:Y:S01]  /*2050*/  IMAD.HI.U32 R8, R5.reuse, R63, RZ ;  /* 0x0000003f05087227 */ /* 0x040fe200078e00ff */
[----:B------:R-:W-:Y:S01]  /*2060*/  IABS R123, R26 ;  /* 0x0000001a007b7213 */ /* 0x000fe20000000000 */
[----:B------:R1:W-:Y:S01]  /*2070*/  STL [R1+0xd68], R22 ;  /* 0x000d681601007387 */ /* 0x0003e20000100800 */
[C---:B------:R-:W-:Y:S01]  /*2080*/  IADD3 R24, R206.reuse, 0x3a, RZ ;  /* 0x0000003ace187810 */ /* 0x040fe20007ffe0ff */
[----:B------:R-:W-:Y:S01]  /*2090*/  IMAD.MOV R10, RZ, RZ, -R10 ;  /* 0x000000ffff0a7224 */ /* 0x000fe200078e0a0a */
[----:B------:R-:W-:Y:S01]  /*20a0*/  IADD3 R18, R206, 0x3c, RZ ;  /* 0x0000003cce127810 */ /* 0x000fe20007ffe0ff */
[C---:B------:R-:W-:Y:S01]  /*20b0*/  IMAD R61, R2.reuse, R6, R61 ;  /* 0x00000006023d7224 */ /* 0x040fe200078e023d */
[----:B------:R-:W-:Y:S01]  /*20c0*/  IABS R125, R24 ;  /* 0x00000018007d7213 */ /* 0x000fe20000000000 */
[----:B------:R-:W-:Y:S01]  /*20d0*/  IMAD.MOV R8, RZ, RZ, -R8 ;  /* 0x000000ffff087224 */ /* 0x000fe200078e0a08 */
[----:B------:R-:W-:Y:S01]  /*20e0*/  IABS R129, R18 ;  /* 0x0000001200817213 */ /* 0x000fe20000000000 */
[----:B------:R-:W-:Y:S01]  /*20f0*/  IMAD R65, R2, R10, R65 ;  /* 0x0000000a02417224 */ /* 0x000fe200078e0241 */
[----:B------:R-:W2:Y:S01]  /*2100*/  S2R R12, SR_TID.X ;  /* 0x00000000000c7919 */ /* 0x000ea20000002100 */
[----:B------:R-:W-:Y:S01]  /*2110*/  IMAD.HI.U32 R6, R5, R69, RZ ;  /* 0x0000004505067227 */ /* 0x000fe200078e00ff */
[----:B------:R-:W-:-:S02]  /*2120*/  @!P5 IADD3 R51, R51, -R2, RZ ;  /* 0x800000023333d210 */ /* 0x000fc40007ffe0ff */
[----:B------:R-:W-:Y:S01]  /*2130*/  IADD3 R16, R206, 0x3d, RZ ;  /* 0x0000003dce107810 */ /* 0x000fe20007ffe0ff */
[----:B------:R-:W-:Y:S01]  /*2140*/  @!P1 IMAD.MOV R45, RZ, RZ, -R45 ;  /* 0x000000ffff2d9224 */ /* 0x000fe200078e0a2d */
[C---:B------:R-:W-:Y:S01]  /*2150*/  ISETP.GT.U32.AND P1, PT, R2.reuse, R55, PT ;  /* 0x000000370200720c */ /* 0x040fe20003f24070 */
        /* <DEDUP_REMOVED lines=10> */
[C---:B------:R-:W-:Y:S01]  /*2200*/  IMAD R69, R2.reuse, R6, R69 ;  /* 0x0000000602457224 */ /* 0x040fe200078e0245 */
[----:B------:R-:W-:Y:S01]  /*2210*/  ISETP.GT.U32.AND P5, PT, R2, R63, PT ;  /* 0x0000003f0200720c */ /* 0x000fe20003fa4070 */
[--C-:B------:R-:W-:Y:S01]  /*2220*/  @!P1 IMAD.IADD R55, R55, 0x1, -R2.reuse ;  /* 0x0000000137379824 */ /* 0x100fe200078e0a02 */
[----:B------:R-:W-:Y:S01]  /*2230*/  ISETP.GE.AND P1, PT, R92, RZ, PT ;  /* 0x000000ff5c00720c */ /* 0x000fe20003f26270 */
[--C-:B------:R-:W-:Y:S01]  /*2240*/  @!P0 IMAD.IADD R59, R59, 0x1, -R2.reuse ;  /* 0x000000013b3b8824 */ /* 0x100fe200078e0a02 */
[----:B------:R-:W-:Y:S01]  /*2250*/  ISETP.GE.AND P0, PT, R90, RZ, PT ;  /* 0x000000ff5a00720c */ /* 0x000fe20003f06270 */
[--C-:B------:R-:W-:Y:S01]  /*2260*/  @!P6 IMAD.IADD R61, R61, 0x1, -R2.reuse ;  /* 0x000000013d3de824 */ /* 0x100fe200078e0a02 */
[----:B------:R-:W-:Y:S01]  /*2270*/  ISETP.GT.U32.AND P6, PT, R2, R69, PT ;  /* 0x000000450200720c */ /* 0x000fe20003fc4070 */
[----:B------:R-:W-:Y:S01]  /*2280*/  IMAD.HI.U32 R6, R5, R71, RZ ;  /* 0x0000004705067227 */ /* 0x000fe200078e00ff */
[----:B------:R-:W-:Y:S01]  /*2290*/  IADD3 R14, R206, 0x3e, RZ ;  /* 0x0000003ece0e7810 */ /* 0x000fe20007ffe0ff */
[----:B------:R-:W-:Y:S01]  /*22a0*/  STL [R1+0xd64], R74 ;  /* 0x000d644a01007387 */ /* 0x000fe20000100800 */
[----:B------:R-:W-:Y:S01]  /*22b0*/  IABS R131, R16 ;  /* 0x0000001000837213 */ /* 0x000fe20000000000 */
[--C-:B------:R-:W-:Y:S01]  /*22c0*/  @!P3 IMAD.IADD R65, R65, 0x1, -R2.reuse ;  /* 0x000000014141b824 */ /* 0x100fe200078e0a02 */
[----:B------:R-:W-:Y:S01]  /*22d0*/  ISETP.GE.AND P3, PT, R86, RZ, PT ;  /* 0x000000ff5600720c */ /* 0x000fe20003f66270 */
[--C-:B------:R-:W-:Y:S01]  /*22e0*/  @!P2 IMAD.IADD R67, R67, 0x1, -R2.reuse ;  /* 0x000000014343a824 */ /* 0x100fe200078e0a02 */
[----:B------:R-:W-:Y:S01]  /*22f0*/  ISETP.GE.AND P2, PT, R84, RZ, PT ;  /* 0x000000ff5400720c */ /* 0x000fe20003f46270 */
[----:B------:R-:W-:Y:S01]  /*2300*/  @!P5 IMAD.IADD R63, R63, 0x1, -R2 ;  /* 0x000000013f3fd824 */ /* 0x000fe200078e0a02 */
[----:B------:R-:W-:Y:S01]  /*2310*/  ISETP.GE.AND P5, PT, R88, RZ, PT ;  /* 0x000000ff5800720c */ /* 0x000fe20003fa6270 */
[----:B------:R-:W-:Y:S01]  /*2320*/  IMAD.MOV R6, RZ, RZ, -R6 ;  /* 0x000000ffff067224 */ /* 0x000fe200078e0a06 */
[----:B------:R-:W-:Y:S01]  /*2330*/  IABS R133, R14 ;  /* 0x0000000e00857213 */ /* 0x000fe20000000000 */
[----:B------:R-:W-:Y:S01]  /*2340*/  @!P1 IMAD.MOV R51, RZ, RZ, -R51 ;  /* 0x000000ffff339224 */ /* 0x000fe200078e0a33 */
[----:B------:R-:W-:Y:S01]  /*2350*/  @!P6 IADD3 R69, R69, -R2, RZ ;  /* 0x800000024545e210 */ /* 0x000fe20007ffe0ff */
[C---:B------:R-:W-:Y:S01]  /*2360*/  IMAD R71, R2.reuse, R6, R71 ;  /* 0x0000000602477224 */ /* 0x040fe200078e0247 */
[C---:B------:R-:W-:Y:S01]  /*2370*/  ISETP.GT.U32.AND P1, PT, R2.reuse, R61, PT ;  /* 0x0000003d0200720c */ /* 0x040fe20003f24070 */
[----:B------:R-:W-:Y:S01]  /*2380*/  @!P0 IMAD.MOV R53, RZ, RZ, -R53 ;  /* 0x000000ffff358224 */ /* 0x000fe200078e0a35 */
[C---:B------:R-:W-:Y:S01]  /*2390*/  ISETP.GT.U32.AND P0, PT, R2.reuse, R63, PT ;  /* 0x0000003f0200720c */ /* 0x040fe20003f04070 */
[C---:B------:R-:W-:Y:S01]  /*23a0*/  IMAD.HI.U32 R8, R5.reuse, R73, RZ ;  /* 0x0000004905087227 */ /* 0x040fe200078e00ff */
[----:B------:R-:W-:Y:S01]  /*23b0*/  ISETP.GT.U32.AND P6, PT, R2, R65, PT ;  /* 0x000000410200720c */ /* 0x000fe20003fc4070 */
[----:B------:R-:W-:Y:S01]  /*23c0*/  STL [R1+0xd60], R72 ;  /* 0x000d604801007387 */ /* 0x000fe20000100800 */
[C---:B------:R-:W-:Y:S01]  /*23d0*/  IADD3 R204, R0.reuse, -0x75, RZ ;  /* 0xffffff8b00cc7810 */ /* 0x040fe20007ffe0ff */
[----:B------:R-:W-:Y:S01]  /*23e0*/  IMAD.HI.U32 R10, R5, R75, RZ ;  /* 0x0000004b050a7227 */ /* 0x000fe200078e00ff */
[C---:B------:R-:W-:Y:S01]  /*23f0*/  IADD3 R226, R0.reuse, -0x16, RZ ;  /* 0xffffffea00e27810 */ /* 0x040fe20007ffe0ff */
[----:B------:R-:W-:Y:S01]  /*2400*/  STL [R1+0xd5c], R70 ;  /* 0x000d5c4601007387 */ /* 0x000fe20000100800 */
[----:B------:R-:W-:Y:S01]  /*2410*/  IADD3 R252, R0, -0x1e, RZ ;  /* 0xffffffe200fc7810 */ /* 0x000fe20007ffe0ff */
[----:B------:R-:W-:Y:S01]  /*2420*/  @!P3 IMAD.MOV R57, RZ, RZ, -R57 ;  /* 0x000000ffff39b224 */ /* 0x000fe200078e0a39 */
[C---:B------:R-:W-:Y:S01]  /*2430*/  ISETP.GT.U32.AND P3, PT, R2.reuse, R67, PT ;  /* 0x000000430200720c */ /* 0x040fe20003f64070 */
[----:B------:R-:W-:Y:S01]  /*2440*/  @!P2 IMAD.MOV R59, RZ, RZ, -R59 ;  /* 0x000000ffff3ba224 */ /* 0x000fe200078e0a3b */
[----:B------:R-:W-:Y:S01]  /*2450*/  ISETP.GT.U32.AND P2, PT, R2, R71, PT ;  /* 0x000000470200720c */ /* 0x000fe20003f44070 */
[----:B------:R-:W-:Y:S01]  /*2460*/  IMAD.MOV R8, RZ, RZ, -R8 ;  /* 0x000000ffff087224 */ /* 0x000fe200078e0a08 */
[----:B------:R-:W-:Y:S01]  /*2470*/  STL [R1+0xd58], R68 ;  /* 0x000d584401007387 */ /* 0x000fe20000100800 */
[----:B------:R-:W-:-:S02]  /*2480*/  IMAD.MOV R10, RZ, RZ, -R10 ;  /* 0x000000ffff0a7224 */ /* 0x000fc400078e0a0a */
[----:B------:R-:W-:Y:S01]  /*2490*/  IMAD.HI.U32 R6, R5, R79, RZ ;  /* 0x0000004f05067227 */ /* 0x000fe200078e00ff */
[----:B------:R-:W-:Y:S03]  /*24a0*/  STL [R1+0xd54], R66 ;  /* 0x000d544201007387 */ /* 0x000fe60000100800 */
[----:B------:R-:W-:Y:S01]  /*24b0*/  @!P5 IMAD.MOV R55, RZ, RZ, -R55 ;  /* 0x000000ffff37d224 */ /* 0x000fe200078e0a37 */
[C---:B------:R-:W-:Y:S01]  /*24c0*/  ISETP.GT.U32.AND P5, PT, R2.reuse, R69, PT ;  /* 0x000000450200720c */ /* 0x040fe20003fa4070 */
[C---:B------:R-:W-:Y:S01]  /*24d0*/  IMAD R73, R2.reuse, R8, R73 ;  /* 0x0000000802497224 */ /* 0x040fe200078e0249 */
[----:B------:R-:W-:Y:S01]  /*24e0*/  @!P3 IADD3 R67, R67, -R2, RZ ;  /* 0x800000024343b210 */ /* 0x000fe20007ffe0ff */
[----:B------:R-:W-:Y:S01]  /*24f0*/  IMAD R75, R2, R10, R75 ;  /* 0x0000000a024b7224 */ /* 0x000fe200078e024b */
[----:B------:R-:W-:Y:S01]  /*2500*/  STL [R1+0xd50], R64 ;  /* 0x000d504001007387 */ /* 0x000fe20000100800 */
[----:B------:R-:W-:-:S02]  /*2510*/  IMAD.MOV R6, RZ, RZ, -R6 ;  /* 0x000000ffff067224 */ /* 0x000fc400078e0a06 */
[--C-:B------:R-:W-:Y:S01]  /*2520*/  @!P1 IMAD.IADD R61, R61, 0x1, -R2.reuse ;  /* 0x000000013d3d9824 */ /* 0x100fe200078e0a02 */
[C---:B------:R-:W-:Y:S01]  /*2530*/  ISETP.GT.U32.AND P1, PT, R2.reuse, R73, PT ;  /* 0x000000490200720c */ /* 0x040fe20003f24070 */
[C---:B------:R-:W-:Y:S01]  /*2540*/  IMAD R79, R2.reuse, R6, R79 ;  /* 0x00000006024f7224 */ /* 0x040fe200078e024f */
[----:B------:R-:W-:Y:S01]  /*2550*/  STL [R1+0xd4c], R62 ;  /* 0x000d4c3e01007387 */ /* 0x000fe20000100800 */
[--C-:B------:R-:W-:Y:S01]  /*2560*/  @!P0 IMAD.IADD R63, R63, 0x1, -R2.reuse ;  /* 0x000000013f3f8824 */ /* 0x100fe200078e0a02 */
[C---:B------:R-:W-:Y:S01]  /*2570*/  ISETP.GT.U32.AND P0, PT, R2.reuse, R75, PT ;  /* 0x0000004b0200720c */ /* 0x040fe20003f04070 */
[--C-:B------:R-:W-:Y:S01]  /*2580*/  @!P6 IMAD.IADD R65, R65, 0x1, -R2.reuse ;  /* 0x000000014141e824 */ /* 0x100fe200078e0a02 */
[C---:B------:R-:W-:Y:S01]  /*2590*/  ISETP.GT.U32.AND P6, PT, R2.reuse, R77, PT ;  /* 0x0000004d0200720c */ /* 0x040fe20003fc4070 */
[--C-:B------:R-:W-:Y:S01]  /*25a0*/  @!P2 IMAD.IADD R71, R71, 0x1, -R2.reuse ;  /* 0x000000014747a824 */ /* 0x100fe200078e0a02 */
[----:B------:R-:W-:Y:S01]  /*25b0*/  ISETP.GT.U32.AND P3, PT, R2, R79, PT ;  /* 0x0000004f0200720c */ /* 0x000fe20003f64070 */
[--C-:B------:R-:W-:Y:S01]  /*25c0*/  @!P5 IMAD.IADD R69, R69, 0x1, -R2.reuse ;  /* 0x000000014545d824 */ /* 0x100fe200078e0a02 */
[----:B------:R-:W-:Y:S01]  /*25d0*/  ISETP.GE.AND P2, PT, R80, RZ, PT ;  /* 0x000000ff5000720c */ /* 0x000fe20003f46270 */
[----:B------:R-:W-:Y:S01]  /*25e0*/  IMAD.HI.U32 R6, R5, R83, RZ ;  /* 0x0000005305067227 */ /* 0x000fe200078e00ff */
[----:B------:R-:W-:Y:S01]  /*25f0*/  ISETP.GE.AND P5, PT, R82, RZ, PT ;  /* 0x000000ff5200720c */ /* 0x000fe20003fa6270 */
[----:B------:R-:W-:Y:S02]  /*2600*/  STL [R1+0xd48], R60 ;  /* 0x000d483c01007387 */ /* 0x000fe40000100800 */
[--C-:B------:R-:W-:Y:S01]  /*2610*/  @!P1 IMAD.IADD R73, R73, 0x1, -R2.reuse ;  /* 0x0000000149499824 */ /* 0x100fe200078e0a02 */
[----:B------:R-:W-:Y:S01]  /*2620*/  ISETP.GE.AND P1, PT, R78, RZ, PT ;  /* 0x000000ff4e00720c */ /* 0x000fe20003f26270 */
[--C-:B------:R-:W-:Y:S01]  /*2630*/  @!P0 IMAD.IADD R75, R75, 0x1, -R2.reuse ;  /* 0x000000014b4b8824 */ /* 0x100fe200078e0a02 */
[----:B------:R-:W-:Y:S01]  /*2640*/  ISETP.GE.AND P0, PT, R76, RZ, PT ;  /* 0x000000ff4c00720c */ /* 0x000fe20003f06270 */
[--C-:B------:R-:W-:Y:S01]  /*2650*/  @!P6 IMAD.IADD R77, R77, 0x1, -R2.reuse ;  /* 0x000000014d4de824 */ /* 0x100fe200078e0a02 */
[----:B------:R-:W-:Y:S01]  /*2660*/  ISETP.GE.AND P6, PT, R22, RZ, PT ;  /* 0x000000ff1600720c */ /* 0x000fe20003fc6270 */
[----:B------:R-:W-:Y:S01]  /*2670*/  @!P3 IMAD.IADD R79, R79, 0x1, -R2 ;  /* 0x000000014f4fb824 */ /* 0x000fe200078e0a02 */
[C---:B------:R-:W-:Y:S01]  /*2680*/  ISETP.GT.U32.AND P3, PT, R2.reuse, R73, PT ;  /* 0x000000490200720c */ /* 0x040fe20003f64070 */
[----:B------:R-:W-:Y:S01]  /*2690*/  @!P2 IMAD.MOV R63, RZ, RZ, -R63 ;  /* 0x000000ffff3fa224 */ /* 0x000fe200078e0a3f */
[----:B------:R-:W-:Y:S01]  /*26a0*/  ISETP.GT.U32.AND P2, PT, R2, R75, PT ;  /* 0x0000004b0200720c */ /* 0x000fe20003f44070 */
[C---:B------:R-:W-:Y:S01]  /*26b0*/  IMAD.HI.U32 R10, R5.reuse, R87, RZ ;  /* 0x00000057050a7227 */ /* 0x040fe200078e00ff */
[----:B-1----:R-:W-:Y:S01]  /*26c0*/  IADD3 R22, R206, 0x3b, RZ ;  /* 0x0000003bce167810 */ /* 0x002fe20007ffe0ff */
[----:B------:R-:W-:Y:S01]  /*26d0*/  STL [R1+0xd44], R58 ;  /* 0x000d443a01007387 */ /* 0x000fe20000100800 */
[----:B------:R-:W-:Y:S01]  /*26e0*/  IADD3 R76, R0, -0x11, RZ ;  /* 0xffffffef004c7810 */ /* 0x000fe20007ffe0ff */
[----:B------:R-:W-:Y:S01]  /*26f0*/  IMAD.MOV R6, RZ, RZ, -R6 ;  /* 0x000000ffff067224 */ /* 0x000fe200078e0a06 */
[----:B------:R-:W-:Y:S01]  /*2700*/  IABS R127, R22 ;  /* 0x00000016007f7213 */ /* 0x000fe20000000000 */
[----:B------:R-:W-:Y:S01]  /*2710*/  @!P5 IMAD.MOV R61, RZ, RZ, -R61 ;  /* 0x000000ffff3dd224 */ /* 0x000fe200078e0a3d */
[C---:B------:R-:W-:Y:S01]  /*2720*/  ISETP.GT.U32.AND P5, PT, R2.reuse, R71, PT ;  /* 0x000000470200720c */ /* 0x040fe20003fa4070 */
[----:B------:R-:W-:Y:S01]  /*2730*/  IMAD.HI.U32 R8, R5, R85, RZ ;  /* 0x0000005505087227 */ /* 0x000fe200078e00ff */
[----:B------:R-:W-:Y:S01]  /*2740*/  @!P0 IADD3 R67, -R67, RZ, RZ ;  /* 0x000000ff43438210 */ /* 0x000fe20007ffe1ff */
[----:B------:R-:W-:Y:S01]  /*2750*/  STL [R1+0xd40], R56 ;  /* 0x000d403801007387 */ /* 0x000fe20000100800 */
[----:B------:R-:W-:Y:S01]  /*2760*/  ISETP.GT.U32.AND P0, PT, R2, R77, PT ;  /* 0x0000004d0200720c */ /* 0x000fe20003f04070 */
[----:B------:R-:W-:-:S02]  /*2770*/  IMAD.MOV R10, RZ, RZ, -R10 ;  /* 0x000000ffff0a7224 */ /* 0x000fc400078e0a0a */
[C---:B------:R-:W-:Y:S01]  /*2780*/  IMAD R83, R2.reuse, R6, R83 ;  /* 0x0000000602537224 */ /* 0x040fe200078e0253 */
[----:B------:R-:W-:Y:S01]  /*2790*/  STL [R1+0xd3c], R54 ;  /* 0x000d3c3601007387 */ /* 0x000fe20000100800 */
[----:B------:R-:W-:Y:S02]  /*27a0*/  IMAD.MOV R8, RZ, RZ, -R8 ;  /* 0x000000ffff087224 */ /* 0x000fe400078e0a08 */
[C---:B------:R-:W-:Y:S01]  /*27b0*/  IMAD R87, R2.reuse, R10, R87 ;  /* 0x0000000a02577224 */ /* 0x040fe200078e0257 */
[----:B------:R-:W-:Y:S01]  /*27c0*/  STL [R1+0xd2c], R52 ;  /* 0x000d2c3401007387 */ /* 0x000fe20000100800 */
[----:B------:R-:W-:Y:S01]  /*27d0*/  @!P1 IMAD.MOV R65, RZ, RZ, -R65 ;  /* 0x000000ffff419224 */ /* 0x000fe200078e0a41 */
[C---:B------:R-:W-:Y:S01]  /*27e0*/  ISETP.GT.U32.AND P1, PT, R2.reuse, R79, PT ;  /* 0x0000004f0200720c */ /* 0x040fe20003f24070 */
[----:B------:R-:W-:Y:S01]  /*27f0*/  @!P6 IMAD.MOV R69, RZ, RZ, -R69 ;  /* 0x000000ffff45e224 */ /* 0x000fe200078e0a45 */
[C---:B------:R-:W-:Y:S01]  /*2800*/  ISETP.GT.U32.AND P6, PT, R2.reuse, R83, PT ;  /* 0x000000530200720c */ /* 0x040fe20003fc4070 */
[----:B------:R-:W-:Y:S01]  /*2810*/  IMAD R85, R2, R8, R85 ;  /* 0x0000000802557224 */ /* 0x000fe200078e0255 */
[----:B------:R-:W-:Y:S01]  /*2820*/  STL [R1+0xd28], R50 ;  /* 0x000d283201007387 */ /* 0x000fe20000100800 */
[----:B------:R-:W-:-:S03]  /*2830*/  IMAD.HI.U32 R6, R5, R91, RZ ;  /* 0x0000005b05067227 */ /* 0x000fc600078e00ff */
[----:B------:R-:W-:Y:S01]  /*2840*/  STL [R1+0xd24], R48 ;  /* 0x000d243001007387 */ /* 0x000fe20000100800 */
[--C-:B------:R-:W-:Y:S01]  /*2850*/  @!P3 IMAD.IADD R73, R73, 0x1, -R2.reuse ;  /* 0x000000014949b824 */ /* 0x100fe200078e0a02 */
[----:B------:R-:W-:Y:S01]  /*2860*/  ISETP.GE.AND P3, PT, R74, RZ, PT ;  /* 0x000000ff4a00720c */ /* 0x000fe20003f66270 */
[--C-:B------:R-:W-:Y:S01]  /*2870*/  @!P2 IMAD.IADD R75, R75, 0x1, -R2.reuse ;  /* 0x000000014b4ba824 */ /* 0x100fe200078e0a02 */
[----:B------:R-:W-:Y:S01]  /*2880*/  ISETP.GT.U32.AND P2, PT, R2, R87, PT ;  /* 0x000000570200720c */ /* 0x000fe20003f44070 */
[--C-:B------:R-:W-:Y:S01]  /*2890*/  @!P5 IMAD.IADD R71, R71, 0x1, -R2.reuse ;  /* 0x000000014747d824 */ /* 0x100fe200078e0a02 */
[----:B------:R-:W-:Y:S01]  /*28a0*/  IADD3 R6, -R6, RZ, RZ ;  /* 0x000000ff06067210 */ /* 0x000fe20007ffe1ff */
[--C-:B------:R-:W-:Y:S01]  /*28b0*/  @!P0 IMAD.IADD R77, R77, 0x1, -R2.reuse ;  /* 0x000000014d4d8824 */ /* 0x100fe200078e0a02 */
[C---:B------:R-:W-:Y:S01]  /*28c0*/  ISETP.GT.U32.AND P5, PT, R2.reuse, R85, PT ;  /* 0x000000550200720c */ /* 0x040fe20003fa4070 */
[--C-:B------:R-:W-:Y:S01]  /*28d0*/  @!P1 IMAD.IADD R79, R79, 0x1, -R2.reuse ;  /* 0x000000014f4f9824 */ /* 0x100fe200078e0a02 */
[C---:B------:R-:W-:Y:S01]  /*28e0*/  ISETP.GT.U32.AND P0, PT, R2.reuse, R89, PT ;  /* 0x000000590200720c */ /* 0x040fe20003f04070 */
[----:B------:R-:W-:Y:S01]  /*28f0*/  IMAD R91, R2, R6, R91 ;  /* 0x00000006025b7224 */ /* 0x000fe200078e025b */
[----:B------:R-:W-:Y:S01]  /*2900*/  ISETP.GE.AND P1, PT, R72, RZ, PT ;  /* 0x000000ff4800720c */ /* 0x000fe20003f26270 */
[--C-:B------:R-:W-:Y:S01]  /*2910*/  @!P6 IMAD.IADD R83, R83, 0x1, -R2.reuse ;  /* 0x000000015353e824 */ /* 0x100fe200078e0a02 */
[----:B------:R-:W-:Y:S01]  /*2920*/  STL [R1+0xd20], R46 ;  /* 0x000d202e01007387 */ /* 0x000fe20000100800 */
[----:B------:R-:W-:Y:S01]  /*2930*/  @!P3 IMAD.MOV R71, RZ, RZ, -R71 ;  /* 0x000000ffff47b224 */ /* 0x000fe200078e0a47 */
[----:B------:R-:W-:Y:S01]  /*2940*/  ISETP.GT.U32.AND P6, PT, R2, R91, PT ;  /* 0x0000005b0200720c */ /* 0x000fe20003fc4070 */
[--C-:B------:R-:W-:Y:S01]  /*2950*/  @!P2 IMAD.IADD R87, R87, 0x1, -R2.reuse ;  /* 0x000000015757a824 */ /* 0x100fe200078e0a02 */
[----:B------:R-:W-:Y:S01]  /*2960*/  ISETP.GE.AND P2, PT, R68, RZ, PT ;  /* 0x000000ff4400720c */ /* 0x000fe20003f46270 */
[----:B------:R-:W-:Y:S01]  /*2970*/  IMAD.HI.U32 R8, R5, R95, RZ ;  /* 0x0000005f05087227 */ /* 0x000fe200078e00ff */
[----:B------:R-:W-:Y:S01]  /*2980*/  ISETP.GT.U32.AND P3, PT, R2, R83, PT ;  /* 0x000000530200720c */ /* 0x000fe20003f64070 */
[----:B------:R-:W-:Y:S02]  /*2990*/  STL [R1+0xd1c], R44 ;  /* 0x000d1c2c01007387 */ /* 0x000fe40000100800 */
[----:B------:R-:W-:Y:S01]  /*29a0*/  @!P5 IMAD.IADD R85, R85, 0x1, -R2 ;  /* 0x000000015555d824 */ /* 0x000fe200078e0a02 */
[----:B------:R-:W-:Y:S01]  /*29b0*/  ISETP.GE.AND P5, PT, R70, RZ, PT ;  /* 0x000000ff4600720c */ /* 0x000fe20003fa6270 */
[----:B------:R-:W-:Y:S01]  /*29c0*/  IMAD.MOV R8, RZ, RZ, -R8 ;  /* 0x000000ffff087224 */ /* 0x000fe200078e0a08 */
[----:B------:R-:W-:Y:S01]  /*29d0*/  @!P0 IADD3 R89, R89, -R2, RZ ;  /* 0x8000000259598210 */ /* 0x000fe20007ffe0ff */
[----:B------:R-:W-:Y:S01]  /*29e0*/  IMAD.HI.U32 R6, R5, R93, RZ ;  /* 0x0000005d05067227 */ /* 0x000fe200078e00ff */
[----:B------:R-:W-:Y:S01]  /*29f0*/  ISETP.GE.AND P0, PT, R66, RZ, PT ;  /* 0x000000ff4200720c */ /* 0x000fe20003f06270 */
[----:B------:R-:W-:Y:S02]  /*2a00*/  STL [R1+0xd18], R42 ;  /* 0x000d182a01007387 */ /* 0x000fe40000100800 */
[----:B------:R-:W-:-:S02]  /*2a10*/  IMAD R95, R2, R8, R95 ;  /* 0x00000008025f7224 */ /* 0x000fc400078e025f */
[----:B------:R-:W-:Y:S01]  /*2a20*/  @!P1 IMAD.MOV R73, RZ, RZ, -R73 ;  /* 0x000000ffff499224 */ /* 0x000fe200078e0a49 */
[----:B------:R-:W-:Y:S01]  /*2a30*/  ISETP.GT.U32.AND P1, PT, R2, R85, PT ;  /* 0x000000550200720c */ /* 0x000fe20003f24070 */
[----:B------:R-:W-:Y:S01]  /*2a40*/  IMAD.MOV R6, RZ, RZ, -R6 ;  /* 0x000000ffff067224 */ /* 0x000fe200078e0a06 */
[----:B------:R-:W-:Y:S01]  /*2a50*/  STL [R1+0xd14], R40 ;  /* 0x000d142801007387 */ /* 0x000fe20000100800 */
[----:B------:R-:W-:-:S03]  /*2a60*/  IMAD.HI.U32 R10, R5, R97, RZ ;  /* 0x00000061050a7227 */ /* 0x000fc600078e00ff */
[----:B------:R-:W-:Y:S01]  /*2a70*/  STL [R1+0xcdc], R20 ;  /* 0x000cdc1401007387 */ /* 0x000fe20000100800 */
[--C-:B------:R-:W-:Y:S01]  /*2a80*/  @!P6 IMAD.IADD R91, R91, 0x1, -R2.reuse ;  /* 0x000000015b5be824 */ /* 0x100fe200078e0a02 */
[C---:B------:R-:W-:Y:S01]  /*2a90*/  ISETP.GT.U32.AND P6, PT, R2.reuse, R87, PT ;  /* 0x000000570200720c */ /* 0x040fe20003fc4070 */
[----:B------:R-:W-:Y:S01]  /*2aa0*/  @!P2 IMAD.MOV R77, RZ, RZ, -R77 ;  /* 0x000000ffff4da224 */ /* 0x000fe200078e0a4d */
[C---:B------:R-:W-:Y:S01]  /*2ab0*/  ISETP.GT.U32.AND P2, PT, R2.reuse, R89, PT ;  /* 0x000000590200720c */ /* 0x040fe20003f44070 */
[----:B------:R-:W-:Y:S01]  /*2ac0*/  @!P3 IMAD.IADD R83, R83, 0x1, -R2 ;  /* 0x000000015353b824 */ /* 0x000fe200078e0a02 */
[C---:B------:R-:W-:Y:S01]  /*2ad0*/  ISETP.GT.U32.AND P3, PT, R2.reuse, R95, PT ;  /* 0x0000005f0200720c */ /* 0x040fe20003f64070 */
[----:B------:R-:W-:Y:S01]  /*2ae0*/  IMAD R93, R2, R6, R93 ;  /* 0x00000006025d7224 */ /* 0x000fe200078e025d */
[----:B------:R-:W-:Y:S01]  /*2af0*/  @!P1 IADD3 R85, R85, -R2, RZ ;  /* 0x8000000255559210 */ /* 0x000fe20007ffe0ff */
[----:B------:R-:W-:Y:S01]  /*2b00*/  IMAD.MOV R10, RZ, RZ, -R10 ;  /* 0x000000ffff0a7224 */ /* 0x000fe200078e0a0a */
[----:B------:R-:W-:Y:S01]  /*2b10*/  STL [R1+0xd10], R38 ;  /* 0x000d102601007387 */ /* 0x000fe20000100800 */
[----:B------:R-:W-:-:S03]  /*2b20*/  IMAD.HI.U32 R6, R5, R101, RZ ;  /* 0x0000006505067227 */ /* 0x000fc600078e00ff */
[----:B------:R-:W-:Y:S01]  /*2b30*/  STL [R1+0xd0c], R36 ;  /* 0x000d0c2401007387 */ /* 0x000fe20000100800 */
[----:B------:R-:W-:Y:S01]  /*2b40*/  @!P5 IMAD.MOV R75, RZ, RZ, -R75 ;  /* 0x000000ffff4bd224 */ /* 0x000fe200078e0a4b */
[C---:B------:R-:W-:Y:S01]  /*2b50*/  ISETP.GT.U32.AND P5, PT, R2.reuse, R91, PT ;  /* 0x0000005b0200720c */ /* 0x040fe20003fa4070 */
[C---:B------:R-:W-:Y:S01]  /*2b60*/  IMAD R97, R2.reuse, R10, R97 ;  /* 0x0000000a02617224 */ /* 0x040fe200078e0261 */
[----:B------:R-:W-:Y:S01]  /*2b70*/  STL [R1+0xd08], R34 ;  /* 0x000d082201007387 */ /* 0x000fe20000100800 */
[----:B------:R-:W-:Y:S02]  /*2b80*/  IMAD.MOV R6, RZ, RZ, -R6 ;  /* 0x000000ffff067224 */ /* 0x000fe400078e0a06 */
[----:B------:R-:W-:Y:S01]  /*2b90*/  @!P0 IMAD.MOV R79, RZ, RZ, -R79 ;  /* 0x000000ffff4f8224 */ /* 0x000fe200078e0a4f */
[C---:B------:R-:W-:Y:S01]  /*2ba0*/  ISETP.GT.U32.AND P0, PT, R2.reuse, R93, PT ;  /* 0x0000005d0200720c */ /* 0x040fe20003f04070 */
[C---:B------:R-:W-:Y:S01]  /*2bb0*/  IMAD R101, R2.reuse, R6, R101 ;  /* 0x0000000602657224 */ /* 0x040fe200078e0265 */
[C---:B------:R-:W-:Y:S01]  /*2bc0*/  ISETP.GT.U32.AND P1, PT, R2.reuse, R97, PT ;  /* 0x000000610200720c */ /* 0x040fe20003f24070 */
[--C-:B------:R-:W-:Y:S01]  /*2bd0*/  @!P2 IMAD.IADD R89, R89, 0x1, -R2.reuse ;  /* 0x000000015959a824 */ /* 0x100fe200078e0a02 */
[----:B------:R-:W-:Y:S01]  /*2be0*/  STL [R1+0xd04], R32 ;  /* 0x000d042001007387 */ /* 0x000fe20000100800 */
[--C-:B------:R-:W-:Y:S01]  /*2bf0*/  @!P3 IMAD.IADD R95, R95, 0x1, -R2.reuse ;  /* 0x000000015f5fb824 */ /* 0x100fe200078e0a02 */
[----:B------:R-:W-:Y:S01]  /*2c00*/  ISETP.GT.U32.AND P2, PT, R2, R101, PT ;  /* 0x000000650200720c */ /* 0x000fe20003f44070 */
[----:B------:R-:W-:Y:S01]  /*2c10*/  IMAD.HI.U32 R6, R5, R103, RZ ;  /* 0x0000006705067227 */ /* 0x000fe200078e00ff */
[----:B------:R-:W-:Y:S01]  /*2c20*/  ISETP.GE.AND P3, PT, R60, RZ, PT ;  /* 0x000000ff3c00720c */ /* 0x000fe20003f66270 */
[----:B------:R-:W-:Y:S02]  /*2c30*/  STL [R1+0xd00], R30 ;  /* 0x000d001e01007387 */ /* 0x000fe40000100800 */
[--C-:B------:R-:W-:Y:S01]  /*2c40*/  @!P5 IMAD.IADD R91, R91, 0x1, -R2.reuse ;  /* 0x000000015b5bd824 */ /* 0x100fe200078e0a02 */
[----:B------:R-:W-:Y:S01]  /*2c50*/  ISETP.GE.AND P5, PT, R64, RZ, PT ;  /* 0x000000ff4000720c */ /* 0x000fe20003fa6270 */
[----:B------:R-:W-:Y:S01]  /*2c60*/  @!P6 IMAD.IADD R87, R87, 0x1, -R2 ;  /* 0x000000015757e824 */ /* 0x000fe200078e0a02 */
[----:B------:R-:W-:Y:S01]  /*2c70*/  ISETP.GT.U32.AND P6, PT, R2, R99, PT ;  /* 0x000000630200720c */ /* 0x000fe20003fc4070 */
[----:B------:R-:W-:Y:S01]  /*2c80*/  IMAD.MOV R6, RZ, RZ, -R6 ;  /* 0x000000ffff067224 */ /* 0x000fe200078e0a06 */
[----:B------:R-:W-:Y:S01]  /*2c90*/  STL [R1+0xcfc], R28 ;  /* 0x000cfc1c01007387 */ /* 0x000fe20000100800 */
[--C-:B------:R-:W-:Y:S01]  /*2ca0*/  @!P0 IMAD.IADD R93, R93, 0x1, -R2.reuse ;  /* 0x000000015d5d8824 */ /* 0x100fe200078e0a02 */
[----:B------:R-:W-:Y:S01]  /*2cb0*/  ISETP.GE.AND P0, PT, R62, RZ, PT ;  /* 0x000000ff3e00720c */ /* 0x000fe20003f06270 */
[----:B------:R-:W-:Y:S01]  /*2cc0*/  @!P1 IMAD.IADD R97, R97, 0x1, -R2 ;  /* 0x0000000161619824 */ /* 0x000fe200078e0a02 */
[----:B------:R-:W-:Y:S01]  /*2cd0*/  ISETP.GE.AND P1, PT, R58, RZ, PT ;  /* 0x000000ff3a00720c */ /* 0x000fe20003f26270 */
[----:B------:R-:W-:-:S02]  /*2ce0*/  IMAD R103, R2, R6, R103 ;  /* 0x0000000602677224 */ /* 0x000fc400078e0267 */
[----:B------:R-:W-:-:S04]  /*2cf0*/  IMAD.HI.U32 R6, R5, R109, RZ ;  /* 0x0000006d05067227 */ /* 0x000fc800078e00ff */
[----:B------:R-:W-:Y:S01]  /*2d00*/  @!P2 IMAD.IADD R101, R101, 0x1, -R2 ;  /* 0x000000016565a824 */ /* 0x000fe200078e0a02 */
[C---:B------:R-:W-:Y:S01]  /*2d10*/  ISETP.GT.U32.AND P2, PT, R2.reuse, R93, PT ;  /* 0x0000005d0200720c */ /* 0x040fe20003f44070 */
[----:B------:R-:W-:Y:S01]  /*2d20*/  @!P3 IMAD.MOV R87, RZ, RZ, -R87 ;  /* 0x000000ffff57b224 */ /* 0x000fe200078e0a57 */
[C---:B------:R-:W-:Y:S01]  /*2d30*/  ISETP.GT.U32.AND P3, PT, R2.reuse, R97, PT ;  /* 0x000000610200720c */ /* 0x040fe20003f64070 */
[----:B------:R-:W-:Y:S01]  /*2d40*/  IMAD.HI.U32 R10, R5, R107, RZ ;  /* 0x0000006b050a7227 */ /* 0x000fe200078e00ff */
[----:B------:R-:W-:Y:S02]  /*2d50*/  @!P0 IADD3 R85, -R85, RZ, RZ ;  /* 0x000000ff55558210 */ /* 0x000fe40007ffe1ff */
[----:B------:R-:W-:Y:S01]  /*2d60*/  ISETP.GT.U32.AND P0, PT, R2, R95, PT ;  /* 0x0000005f0200720c */ /* 0x000fe20003f04070 */
[----:B------:R-:W-:-:S04]  /*2d70*/  IMAD.HI.U32 R8, R5, R105, RZ ;  /* 0x0000006905087227 */ /* 0x000fc800078e00ff */
[----:B------:R-:W-:Y:S02]  /*2d80*/  IMAD.MOV R6, RZ, RZ, -R6 ;  /* 0x000000ffff067224 */ /* 0x000fe400078e0a06 */
[----:B------:R-:W-:Y:S01]  /*2d90*/  @!P5 IMAD.MOV R83, RZ, RZ, -R83 ;  /* 0x000000ffff53d224 */ /* 0x000fe200078e0a53 */
[----:B------:R-:W-:Y:S01]  /*2da0*/  ISETP.GT.U32.AND P5, PT, R2, R101, PT ;  /* 0x000000650200720c */ /* 0x000fe20003fa4070 */
[----:B------:R-:W-:Y:S02]  /*2db0*/  IMAD.MOV R10, RZ, RZ, -R10 ;  /* 0x000000ffff0a7224 */ /* 0x000fe400078e0a0a */
[----:B------:R-:W-:Y:S01]  /*2dc0*/  @!P6 IMAD.IADD R99, R99, 0x1, -R2 ;  /* 0x000000016363e824 */ /* 0x000fe200078e0a02 */
[----:B------:R-:W-:Y:S01]  /*2dd0*/  ISETP.GE.AND P6, PT, R56, RZ, PT ;  /* 0x000000ff3800720c */ /* 0x000fe20003fc6270 */
[----:B------:R-:W-:Y:S02]  /*2de0*/  IMAD.MOV R8, RZ, RZ, -R8 ;  /* 0x000000ffff087224 */ /* 0x000fe400078e0a08 */
[----:B------:R-:W-:-:S02]  /*2df0*/  IMAD R109, R2, R6, R109 ;  /* 0x00000006026d7224 */ /* 0x000fc400078e026d */
[----:B------:R-:W-:-:S04]  /*2e00*/  IMAD.HI.U32 R6, R5, R111, RZ ;  /* 0x0000006f05067227 */ /* 0x000fc800078e00ff */
[----:B------:R-:W-:Y:S01]  /*2e10*/  IMAD R107, R2, R10, R107 ;  /* 0x0000000a026b7224 */ /* 0x000fe200078e026b */
[----:B------:R-:W-:Y:S01]  /*2e20*/  IADD3 R10, R206, 0x38, RZ ;  /* 0x00000038ce0a7810 */ /* 0x000fe20007ffe0ff */
[----:B------:R-:W-:Y:S01]  /*2e30*/  @!P1 IMAD.MOV R89, RZ, RZ, -R89 ;  /* 0x000000ffff599224 */ /* 0x000fe200078e0a59 */
[C---:B------:R-:W-:Y:S01]  /*2e40*/  ISETP.GT.U32.AND P1, PT, R2.reuse, R99, PT ;  /* 0x000000630200720c */ /* 0x040fe20003f24070 */
[C---:B------:R-:W-:Y:S01]  /*2e50*/  IMAD R105, R2.reuse, R8, R105 ;  /* 0x0000000802697224 */ /* 0x040fe200078e0269 */
[----:B------:R-:W-:Y:S01]  /*2e60*/  IABS R121, R10 ;  /* 0x0000000a00797213 */ /* 0x000fe20000000000 */
[----:B------:R-:W-:Y:S01]  /*2e70*/  IMAD.MOV R6, RZ, RZ, -R6 ;  /* 0x000000ffff067224 */ /* 0x000fe200078e0a06 */
[----:B------:R1:W-:Y:S01]  /*2e80*/  STL [R1+0xcf8], R10 ;  /* 0x000cf80a01007387 */ /* 0x0003e20000100800 */
[--C-:B------:R-:W-:Y:S01]  /*2e90*/  @!P3 IMAD.IADD R97, R97, 0x1, -R2.reuse ;  /* 0x000000016161b824 */ /* 0x100fe200078e0a02 */
[C---:B------:R-:W-:Y:S01]  /*2ea0*/  ISETP.GT.U32.AND P3, PT, R2.reuse, R107, PT ;  /* 0x0000006b0200720c */ /* 0x040fe20003f64070 */
[----:B------:R-:W-:Y:S01]  /*2eb0*/  @!P2 IMAD.IADD R93, R93, 0x1, -R2 ;  /* 0x000000015d5da824 */ /* 0x000fe200078e0a02 */
[C---:B------:R-:W-:Y:S01]  /*2ec0*/  ISETP.GT.U32.AND P2, PT, R2.reuse, R105, PT ;  /* 0x000000690200720c */ /* 0x040fe20003f44070 */
[----:B------:R-:W-:Y:S01]  /*2ed0*/  IMAD R111, R2, R6, R111 ;  /* 0x00000006026f7224 */ /* 0x000fe200078e026f */
[----:B------:R-:W-:Y:S01]  /*2ee0*/  STL [R1+0xcf4], R26 ;  /* 0x000cf41a01007387 */ /* 0x000fe20000100800 */
[----:B------:R-:W-:-:S03]  /*2ef0*/  IMAD.HI.U32 R6, R5, R115, RZ ;  /* 0x0000007305067227 */ /* 0x000fc600078e00ff */
[----:B------:R-:W-:Y:S01]  /*2f00*/  STL [R1+0xcf0], R24 ;  /* 0x000cf01801007387 */ /* 0x000fe20000100800 */
[----:B------:R-:W-:Y:S01]  /*2f10*/  @!P5 IMAD.IADD R101, R101, 0x1, -R2 ;  /* 0x000000016565d824 */ /* 0x000fe200078e0a02 */
[----:B------:R-:W-:Y:S01]  /*2f20*/  ISETP.GE.AND P5, PT, R52, RZ, PT ;  /* 0x000000ff3400720c */ /* 0x000fe20003fa6270 */
[----:B------:R-:W-:Y:S01]  /*2f30*/  @!P6 IMAD.MOV R91, RZ, RZ, -R91 ;  /* 0x000000ffff5be224 */ /* 0x000fe200078e0a5b */
[----:B------:R-:W-:Y:S01]  /*2f40*/  ISETP.GT.U32.AND P6, PT, R2, R103, PT ;  /* 0x000000670200720c */ /* 0x000fe20003fc4070 */
[----:B------:R-:W-:Y:S01]  /*2f50*/  IMAD.MOV R6, RZ, RZ, -R6 ;  /* 0x000000ffff067224 */ /* 0x000fe200078e0a06 */
[----:B------:R-:W-:Y:S01]  /*2f60*/  STL [R1+0xcec], R22 ;  /* 0x000cec1601007387 */ /* 0x000fe20000100800 */
[--C-:B------:R-:W-:Y:S01]  /*2f70*/  @!P0 IMAD.IADD R95, R95, 0x1, -R2.reuse ;  /* 0x000000015f5f8824 */ /* 0x100fe200078e0a02 */
[----:B------:R-:W-:Y:S01]  /*2f80*/  ISETP.GE.AND P0, PT, R54, RZ, PT ;  /* 0x000000ff3600720c */ /* 0x000fe20003f06270 */
[--C-:B------:R-:W-:Y:S01]  /*2f90*/  @!P1 IMAD.IADD R99, R99, 0x1, -R2.reuse ;  /* 0x0000000163639824 */ /* 0x100fe200078e0a02 */
[C---:B------:R-:W-:Y:S01]  /*2fa0*/  ISETP.GT.U32.AND P1, PT, R2.reuse, R109, PT ;  /* 0x0000006d0200720c */ /* 0x040fe20003f24070 */
[----:B------:R-:W-:Y:S01]  /*2fb0*/  IMAD R115, R2, R6, R115 ;  /* 0x0000000602737224 */ /* 0x000fe200078e0273 */
[----:B------:R-:W-:Y:S01]  /*2fc0*/  @!P2 IADD3 R105, R105, -R2, RZ ;  /* 0x800000026969a210 */ /* 0x000fe20007ffe0ff */
[----:B------:R-:W-:Y:S01]  /*2fd0*/  IMAD.HI.U32 R6, R5, R117, RZ ;  /* 0x0000007505067227 */ /* 0x000fe200078e00ff */
[----:B------:R-:W-:Y:S01]  /*2fe0*/  ISETP.GE.AND P2, PT, R50, RZ, PT ;  /* 0x000000ff3200720c */ /* 0x000fe20003f46270 */
[----:B------:R-:W-:Y:S02]  /*2ff0*/  STL [R1+0xce8], R18 ;  /* 0x000ce81201007387 */ /* 0x000fe40000100800 */
[----:B------:R-:W-:Y:S01]  /*3000*/  @!P3 IMAD.IADD R107, R107, 0x1, -R2 ;  /* 0x000000016b6bb824 */ /* 0x000fe200078e0a02 */
[----:B------:R-:W-:Y:S01]  /*3010*/  ISETP.GE.AND P3, PT, R48, RZ, PT ;  /* 0x000000ff3000720c */ /* 0x000fe20003f66270 */
[----:B------:R-:W-:Y:S01]  /*3020*/  IMAD.MOV R6, RZ, RZ, -R6 ;  /* 0x000000ffff067224 */ /* 0x000fe200078e0a06 */
[----:B------:R-:W-:Y:S01]  /*3030*/  STL [R1+0xce4], R16 ;  /* 0x000ce41001007387 */ /* 0x000fe20000100800 */
[----:B------:R-:W-:Y:S01]  /*3040*/  @!P5 IMAD.MOV R95, RZ, RZ, -R95 ;  /* 0x000000ffff5fd224 */ /* 0x000fe200078e0a5f */
[C---:B------:R-:W-:Y:S01]  /*3050*/  ISETP.GT.U32.AND P5, PT, R2.reuse, R105, PT ;  /* 0x000000690200720c */ /* 0x040fe20003fa4070 */
[C---:B------:R-:W-:Y:S01]  /*3060*/  IMAD R117, R2.reuse, R6, R117 ;  /* 0x0000000602757224 */ /* 0x040fe200078e0275 */
[----:B------:R-:W-:Y:S01]  /*3070*/  STL [R1+0xce0], R14 ;  /* 0x000ce00e01007387 */ /* 0x000fe20000100800 */
[----:B------:R-:W-:Y:S01]  /*3080*/  @!P6 IMAD.IADD R103, R103, 0x1, -R2 ;  /* 0x000000016767e824 */ /* 0x000fe200078e0a02 */
[----:B------:R-:W-:Y:S01]  /*3090*/  ISETP.GT.U32.AND P6, PT, R2, R111, PT ;  /* 0x0000006f0200720c */ /* 0x000fe20003fc4070 */
[----:B------:R-:W-:-:S04]  /*30a0*/  IMAD.HI.U32 R6, R5, R119, RZ ;  /* 0x0000007705067227 */ /* 0x000fc800078e00ff */
[----:B------:R-:W-:Y:S01]  /*30b0*/  @!P1 IMAD.IADD R109, R109, 0x1, -R2 ;  /* 0x000000016d6d9824 */ /* 0x000fe200078e0a02 */
[----:B------:R-:W-:Y:S01]  /*30c0*/  ISETP.GE.AND P1, PT, R46, RZ, PT ;  /* 0x000000ff2e00720c */ /* 0x000fe20003f26270 */
[----:B------:R-:W-:Y:S01]  /*30d0*/  @!P0 IMAD.MOV R93, RZ, RZ, -R93 ;  /* 0x000000ffff5d8224 */ /* 0x000fe200078e0a5d */
[----:B------:R-:W-:Y:S01]  /*30e0*/  ISETP.GT.U32.AND P0, PT, R2, R103, PT ;  /* 0x000000670200720c */ /* 0x000fe20003f04070 */
[----:B------:R-:W-:Y:S02]  /*30f0*/  IMAD.MOV R6, RZ, RZ, -R6 ;  /* 0x000000ffff067224 */ /* 0x000fe400078e0a06 */
[----:B------:R-:W-:-:S04]  /*3100*/  IMAD.HI.U32 R8, R5, R113, RZ ;  /* 0x0000007105087227 */ /* 0x000fc800078e00ff */
[----:B------:R-:W-:Y:S01]  /*3110*/  @!P3 IMAD.MOV R99, RZ, RZ, -R99 ;  /* 0x000000ffff63b224 */ /* 0x000fe200078e0a63 */
[C---:B------:R-:W-:Y:S01]  /*3120*/  ISETP.GT.U32.AND P3, PT, R2.reuse, R109, PT ;  /* 0x0000006d0200720c */ /* 0x040fe20003f64070 */
[C---:B------:R-:W-:Y:S02]  /*3130*/  IMAD R119, R2.reuse, R6, R119 ;  /* 0x0000000602777224 */ /* 0x040fe400078e0277 */
[----:B------:R-:W-:Y:S01]  /*3140*/  @!P2 IMAD.MOV R97, RZ, RZ, -R97 ;  /* 0x000000ffff61a224 */ /* 0x000fe200078e0a61 */
[----:B------:R-:W-:Y:S01]  /*3150*/  ISETP.GT.U32.AND P2, PT, R2, R107, PT ;  /* 0x0000006b0200720c */ /* 0x000fe20003f44070 */
[----:B------:R-:W-:Y:S01]  /*3160*/  IMAD.MOV R8, RZ, RZ, -R8 ;  /* 0x000000ffff087224 */ /* 0x000fe200078e0a08 */
[----:B------:R-:W-:Y:S01]  /*3170*/  @!P1 IADD3 R101, -R101, RZ, RZ ;  /* 0x000000ff65659210 */ /* 0x000fe20007ffe1ff */
[----:B------:R-:W-:-:S04]  /*3180*/  IMAD.HI.U32 R6, R5, R121, RZ ;  /* 0x0000007905067227 */ /* 0x000fc800078e00ff */
[----:B------:R-:W-:Y:S01]  /*3190*/  @!P5 IMAD.IADD R105, R105, 0x1, -R2 ;  /* 0x000000016969d824 */ /* 0x000fe200078e0a02 */
[C---:B------:R-:W-:Y:S01]  /*31a0*/  ISETP.GT.U32.AND P5, PT, R2.reuse, R117, PT ;  /* 0x000000750200720c */ /* 0x040fe20003fa4070 */
[C---:B------:R-:W-:Y:S02]  /*31b0*/  IMAD R113, R2.reuse, R8, R113 ;  /* 0x0000000802717224 */ /* 0x040fe400078e0271 */
[----:B------:R-:W-:Y:S02]  /*31c0*/  IMAD.MOV R6, RZ, RZ, -R6 ;  /* 0x000000ffff067224 */ /* 0x000fe400078e0a06 */
[--C-:B------:R-:W-:Y:S01]  /*31d0*/  @!P6 IMAD.IADD R111, R111, 0x1, -R2.reuse ;  /* 0x000000016f6fe824 */ /* 0x100fe200078e0a02 */
[C---:B------:R-:W-:Y:S01]  /*31e0*/  ISETP.GT.U32.AND P1, PT, R2.reuse, R113, PT ;  /* 0x000000710200720c */ /* 0x040fe20003f24070 */
[C---:B------:R-:W-:Y:S02]  /*31f0*/  IMAD R121, R2.reuse, R6, R121 ;  /* 0x0000000602797224 */ /* 0x040fe400078e0279 */
[--C-:B------:R-:W-:Y:S01]  /*3200*/  @!P0 IMAD.IADD R103, R103, 0x1, -R2.reuse ;  /* 0x0000000167678824 */ /* 0x100fe200078e0a02 */
[C---:B------:R-:W-:Y:S01]  /*3210*/  ISETP.GT.U32.AND P0, PT, R2.reuse, R115, PT ;  /* 0x000000730200720c */ /* 0x040fe20003f04070 */
[--C-:B------:R-:W-:Y:S01]  /*3220*/  @!P3 IMAD.IADD R109, R109, 0x1, -R2.reuse ;  /* 0x000000016d6db824 */ /* 0x100fe200078e0a02 */
[C---:B------:R-:W-:Y:S01]  /*3230*/  ISETP.GT.U32.AND P6, PT, R2.reuse, R111, PT ;  /* 0x0000006f0200720c */ /* 0x040fe20003fc4070 */
[----:B------:R-:W-:Y:S01]  /*3240*/  @!P2 IMAD.IADD R107, R107, 0x1, -R2 ;  /* 0x000000016b6ba824 */ /* 0x000fe200078e0a02 */
[C---:B------:R-:W-:Y:S01]  /*3250*/  ISETP.GT.U32.AND P3, PT, R2.reuse, R121, PT ;  /* 0x000000790200720c */ /* 0x040fe20003f64070 */
[----:B------:R-:W-:Y:S01]  /*3260*/  IMAD.HI.U32 R6, R5, R123, RZ ;  /* 0x0000007b05067227 */ /* 0x000fe200078e00ff */
[----:B------:R-:W-:-:S03]  /*3270*/  ISETP.GT.U32.AND P2, PT, R2, R119, PT ;  /* 0x000000770200720c */ /* 0x000fc60003f44070 */
[----:B------:R-:W-:Y:S01]  /*3280*/  @!P5 IMAD.IADD R117, R117, 0x1, -R2 ;  /* 0x000000017575d824 */ /* 0x000fe200078e0a02 */
[----:B------:R-:W-:Y:S01]  /*3290*/  ISETP.GE.AND P5, PT, R38, RZ, PT ;  /* 0x000000ff2600720c */ /* 0x000fe20003fa6270 */
[----:B------:R-:W-:Y:S02]  /*32a0*/  IMAD.MOV R6, RZ, RZ, -R6 ;  /* 0x000000ffff067224 */ /* 0x000fe400078e0a06 */
[--C-:B------:R-:W-:Y:S01]  /*32b0*/  @!P1 IMAD.IADD R113, R113, 0x1, -R2.reuse ;  /* 0x0000000171719824 */ /* 0x100fe200078e0a02 */
[----:B------:R-:W-:Y:S01]  /*32c0*/  ISETP.GE.AND P1, PT, R42, RZ, PT ;  /* 0x000000ff2a00720c */ /* 0x000fe20003f26270 */
[----:B------:R-:W-:Y:S01]  /*32d0*/  @!P0 IMAD.IADD R115, R115, 0x1, -R2 ;  /* 0x0000000173738824 */ /* 0x000fe200078e0a02 */
[----:B------:R-:W-:Y:S01]  /*32e0*/  ISETP.GE.AND P0, PT, R40, RZ, PT ;  /* 0x000000ff2800720c */ /* 0x000fe20003f06270 */
[----:B------:R-:W-:Y:S02]  /*32f0*/  IMAD R123, R2, R6, R123 ;  /* 0x00000006027b7224 */ /* 0x000fe400078e027b */
[----:B------:R-:W-:Y:S01]  /*3300*/  IMAD.HI.U32 R6, R5, R125, RZ ;  /* 0x0000007d05067227 */ /* 0x000fe200078e00ff */
[----:B------:R-:W-:-:S02]  /*3310*/  @!P2 IADD3 R119, R119, -R2, RZ ;  /* 0x800000027777a210 */ /* 0x000fc40007ffe0ff */
[----:B------:R-:W-:Y:S01]  /*3320*/  ISETP.GE.AND P2, PT, R36, RZ, PT ;  /* 0x000000ff2400720c */ /* 0x000fe20003f46270 */
[--C-:B------:R-:W-:Y:S01]  /*3330*/  @!P6 IMAD.IADD R111, R111, 0x1, -R2.reuse ;  /* 0x000000016f6fe824 */ /* 0x100fe200078e0a02 */
[----:B------:R-:W-:Y:S01]  /*3340*/  ISETP.GE.AND P6, PT, R44, RZ, PT ;  /* 0x000000ff2c00720c */ /* 0x000fe20003fc6270 */
[----:B------:R-:W-:Y:S01]  /*3350*/  @!P3 IMAD.IADD R121, R121, 0x1, -R2 ;  /* 0x000000017979b824 */ /* 0x000fe200078e0a02 */
[C---:B------:R-:W-:Y:S01]  /*3360*/  ISETP.GT.U32.AND P3, PT, R2.reuse, R113, PT ;  /* 0x000000710200720c */ /* 0x040fe20003f64070 */
[----:B------:R-:W-:Y:S02]  /*3370*/  IMAD.MOV R6, RZ, RZ, -R6 ;  /* 0x000000ffff067224 */ /* 0x000fe400078e0a06 */
[----:B------:R-:W-:Y:S01]  /*3380*/  @!P5 IMAD.MOV R109, RZ, RZ, -R109 ;  /* 0x000000ffff6dd224 */ /* 0x000fe200078e0a6d */
[C---:B------:R-:W-:Y:S01]  /*3390*/  ISETP.GT.U32.AND P5, PT, R2.reuse, R119, PT ;  /* 0x000000770200720c */ /* 0x040fe20003fa4070 */
[----:B------:R-:W-:Y:S02]  /*33a0*/  IMAD R125, R2, R6, R125 ;  /* 0x00000006027d7224 */ /* 0x000fe400078e027d */
[----:B------:R-:W-:-:S04]  /*33b0*/  IMAD.HI.U32 R8, R5, R129, RZ ;  /* 0x0000008105087227 */ /* 0x000fc800078e00ff */
[----:B------:R-:W-:-:S04]  /*33c0*/  IMAD.HI.U32 R6, R5, R127, RZ ;  /* 0x0000007f05067227 */ /* 0x000fc800078e00ff */
[----:B------:R-:W-:Y:S02]  /*33d0*/  IMAD.MOV R8, RZ, RZ, -R8 ;  /* 0x000000ffff087224 */ /* 0x000fe400078e0a08 */
[----:B------:R-:W-:Y:S01]  /*33e0*/  @!P0 IMAD.MOV R107, RZ, RZ, -R107 ;  /* 0x000000ffff6b8224 */ /* 0x000fe200078e0a6b */
[C---:B------:R-:W-:Y:S01]  /*33f0*/  ISETP.GT.U32.AND P0, PT, R2.reuse, R117, PT ;  /* 0x000000750200720c */ /* 0x040fe20003f04070 */
[----:B------:R-:W-:Y:S02]  /*3400*/  IMAD.MOV R6, RZ, RZ, -R6 ;  /* 0x000000ffff067224 */ /* 0x000fe400078e0a06 */
[----:B------:R-:W-:Y:S01]  /*3410*/  @!P1 IMAD.MOV R105, RZ, RZ, -R105 ;  /* 0x000000ffff699224 */ /* 0x000fe200078e0a69 */
[C---:B------:R-:W-:Y:S01]  /*3420*/  ISETP.GT.U32.AND P1, PT, R2.reuse, R115, PT ;  /* 0x000000730200720c */ /* 0x040fe20003f24070 */
[C---:B------:R-:W-:Y:S02]  /*3430*/  IMAD R129, R2.reuse, R8, R129 ;  /* 0x0000000802817224 */ /* 0x040fe400078e0281 */
[----:B------:R-:W-:Y:S01]  /*3440*/  @!P6 IMAD.MOV R103, RZ, RZ, -R103 ;  /* 0x000000ffff67e224 */ /* 0x000fe200078e0a67 */
[C---:B------:R-:W-:Y:S01]  /*3450*/  ISETP.GT.U32.AND P6, PT, R2.reuse, R121, PT ;  /* 0x000000790200720c */ /* 0x040fe20003fc4070 */
[----:B------:R-:W-:Y:S01]  /*3460*/  @!P3 IMAD.IADD R113, R113, 0x1, -R2 ;  /* 0x000000017171b824 */ /* 0x000fe200078e0a02 */
[C---:B------:R-:W-:Y:S01]  /*3470*/  ISETP.GT.U32.AND P3, PT, R2.reuse, R123, PT ;  /* 0x0000007b0200720c */ /* 0x040fe20003f64070 */
[----:B------:R-:W-:-:S02]  /*3480*/  IMAD R127, R2, R6, R127 ;  /* 0x00000006027f7224 */ /* 0x000fc400078e027f */
[----:B------:R-:W-:-:S04]  /*3490*/  IMAD.HI.U32 R6, R5, R131, RZ ;  /* 0x0000008305067227 */ /* 0x000fc800078e00ff */
[----:B------:R-:W-:Y:S01]  /*34a0*/  @!P2 IMAD.MOV R111, RZ, RZ, -R111 ;  /* 0x000000ffff6fa224 */ /* 0x000fe200078e0a6f */
[----:B------:R-:W-:Y:S01]  /*34b0*/  ISETP.GE.AND P2, PT, R34, RZ, PT ;  /* 0x000000ff2200720c */ /* 0x000fe20003f46270 */
[----:B------:R-:W-:Y:S01]  /*34c0*/  @!P5 IMAD.IADD R119, R119, 0x1, -R2 ;  /* 0x000000017777d824 */ /* 0x000fe200078e0a02 */
[C---:B------:R-:W-:Y:S01]  /*34d0*/  ISETP.GT.U32.AND P5, PT, R2.reuse, R129, PT ;  /* 0x000000810200720c */ /* 0x040fe20003fa4070 */
[----:B------:R-:W-:Y:S01]  /*34e0*/  IMAD.HI.U32 R5, R5, R133, RZ ;  /* 0x0000008505057227 */ /* 0x000fe200078e00ff */
[----:B------:R-:W-:Y:S02]  /*34f0*/  @!P1 IADD3 R115, R115, -R2, RZ ;  /* 0x8000000273739210 */ /* 0x000fe40007ffe0ff */
[----:B------:R-:W-:Y:S01]  /*3500*/  ISETP.GT.U32.AND P1, PT, R2, R125, PT ;  /* 0x0000007d0200720c */ /* 0x000fe20003f24070 */
[----:B------:R-:W-:Y:S02]  /*3510*/  IMAD.MOV R6, RZ, RZ, -R6 ;  /* 0x000000ffff067224 */ /* 0x000fe400078e0a06 */
[----:B------:R-:W-:-:S02]  /*3520*/  IMAD.MOV R5, RZ, RZ, -R5 ;  /* 0x000000ffff057224 */ /* 0x000fc400078e0a05 */
[C---:B------:R-:W-:Y:S02]  /*3530*/  IMAD R131, R2.reuse, R6, R131 ;  /* 0x0000000602837224 */ /* 0x040fe400078e0283 */
[--C-:B------:R-:W-:Y:S01]  /*3540*/  @!P0 IMAD.IADD R117, R117, 0x1, -R2.reuse ;  /* 0x0000000175758824 */ /* 0x100fe200078e0a02 */
[C---:B------:R-:W-:Y:S01]  /*3550*/  ISETP.GT.U32.AND P0, PT, R2.reuse, R127, PT ;  /* 0x0000007f0200720c */ /* 0x040fe20003f04070 */
[----:B------:R-:W-:Y:S01]  /*3560*/  IMAD R133, R2, R5, R133 ;  /* 0x0000000502857224 */ /* 0x000fe200078e0285 */
[----:B--2---:R-:W-:Y:S01]  /*3570*/  LOP3.LUT R5, R12, 0x7f, RZ, 0xc0, !PT ;  /* 0x0000007f0c057812 */ /* 0x004fe200078ec0ff */
[--C-:B------:R-:W-:Y:S01]  /*3580*/  @!P6 IMAD.IADD R121, R121, 0x1, -R2.reuse ;  /* 0x000000017979e824 */ /* 0x100fe200078e0a02 */
[----:B------:R-:W-:Y:S01]  /*3590*/  ISETP.GT.U32.AND P6, PT, R2, R131, PT ;  /* 0x000000830200720c */ /* 0x000fe20003fc4070 */
[--C-:B------:R-:W-:Y:S01]  /*35a0*/  @!P3 IMAD.IADD R123, R123, 0x1, -R2.reuse ;  /* 0x000000017b7bb824 */ /* 0x100fe200078e0a02 */
[----:B------:R-:W-:Y:S01]  /*35b0*/  ISETP.GE.AND P3, PT, R32, RZ, PT ;  /* 0x000000ff2000720c */ /* 0x000fe20003f66270 */
[----:B------:R-:W-:Y:S01]  /*35c0*/  @!P5 IMAD.IADD R129, R129, 0x1, -R2 ;  /* 0x000000018181d824 */ /* 0x000fe200078e0a02 */
[----:B------:R-:W-:Y:S01]  /*35d0*/  ISETP.GE.AND P5, PT, R10, RZ, PT ;  /* 0x000000ff0a00720c */ /* 0x000fe20003fa6270 */
[----:B------:R-:W-:Y:S01]  /*35e0*/  @!P2 IMAD.MOV R113, RZ, RZ, -R113 ;  /* 0x000000ffff71a224 */ /* 0x000fe200078e0a71 */
[----:B------:R-:W-:Y:S01]  /*35f0*/  ISETP.GT.U32.AND P2, PT, R2, R123, PT ;  /* 0x0000007b0200720c */ /* 0x000fe20003f44070 */
[----:B------:R-:W-:-:S02]  /*3600*/  IMAD R205, R205, 0x100, R5 ;  /* 0x00000100cdcd7824 */ /* 0x000fc400078e0205 */
[--C-:B------:R-:W-:Y:S01]  /*3610*/  @!P0 IMAD.IADD R127, R127, 0x1, -R2.reuse ;  /* 0x000000017f7f8824 */ /* 0x100fe200078e0a02 */
[----:B------:R-:W-:Y:S01]  /*3620*/  ISETP.GE.AND P0, PT, R28, RZ, PT ;  /* 0x000000ff1c00720c */ /* 0x000fe20003f06270 */
[--C-:B------:R-:W-:Y:S01]  /*3630*/  @!P1 IMAD.IADD R125, R125, 0x1, -R2.reuse ;  /* 0x000000017d7d9824 */ /* 0x100fe200078e0a02 */
[----:B------:R-:W-:Y:S01]  /*3640*/  IADD3 R207, R205, 0x80, RZ ;  /* 0x00000080cdcf7810 */ /* 0x000fe20007ffe0ff */
[----:B------:R2:W-:Y:S01]  /*3650*/  STL [R1+0xfa0], R205 ;  /* 0x000fa0cd01007387 */ /* 0x0005e20000100800 */
[----:B------:R-:W-:Y:S01]  /*3660*/  IABS R6, R205 ;  /* 0x000000cd00067213 */ /* 0x000fe20000000000 */
[----:B------:R-:W-:Y:S01]  /*3670*/  @!P3 IMAD.MOV R115, RZ, RZ, -R115 ;  /* 0x000000ffff73b224 */ /* 0x000fe200078e0a73 */
[----:B------:R-:W-:Y:S01]  /*3680*/  IABS R8, R207 ;  /* 0x000000cf00087213 */ /* 0x000fe20000000000 */
[----:B------:R-:W-:Y:S01]  /*3690*/  @!P5 IMAD.MOV R121, RZ, RZ, -R121 ;  /* 0x000000ffff79d224 */ /* 0x000fe200078e0a79 */
[----:B------:R-:W-:Y:S01]  /*36a0*/  ISETP.GE.AND P1, PT, R30, RZ, PT ;  /* 0x000000ff1e00720c */ /* 0x000fe20003f26270 */
[----:B------:R-:W-:Y:S01]  /*36b0*/  IMAD.HI.U32 R5, R4, R6, RZ ;  /* 0x0000000604057227 */ /* 0x000fe200078e00ff */
[----:B------:R-:W-:Y:S01]  /*36c0*/  @!P6 IADD3 R131, R131, -R2, RZ ;  /* 0x800000028383e210 */ /* 0x000fe20007ffe0ff */
[----:B------:R3:W-:Y:S01]  /*36d0*/  STL.64 [R1+0xdd8], R206 ;  /* 0x000dd8ce01007387 */ /* 0x0007e20000100a00 */
[----:B------:R-:W-:Y:S01]  /*36e0*/  ISETP.GT.U32.AND P6, PT, R2, R127, PT ;  /* 0x0000007f0200720c */ /* 0x000fe20003fc4070 */
[----:B------:R-:W-:Y:S01]  /*36f0*/  @!P2 IMAD.IADD R123, R123, 0x1, -R2 ;  /* 0x000000017b7ba824 */ /* 0x000fe200078e0a02 */
[----:B------:R-:W-:Y:S01]  /*3700*/  ISETP.GE.AND P5, PT, R26, RZ, PT ;  /* 0x000000ff1a00720c */ /* 0x000fe20003fa6270 */
[----:B------:R-:W-:Y:S01]  /*3710*/  IMAD.HI.U32 R4, R4, R8, RZ ;  /* 0x0000000804047227 */ /* 0x000fe200078e00ff */
[----:B------:R-:W-:-:S02]  /*3720*/  ISETP.GT.U32.AND P2, PT, R2, R133, PT ;  /* 0x000000850200720c */ /* 0x000fc40003f44070 */
[----:B------:R-:W-:Y:S01]  /*3730*/  ISETP.GT.U32.AND P3, PT, R2, R125, PT ;  /* 0x0000007d0200720c */ /* 0x000fe20003f64070 */
[----:B------:R-:W-:Y:S02]  /*3740*/  IMAD.MOV R5, RZ, RZ, -R5 ;  /* 0x000000ffff057224 */ /* 0x000fe400078e0a05 */
[----:B-1----:R-:W-:Y:S02]  /*3750*/  IMAD.MOV R10, RZ, RZ, -R4 ;  /* 0x000000ffff0a7224 */ /* 0x002fe400078e0a04 */
[C---:B------:R-:W-:Y:S01]  /*3760*/  IMAD R4, R3.reuse, R5, R6 ;  /* 0x0000000503047224 */ /* 0x040fe200078e0206 */
[----:B------:R-:W-:Y:S01]  /*3770*/  IADD3 R5, R0, -0x5, RZ ;  /* 0xfffffffb00057810 */ /* 0x000fe20007ffe0ff */
[----:B------:R-:W-:Y:S01]  /*3780*/  @!P1 IMAD.MOV R117, RZ, RZ, -R117 ;  /* 0x000000ffff759224 */ /* 0x000fe200078e0a75 */
[C---:B------:R-:W-:Y:S01]  /*3790*/  ISETP.GT.U32.AND P1, PT, R2.reuse, R129, PT ;  /* 0x000000810200720c */ /* 0x040fe20003f24070 */
[----:B------:R-:W-:Y:S01]  /*37a0*/  IMAD R6, R3, R10, R8 ;  /* 0x0000000a03067224 */ /* 0x000fe200078e0208 */
[----:B------:R-:W-:Y:S01]  /*37b0*/  @!P6 IADD3 R127, R127, -R2, RZ ;  /* 0x800000027f7fe210 */ /* 0x000fe20007ffe0ff */
[----:B------:R-:W-:Y:S01]  /*37c0*/  @!P0 IMAD.MOV R119, RZ, RZ, -R119 ;  /* 0x000000ffff778224 */ /* 0x000fe200078e0a77 */
[----:B------:R-:W-:Y:S01]  /*37d0*/  ISETP.GT.U32.AND P6, PT, R3, R4, PT ;  /* 0x000000040300720c */ /* 0x000fe20003fc4070 */
[----:B------:R-:W-:Y:S01]  /*37e0*/  @!P5 IMAD.MOV R123, RZ, RZ, -R123 ;  /* 0x000000ffff7bd224 */ /* 0x000fe200078e0a7b */
[----:B------:R-:W-:Y:S01]  /*37f0*/  ISETP.GT.U32.AND P0, PT, R2, R131, PT ;  /* 0x000000830200720c */ /* 0x000fe20003f04070 */
[--C-:B------:R-:W-:Y:S01]  /*3800*/  @!P2 IMAD.IADD R133, R133, 0x1, -R2.reuse ;  /* 0x000000018585a824 */ /* 0x100fe200078e0a02 */
[----:B------:R-:W-:Y:S01]  /*3810*/  ISETP.GT.U32.AND P5, PT, R3, R6, PT ;  /* 0x000000060300720c */ /* 0x000fe20003fa4070 */
[----:B------:R-:W-:Y:S01]  /*3820*/  @!P3 IMAD.IADD R125, R125, 0x1, -R2 ;  /* 0x000000017d7db824 */ /* 0x000fe200078e0a02 */
[----:B------:R-:W-:-:S02]  /*3830*/  ISETP.GE.AND P3, PT, R24, RZ, PT ;  /* 0x000000ff1800720c */ /* 0x000fc40003f66270 */
[----:B------:R-:W-:Y:S01]  /*3840*/  ISETP.GT.U32.AND P2, PT, R2, R133, PT ;  /* 0x000000850200720c */ /* 0x000fe20003f44070 */
[----:B------:R-:W-:Y:S01]  /*3850*/  @!P1 IMAD.IADD R129, R129, 0x1, -R2 ;  /* 0x0000000181819824 */ /* 0x000fe200078e0a02 */
[----:B------:R-:W-:-:S03]  /*3860*/  ISETP.GE.AND P1, PT, R22, RZ, PT ;  /* 0x000000ff1600720c */ /* 0x000fc60003f26270 */
[--C-:B------:R-:W-:Y:S01]  /*3870*/  @!P6 IMAD.IADD R4, R4, 0x1, -R3.reuse ;  /* 0x000000010404e824 */ /* 0x100fe200078e0a03 */
[----:B------:R-:W-:Y:S01]  /*3880*/  ISETP.GE.AND P6, PT, R20, RZ, PT ;  /* 0x000000ff1400720c */ /* 0x000fe20003fc6270 */
[--C-:B------:R-:W-:Y:S01]  /*3890*/  @!P0 IMAD.IADD R131, R131, 0x1, -R2.reuse ;  /* 0x0000000183838824 */ /* 0x100fe200078e0a02 */
[----:B------:R-:W-:Y:S01]  /*38a0*/  ISETP.GE.AND P0, PT, R18, RZ, PT ;  /* 0x000000ff1200720c */ /* 0x000fe20003f06270 */
[----:B------:R-:W-:Y:S01]  /*38b0*/  @!P5 IMAD.IADD R6, R6, 0x1, -R3 ;  /* 0x000000010606d824 */ /* 0x000fe200078e0a03 */
[----:B------:R-:W-:Y:S01]  /*38c0*/  ISETP.GT.U32.AND P5, PT, R3, R4, PT ;  /* 0x000000040300720c */ /* 0x000fe20003fa4070 */
[----:B------:R-:W-:Y:S01]  /*38d0*/  @!P3 IMAD.MOV R125, RZ, RZ, -R125 ;  /* 0x000000ffff7db224 */ /* 0x000fe200078e0a7d */
[----:B------:R-:W-:Y:S01]  /*38e0*/  ISETP.GE.AND P3, PT, R16, RZ, PT ;  /* 0x000000ff1000720c */ /* 0x000fe20003f66270 */
[----:B------:R-:W-:Y:S01]  /*38f0*/  @!P2 IMAD.IADD R133, R133, 0x1, -R2 ;  /* 0x000000018585a824 */ /* 0x000fe200078e0a02 */
[----:B------:R-:W-:Y:S01]  /*3900*/  ISETP.GE.AND P2, PT, R205, RZ, PT ;  /* 0x000000ffcd00720c */ /* 0x000fe20003f46270 */
[----:B------:R-:W-:Y:S01]  /*3910*/  @!P1 IMAD.MOV R127, RZ, RZ, -R127 ;  /* 0x000000ffff7f9224 */ /* 0x000fe200078e0a7f */
[----:B------:R-:W-:-:S02]  /*3920*/  ISETP.GT.U32.AND P1, PT, R3, R6, PT ;  /* 0x000000060300720c */ /* 0x000fc40003f24070 */
[----:B------:R-:W-:Y:S01]  /*3930*/  IADD3 R2, R0, -0x9, RZ ;  /* 0xfffffff700027810 */ /* 0x000fe20007ffe0ff */
[----:B------:R-:W-:Y:S01]  /*3940*/  @!P6 IMAD.MOV R81, RZ, RZ, -R81 ;  /* 0x000000ffff51e224 */ /* 0x000fe200078e0a51 */
[----:B--2---:R-:W-:Y:S02]  /*3950*/  LOP3.LUT R205, R12, 0x7f, RZ, 0xc0, !PT ;  /* 0x0000007f0ccd7812 */ /* 0x004fe400078ec0ff */
[----:B------:R-:W-:Y:S01]  /*3960*/  @!P0 IADD3 R129, -R129, RZ, RZ ;  /* 0x000000ff81818210 */ /* 0x000fe20007ffe1ff */
[----:B------:R-:W-:Y:S01]  /*3970*/  @!P5 IMAD.IADD R4, R4, 0x1, -R3 ;  /* 0x000000010404d824 */ /* 0x000fe200078e0a03 */
[----:B------:R-:W-:Y:S01]  /*3980*/  ISETP.GE.AND P0, PT, R14, RZ, PT ;  /* 0x000000ff0e00720c */ /* 0x000fe20003f06270 */
[----:B------:R-:W-:Y:S01]  /*3990*/  @!P3 IMAD.MOV R131, RZ, RZ, -R131 ;  /* 0x000000ffff83b224 */ /* 0x000fe200078e0a83 */
[----:B------:R-:W-:Y:S01]  /*39a0*/  ISETP.GE.U32.AND P3, PT, R5, 0x7fffff7c, PT ;  /* 0x7fffff7c0500780c */ /* 0x000fe20003f66070 */
[----:B------:R-:W-:Y:S01]  /*39b0*/  @!P2 IMAD.MOV R4, RZ, RZ, -R4 ;  /* 0x000000ffff04a224 */ /* 0x000fe200078e0a04 */
[----:B------:R-:W-:Y:S01]  /*39c0*/  ISETP.GE.AND P2, PT, R207, RZ, PT ;  /* 0x000000ffcf00720c */ /* 0x000fe20003f46270 */
[----:B------:R-:W-:Y:S01]  /*39d0*/  @!P1 IMAD.IADD R6, R6, 0x1, -R3 ;  /* 0x0000000106069824 */ /* 0x000fe200078e0a03 */
[----:B------:R-:W-:Y:S01]  /*39e0*/  ISETP.GE.U32.AND P6, PT, R2, 0x7fffff78, PT ;  /* 0x7fffff780200780c */ /* 0x000fe20003fc6070 */
[----:B------:R-:W-:Y:S01]  /*39f0*/  IMAD.SHL.U32 R203, R205, 0x4, RZ ;  /* 0x00000004cdcb7824 */ /* 0x000fe200078e00ff */
[----:B------:R-:W-:-:S02]  /*3a00*/  IADD3 R5, R0, -0xd, RZ ;  /* 0xfffffff300057810 */ /* 0x000fc40007ffe0ff */
[----:B------:R-:W-:Y:S02]  /*3a10*/  ISETP.NE.AND P1, PT, RZ, c[0x0][0x17c], PT ;  /* 0x00005f00ff007a0c */ /* 0x000fe40003f25270 */
[----:B------:R-:W-:Y:S01]  /*3a20*/  LOP3.LUT R2, RZ, c[0x0][0x17c], RZ, 0x33, !PT ;  /* 0x00005f00ff027a12 */ /* 0x000fe200078e33ff */
[----:B------:R-:W-:Y:S01]  /*3a30*/  @!P0 IMAD.MOV R133, RZ, RZ, -R133 ;  /* 0x000000ffff858224 */ /* 0x000fe200078e0a85 */
[----:B------:R-:W-:Y:S01]  /*3a40*/  ISETP.GE.U32.AND P5, PT, R5, 0x7fffff74, PT ;  /* 0x7fffff740500780c */ /* 0x000fe20003fa6070 */
[----:B------:R-:W-:Y:S01]  /*3a50*/  IMAD R5, R205, c[0x0][0x18c], RZ ;  /* 0x00006300cd057a24 */ /* 0x000fe200078e02ff */
[----:B------:R-:W-:Y:S01]  /*3a60*/  SEL R10, R2, R7, !P1 ;  /* 0x00000007020a7207 */ /* 0x000fe20004800000 */
[----:B------:R-:W-:Y:S01]  /*3a70*/  @!P2 IMAD.MOV R6, RZ, RZ, -R6 ;  /* 0x000000ffff06a224 */ /* 0x000fe200078e0a06 */
[----:B------:R-:W-:Y:S02]  /*3a80*/  ISETP.NE.AND P0, PT, RZ, c[0x0][0x178], PT ;  /* 0x00005e00ff007a0c */ /* 0x000fe40003f05270 */
[----:B------:R-:W-:Y:S01]  /*3a90*/  LOP3.LUT R3, RZ, c[0x0][0x178], RZ, 0x33, !PT ;  /* 0x00005e00ff037a12 */ /* 0x000fe200078e33ff */
[----:B------:R-:W-:Y:S01]  /*3aa0*/  IMAD R10, R10, c[0x0][0x190], RZ ;  /* 0x000064000a0a7a24 */ /* 0x000fe200078e02ff */
[----:B------:R-:W-:-:S02]  /*3ab0*/  SEL R28, R2, R15, !P1 ;  /* 0x0000000f021c7207 */ /* 0x000fc40004800000 */
[C---:B------:R-:W-:Y:S02]  /*3ac0*/  SEL R30, R2.reuse, R19, !P1 ;  /* 0x00000013021e7207 */ /* 0x040fe40004800000 */
[----:B------:R-:W-:Y:S01]  /*3ad0*/  SEL R32, R2, R23, !P1 ;  /* 0x0000001702207207 */ /* 0x000fe20004800000 */
[----:B------:R-:W-:Y:S01]  /*3ae0*/  IMAD R28, R28, c[0x0][0x190], RZ ;  /* 0x000064001c1c7a24 */ /* 0x000fe200078e02ff */
[----:B------:R-:W-:Y:S01]  /*3af0*/  SEL R60, R2, R55, !P1 ;  /* 0x00000037023c7207 */ /* 0x000fe20004800000 */
[----:B------:R-:W-:Y:S01]  /*3b00*/  IMAD R30, R30, c[0x0][0x190], RZ ;  /* 0x000064001e1e7a24 */ /* 0x000fe200078e02ff */
[----:B------:R-:W-:Y:S01]  /*3b10*/  SEL R9, R2, R9, !P1 ;  /* 0x0000000902097207 */ /* 0x000fe20004800000 */
[----:B------:R-:W-:Y:S01]  /*3b20*/  IMAD R32, R32, c[0x0][0x190], RZ ;  /* 0x0000640020207a24 */ /* 0x000fe200078e02ff */
[----:B------:R-:W-:Y:S01]  /*3b30*/  SEL R26, R2, R11, !P1 ;  /* 0x0000000b021a7207 */ /* 0x000fe20004800000 */
[----:B------:R-:W-:Y:S01]  /*3b40*/  IMAD R60, R60, c[0x0][0x190], RZ ;  /* 0x000064003c3c7a24 */ /* 0x000fe200078e02ff */
[C---:B------:R-:W-:Y:S01]  /*3b50*/  SEL R13, R2.reuse, R13, !P1 ;  /* 0x0000000d020d7207 */ /* 0x040fe20004800000 */
[----:B------:R-:W-:Y:S01]  /*3b60*/  IMAD R11, R9, c[0x0][0x190], RZ ;  /* 0x00006400090b7a24 */ /* 0x000fe200078e02ff */
[----:B------:R-:W-:Y:S01]  /*3b70*/  SEL R17, R2, R17, !P1 ;  /* 0x0000001102117207 */ /* 0x000fe20004800000 */
[----:B------:R-:W-:Y:S01]  /*3b80*/  IMAD R26, R26, c[0x0][0x190], RZ ;  /* 0x000064001a1a7a24 */ /* 0x000fe200078e02ff */
[----:B------:R-:W-:-:S02]  /*3b90*/  SEL R21, R2, R21, !P1 ;  /* 0x0000001502157207 */ /* 0x000fc40004800000 */
[C---:B------:R-:W-:Y:S02]  /*3ba0*/  SEL R25, R2.reuse, R25, !P1 ;  /* 0x0000001902197207 */ /* 0x040fe40004800000 */
[C---:B------:R-:W-:Y:S01]  /*3bb0*/  SEL R34, R2.reuse, R27, !P1 ;  /* 0x0000001b02227207 */ /* 0x040fe20004800000 */
[----:B------:R-:W-:Y:S01]  /*3bc0*/  IMAD R27, R13, c[0x0][0x190], RZ ;  /* 0x000064000d1b7a24 */ /* 0x000fe200078e02ff */
[C---:B------:R-:W-:Y:S01]  /*3bd0*/  SEL R8, R2.reuse, R29, !P1 ;  /* 0x0000001d02087207 */ /* 0x040fe20004800000 */
[----:B------:R-:W-:Y:S01]  /*3be0*/  IMAD R29, R17, c[0x0][0x190], RZ ;  /* 0x00006400111d7a24 */ /* 0x000fe200078e02ff */
[C---:B------:R-:W-:Y:S01]  /*3bf0*/  SEL R36, R2.reuse, R31, !P1 ;  /* 0x0000001f02247207 */ /* 0x040fe20004800000 */
[----:B------:R-:W-:Y:S01]  /*3c00*/  IMAD R31, R21, c[0x0][0x190], RZ ;  /* 0x00006400151f7a24 */ /* 0x000fe200078e02ff */
[C---:B------:R-:W-:Y:S01]  /*3c10*/  SEL R14, R2.reuse, R33, !P1 ;  /* 0x00000021020e7207 */ /* 0x040fe20004800000 */
[----:B------:R-:W-:Y:S01]  /*3c20*/  IMAD R33, R25, c[0x0][0x190], RZ ;  /* 0x0000640019217a24 */ /* 0x000fe200078e02ff */
        /* <DEDUP_REMOVED lines=12> */
[C---:B------:R-:W-:Y:S01]  /*3cf0*/  SEL R52, R2.reuse, R47, !P1 ;  /* 0x0000002f02347207 */ /* 0x040fe20004800000 */
[----:B------:R-:W-:Y:S01]  /*3d00*/  IMAD R47, R43, c[0x0][0x190], RZ ;  /* 0x000064002b2f7a24 */ /* 0x000fe200078e02ff */
[----:B------:R-:W-:Y:S01]  /*3d10*/  SEL R49, R2, R49, !P1 ;  /* 0x0000003102317207 */ /* 0x000fe20004800000 */
        /* <DEDUP_REMOVED lines=83> */
[----:B------:R-:W-:Y:S01]  /*4250*/  LEA R12, P1, R5, c[0x0][0x168], 0x2 ;  /* 0x00005a00050c7a11 */ /* 0x000fe200078210ff */
[----:B------:R-:W-:Y:S01]  /*4260*/  IMAD R9, R129, c[0x0][0x190], RZ ;  /* 0x0000640081097a24 */ /* 0x000fe200078e02ff */
[----:B------:R-:W-:Y:S01]  /*4270*/  SEL R2, R3, R4, !P0 ;  /* 0x0000000403027207 */ /* 0x000fe20004000000 */
[----:B------:R-:W-:Y:S01]  /*4280*/  IMAD R7, R7, c[0x0][0x190], RZ ;  /* 0x0000640007077a24 */ /* 0x000fe200078e02ff */
[----:B------:R-:W-:Y:S01]  /*4290*/  SEL R4, R3, R6, !P0 ;  /* 0x0000000603047207 */ /* 0x000fe20004000000 */
[----:B------:R-:W-:Y:S01]  /*42a0*/  IMAD R6, R133, c[0x0][0x190], RZ ;  /* 0x0000640085067a24 */ /* 0x000fe200078e02ff */
[----:B------:R-:W-:Y:S01]  /*42b0*/  LEA.HI.X.SX32 R3, R5, c[0x0][0x16c], 0x2, P1 ;  /* 0x00005b0005037a11 */ /* 0x000fe200008f16ff */
[----:B------:R-:W-:Y:S01]  /*42c0*/  IMAD R5, R131, c[0x0][0x190], RZ ;  /* 0x0000640083057a24 */ /* 0x000fe200078e02ff */
[----:B------:R-:W-:-:S02]  /*42d0*/  LEA R136, P0, R10, R12, 0x2 ;  /* 0x0000000c0a887211 */ /* 0x000fc400078010ff */
[CC--:B------:R-:W-:Y:S02]  /*42e0*/  LEA R134, P1, R11.reuse, R12.reuse, 0x2 ;  /* 0x0000000c0b867211 */ /* 0x0c0fe400078210ff */
[-C--:B------:R-:W-:Y:S02]  /*42f0*/  LEA.HI.X.SX32 R137, R10, R3.reuse, 0x2, P0 ;  /* 0x000000030a897211 */ /* 0x080fe400000f16ff */
[CC--:B------:R-:W-:Y:S02]  /*4300*/  LEA R42, P0, R26.reuse, R12.reuse, 0x2 ;  /* 0x0000000c1a2a7211 */ /* 0x0c0fe400078010ff */
[-C--:B------:R-:W-:Y:S01]  /*4310*/  LEA.HI.X.SX32 R135, R11, R3.reuse, 0x2, P1 ;  /* 0x000000030b877211 */ /* 0x080fe200008f16ff */
[----:B------:R-:W-:Y:S01]  /*4320*/  STL.64 [R1+0x38], R136 ;  /* 0x0000388801007387 */ /* 0x000fe20000100a00 */
[----:B------:R-:W-:Y:S02]  /*4330*/  LEA.HI.X.SX32 R43, R26, R3, 0x2, P0 ;  /* 0x000000031a2b7211 */ /* 0x000fe400000f16ff */
[----:B------:R-:W-:-:S02]  /*4340*/  LEA R44, P1, R28, R12, 0x2 ;  /* 0x0000000c1c2c7211 */ /* 0x000fc400078210ff */
[CC--:B------:R-:W-:Y:S01]  /*4350*/  LEA R48, P2, R27.reuse, R12.reuse, 0x2 ;  /* 0x0000000c1b307211 */ /* 0x0c0fe200078410ff */
[----:B------:R1:W-:Y:S01]  /*4360*/  STL.64 [R1+0x28], R42 ;  /* 0x0000282a01007387 */ /* 0x0003e20000100a00 */
[-C--:B------:R-:W-:Y:S02]  /*4370*/  LEA.HI.X.SX32 R45, R28, R3.reuse, 0x2, P1 ;  /* 0x000000031c2d7211 */ /* 0x080fe400008f16ff */
[-C--:B------:R-:W-:Y:S01]  /*4380*/  LEA.HI.X.SX32 R49, R27, R3.reuse, 0x2, P2 ;  /* 0x000000031b317211 */ /* 0x080fe200010f16ff */
[----:B------:R-:W-:Y:S01]  /*4390*/  STL.64 [R1+0x30], R134 ;  /* 0x0000308601007387 */ /* 0x000fe20000100a00 */
[CC--:B---3--:R-:W-:Y:S02]  /*43a0*/  LEA R206, P1, R31.reuse, R12.reuse, 0x2 ;  /* 0x0000000c1fce7211 */ /* 0x0c8fe400078210ff */
[----:B------:R-:W-:Y:S01]  /*43b0*/  LEA R10, P2, R30, R12, 0x2 ;  /* 0x0000000c1e0a7211 */ /* 0x000fe200078410ff */
[----:B------:R-:W-:Y:S01]  /*43c0*/  STL.64 [R1+0x20], R48 ;  /* 0x0000203001007387 */ /* 0x000fe20000100a00 */
[----:B------:R-:W-:-:S02]  /*43d0*/  LEA.HI.X.SX32 R207, R31, R3, 0x2, P1 ;  /* 0x000000031fcf7211 */ /* 0x000fc400008f16ff */
[-C--:B------:R-:W-:Y:S01]  /*43e0*/  LEA.HI.X.SX32 R11, R30, R3.reuse, 0x2, P2 ;  /* 0x000000031e0b7211 */ /* 0x080fe200010f16ff */
[----:B------:R-:W-:Y:S01]  /*43f0*/  STL.64 [R1+0x18], R44 ;  /* 0x0000182c01007387 */ /* 0x000fe20000100a00 */
[-C--:B-1----:R-:W-:Y:S02]  /*4400*/  LEA R42, P0, R29, R12.reuse, 0x2 ;  /* 0x0000000c1d2a7211 */ /* 0x082fe400078010ff */
[-C--:B------:R-:W-:Y:S02]  /*4410*/  LEA R248, P2, R33, R12.reuse, 0x2 ;  /* 0x0000000c21f87211 */ /* 0x080fe400078410ff */
[-C--:B------:R-:W-:Y:S01]  /*4420*/  LEA.HI.X.SX32 R43, R29, R3.reuse, 0x2, P0 ;  /* 0x000000031d2b7211 */ /* 0x080fe200000f16ff */
[----:B------:R-:W-:Y:S01]  /*4430*/  IMAD.SHL.U32 R29, R202, 0x10, RZ ;  /* 0x00000010ca1d7824 */ /* 0x000fe200078e00ff */
[-C--:B------:R-:W-:Y:S02]  /*4440*/  LEA R250, P0, R32, R12.reuse, 0x2 ;  /* 0x0000000c20fa7211 */ /* 0x080fe400078010ff */
[----:B------:R-:W-:Y:S01]  /*4450*/  LEA R54, P1, R34, R12, 0x2 ;  /* 0x0000000c22367211 */ /* 0x000fe200078210ff */
[----:B------:R1:W-:Y:S01]  /*4460*/  STL.64 [R1+0x10], R42 ;  /* 0x0000102a01007387 */ /* 0x0003e20000100a00 */
[----:B------:R-:W-:-:S02]  /*4470*/  LEA.HI.X.SX32 R251, R32, R3, 0x2, P0 ;  /* 0x0000000320fb7211 */ /* 0x000fc400000f16ff */
[-C--:B------:R-:W-:Y:S01]  /*4480*/  LEA R138, P0, R35, R12.reuse, 0x2 ;  /* 0x0000000c238a7211 */ /* 0x080fe200078010ff */
[----:B------:R-:W-:Y:S01]  /*4490*/  STL.64 [R1+0xf80], R206 ;  /* 0x000f80ce01007387 */ /* 0x000fe20000100a00 */
[-C--:B------:R-:W-:Y:S01]  /*44a0*/  LEA.HI.X.SX32 R249, R33, R3.reuse, 0x2, P2 ;  /* 0x0000000321f97211 */ /* 0x080fe200010f16ff */
[----:B------:R-:W-:Y:S01]  /*44b0*/  IMAD R33, R202, 0x14, RZ ;  /* 0x00000014ca217824 */ /* 0x000fe200078e02ff */
[-C--:B------:R-:W-:Y:S01]  /*44c0*/  LEA.HI.X.SX32 R55, R34, R3.reuse, 0x2, P1 ;  /* 0x0000000322377211 */ /* 0x080fe200008f16ff */
[----:B------:R2:W-:Y:S01]  /*44d0*/  STL.64 [R1+0x8], R10 ;  /* 0x0000080a01007387 */ /* 0x0005e20000100a00 */
[-C--:B------:R-:W-:Y:S02]  /*44e0*/  LEA R148, P1, R37, R12.reuse, 0x2 ;  /* 0x0000000c25947211 */ /* 0x080fe400078210ff */
[----:B------:R-:W-:Y:S01]  /*44f0*/  LEA.HI.X.SX32 R139, R35, R3, 0x2, P0 ;  /* 0x00000003238b7211 */ /* 0x000fe200000f16ff */
[----:B------:R-:W-:Y:S01]  /*4500*/  STL.64 [R1+0xfa8], R250 ;  /* 0x000fa8fa01007387 */ /* 0x000fe20000100a00 */
[----:B-1----:R-:W-:-:S02]  /*4510*/  LEA R42, P0, R38, R12, 0x2 ;  /* 0x0000000c262a7211 */ /* 0x002fc400078010ff */
[-C--:B------:R-:W-:Y:S01]  /*4520*/  LEA.HI.X.SX32 R149, R37, R3.reuse, 0x2, P1 ;  /* 0x0000000325957211 */ /* 0x080fe200008f16ff */
[----:B------:R1:W-:Y:S01]  /*4530*/  STL.64 [R1+0xfb0], R248 ;  /* 0x000fb0f801007387 */ /* 0x0003e20000100a00 */
[-C--:B------:R-:W-:Y:S02]  /*4540*/  LEA R150, P1, R40, R12.reuse, 0x2 ;  /* 0x0000000c28967211 */ /* 0x080fe400078210ff */
[-C--:B------:R-:W-:Y:S01]  /*4550*/  LEA.HI.X.SX32 R43, R38, R3.reuse, 0x2, P0 ;  /* 0x00000003262b7211 */ /* 0x080fe200000f16ff */
[----:B------:R-:W-:Y:S01]  /*4560*/  STL.64 [R1+0xf98], R138 ;  /* 0x000f988a01007387 */ /* 0x000fe20000100a00 */
[CC--:B--2---:R-:W-:Y:S02]  /*4570*/  LEA R10, P2, R36.reuse, R12.reuse, 0x2 ;  /* 0x0000000c240a7211 */ /* 0x0c4fe400078410ff */
[----:B------:R-:W-:Y:S02]  /*4580*/  LEA R44, P0, R41, R12, 0x2 ;  /* 0x0000000c292c7211 */ /* 0x000fe400078010ff */
[----:B------:R-:W-:-:S02]  /*4590*/  LEA.HI.X.SX32 R11, R36, R3, 0x2, P2 ;  /* 0x00000003240b7211 */ /* 0x000fc400010f16ff */
[CC--:B------:R-:W-:Y:S02]  /*45a0*/  LEA R62, P2, R39.reuse, R12.reuse, 0x2 ;  /* 0x0000000c273e7211 */ /* 0x0c0fe400078410ff */
[-C--:B------:R-:W-:Y:S01]  /*45b0*/  LEA.HI.X.SX32 R151, R40, R3.reuse, 0x2, P1 ;  /* 0x0000000328977211 */ /* 0x080fe200008f16ff */
[----:B------:R-:W-:Y:S01]  /*45c0*/  STL.64 [R1+0xf90], R10 ;  /* 0x000f900a01007387 */ /* 0x000fe20000100a00 */
[-C--:B------:R-:W-:Y:S02]  /*45d0*/  LEA.HI.X.SX32 R63, R39, R3.reuse, 0x2, P2 ;  /* 0x00000003273f7211 */ /* 0x080fe400010f16ff */
[-C--:B------:R-:W-:Y:S01]  /*45e0*/  LEA R48, P2, R47, R12.reuse, 0x2 ;  /* 0x0000000c2f307211 */ /* 0x080fe200078410ff */
[----:B------:R2:W-:Y:S01]  /*45f0*/  STL.64 [R1+0xf88], R148 ;  /* 0x000f889401007387 */ /* 0x0005e20000100a00 */
[----:B------:R-:W-:Y:S02]  /*4600*/  LEA R70, P1, R51, R12, 0x2 ;  /* 0x0000000c33467211 */ /* 0x000fe400078210ff */
[----:B------:R-:W-:-:S02]  /*4610*/  LEA.HI.X.SX32 R45, R41, R3, 0x2, P0 ;  /* 0x00000003292d7211 */ /* 0x000fc400000f16ff */
[CC--:B------:R-:W-:Y:S02]  /*4620*/  LEA R46, P0, R52.reuse, R12.reuse, 0x2 ;  /* 0x0000000c342e7211 */ /* 0x0c0fe400078010ff */
[-C--:B------:R-:W-:Y:S02]  /*4630*/  LEA.HI.X.SX32 R49, R47, R3.reuse, 0x2, P2 ;  /* 0x000000032f317211 */ /* 0x080fe400010f16ff */
[-C--:B------:R-:W-:Y:S02]  /*4640*/  LEA R50, P2, R53, R12.reuse, 0x2 ;  /* 0x0000000c35327211 */ /* 0x080fe400078410ff */
[-C--:B------:R-:W-:Y:S02]  /*4650*/  LEA.HI.X.SX32 R71, R51, R3.reuse, 0x2, P1 ;  /* 0x0000000333477211 */ /* 0x080fe400008f16ff */
[----:B------:R-:W-:Y:S02]  /*4660*/  LEA R56, P1, R57, R12, 0x2 ;  /* 0x0000000c39387211 */ /* 0x000fe400078210ff */
[----:B------:R-:W-:-:S02]  /*4670*/  LEA.HI.X.SX32 R47, R52, R3, 0x2, P0 ;  /* 0x00000003342f7211 */ /* 0x000fc400000f16ff */
[-C--:B------:R-:W-:Y:S02]  /*4680*/  LEA R82, P0, R59, R12.reuse, 0x2 ;  /* 0x0000000c3b527211 */ /* 0x080fe400078010ff */
        /* <DEDUP_REMOVED lines=21> */
[-C--:B------:R-:W-:Y:S02]  /*47e0*/  LEA R84, P1, R79, R12.reuse, 0x2 ;  /* 0x0000000c4f547211 */ /* 0x080fe400078210ff */
[----:B------:R-:W-:Y:S01]  /*47f0*/  LEA.HI.X.SX32 R69, R77, R3, 0x2, P0 ;  /* 0x000000034d457211 */ /* 0x000fe200000f16ff */
[----:B------:R-:W-:Y:S01]  /*4800*/  IMAD R77, R202, 0x18, RZ ;  /* 0x00000018ca4d7824 */ /* 0x000fe200078e02ff */
[----:B------:R-:W-:-:S02]  /*4810*/  LEA R110, P0, R81, R12, 0x2 ;  /* 0x0000000c516e7211 */ /* 0x000fc400078010ff */
[-C--:B------:R-:W-:Y:S02]  /*4820*/  LEA.HI.X.SX32 R75, R78, R3.reuse, 0x2, P2 ;  /* 0x000000034e4b7211 */ /* 0x080fe400010f16ff */
[-C--:B------:R-:W-:Y:S02]  /*4830*/  LEA R80, P2, R87, R12.reuse, 0x2 ;  /* 0x0000000c57507211 */ /* 0x080fe400078410ff */
[-C--:B------:R-:W-:Y:S02]  /*4840*/  LEA.HI.X.SX32 R85, R79, R3.reuse, 0x2, P1 ;  /* 0x000000034f557211 */ /* 0x080fe400008f16ff */
[-C--:B------:R-:W-:Y:S02]  /*4850*/  LEA R86, P1, R88, R12.reuse, 0x2 ;  /* 0x0000000c58567211 */ /* 0x080fe400078210ff */
[----:B------:R-:W-:Y:S02]  /*4860*/  LEA.HI.X.SX32 R111, R81, R3, 0x2, P0 ;  /* 0x00000003516f7211 */ /* 0x000fe400000f16ff */
        /* <DEDUP_REMOVED lines=15> */
[-C--:B------:R-:W-:Y:S01]  /*4960*/  LEA.HI.X.SX32 R125, R101, R3.reuse, 0x2, P1 ;  /* 0x00000003657d7211 */ /* 0x080fe200008f16ff */
[----:B------:R-:W-:Y:S01]  /*4970*/  IMAD R101, R202, 0x1c, RZ ;  /* 0x0000001cca657824 */ /* 0x000fe200078e02ff */
        /* <DEDUP_REMOVED lines=12> */
[-C--:B------:R-:W-:Y:S02]  /*4a40*/  LEA.HI.X.SX32 R115, R22, R3.reuse, 0x2, P1 ;  /* 0x0000000316737211 */ /* 0x080fe400008f16ff */
[-C--:B------:R-:W-:Y:S02]  /*4a50*/  LEA R116, P1, R19, R12.reuse, 0x2 ;  /* 0x0000000c13747211 */ /* 0x080fe400078210ff */
[----:B------:R-:W-:Y:S01]  /*4a60*/  LEA.HI.X.SX32 R121, R21, R3, 0x2, P0 ;  /* 0x0000000315797211 */ /* 0x000fe200000f16ff */
[----:B------:R-:W-:Y:S01]  /*4a70*/  IMAD.SHL.U32 R21, R202, 0x8, RZ ;  /* 0x00000008ca157824 */ /* 0x000fe200078e00ff */
[----:B------:R-:W-:-:S02]  /*4a80*/  LEA R122, P0, R18, R12, 0x2 ;  /* 0x0000000c127a7211 */ /* 0x000fc400078010ff */
[-C--:B------:R-:W-:Y:S02]  /*4a90*/  LEA.HI.X.SX32 R135, R20, R3.reuse, 0x2, P2 ;  /* 0x0000000314877211 */ /* 0x080fe400010f16ff */
[-C--:B------:R-:W-:Y:S02]  /*4aa0*/  LEA R130, P2, R17, R12.reuse, 0x2 ;  /* 0x0000000c11827211 */ /* 0x080fe400078410ff */
[-C--:B------:R-:W-:Y:S02]  /*4ab0*/  LEA.HI.X.SX32 R117, R19, R3.reuse, 0x2, P1 ;  /* 0x0000000313757211 */ /* 0x080fe400008f16ff */
[-C--:B------:R-:W-:Y:S02]  /*4ac0*/  LEA R36, P1, R16, R12.reuse, 0x2 ;  /* 0x0000000c10247211 */ /* 0x080fe400078210ff */
[----:B------:R-:W-:Y:S02]  /*4ad0*/  LEA.HI.X.SX32 R123, R18, R3, 0x2, P0 ;  /* 0x00000003127b7211 */ /* 0x000fe400000f16ff */
[----:B------:R-:W-:-:S02]  /*4ae0*/  LEA R126, P0, R14, R12, 0x2 ;  /* 0x0000000c0e7e7211 */ /* 0x000fc400078010ff */
[-C--:B------:R-:W-:Y:S01]  /*4af0*/  LEA.HI.X.SX32 R131, R17, R3.reuse, 0x2, P2 ;  /* 0x0000000311837211 */ /* 0x080fe200010f16ff */
[----:B------:R-:W-:Y:S01]  /*4b00*/  IMAD.SHL.U32 R17, R202, 0x4, RZ ;  /* 0x00000004ca117824 */ /* 0x000fe200078e00ff */
[-C--:B------:R-:W-:Y:S02]  /*4b10*/  LEA R128, P2, R15, R12.reuse, 0x2 ;  /* 0x0000000c0f807211 */ /* 0x080fe400078410ff */
[-C--:B------:R-:W-:Y:S01]  /*4b20*/  LEA.HI.X.SX32 R37, R16, R3.reuse, 0x2, P1 ;  /* 0x0000000310257211 */ /* 0x080fe200008f16ff */
[----:B------:R-:W-:Y:S01]  /*4b30*/  IMAD R16, R2, c[0x0][0x184], RZ ;  /* 0x0000610002107a24 */ /* 0x000fe200078e02ff */
        /* <DEDUP_REMOVED lines=10> */
[----:B------:R-:W-:Y:S02]  /*4be0*/  LEA R12, P2, R7, R12, 0x2 ;  /* 0x0000000c070c7211 */ /* 0x000fe400078410ff */
[-C--:B------:R-:W-:Y:S01]  /*4bf0*/  LEA.HI.X.SX32 R41, R5, R3.reuse, 0x2, P1 ;  /* 0x0000000305297211 */ /* 0x080fe200008f16ff */
[----:B------:R-:W-:Y:S01]  /*4c00*/  IMAD R5, R4, c[0x0][0x184], RZ ;  /* 0x0000610004057a24 */ /* 0x000fe200078e02ff */
[-C--:B------:R-:W-:Y:S02]  /*4c10*/  LEA.HI.X.SX32 R13, R7, R3.reuse, 0x2, P2 ;  /* 0x00000003070d7211 */ /* 0x080fe400010f16ff */
[----:B------:R-:W-:Y:S02]  /*4c20*/  LEA.HI.X.SX32 R9, R6, R3, 0x2, P0 ;  /* 0x0000000306097211 */ /* 0x000fe400000f16ff */
[----:B------:R-:W-:-:S02]  /*4c30*/  LEA R2, P2, R16, c[0x0][0x160], 0x2 ;  /* 0x0000580010027a11 */ /* 0x000fc400078410ff */
[C---:B------:R-:W-:Y:S02]  /*4c40*/  LEA R4, P0, R5.reuse, c[0x0][0x160], 0x2 ;  /* 0x0000580005047a11 */ /* 0x040fe400078010ff */
[C---:B------:R-:W-:Y:S02]  /*4c50*/  IADD3 R6, R0.reuse, -0x15, RZ ;  /* 0xffffffeb00067810 */ /* 0x040fe40007ffe0ff */
[----:B------:R-:W-:Y:S02]  /*4c60*/  IADD3 R7, R0, -0x19, RZ ;  /* 0xffffffe700077810 */ /* 0x000fe40007ffe0ff */
[----:B------:R-:W-:Y:S02]  /*4c70*/  LEA.HI.X.SX32 R3, R16, c[0x0][0x164], 0x2, P2 ;  /* 0x0000590010037a11 */ /* 0x000fe400010f16ff */
[----:B------:R-:W-:Y:S02]  /*4c80*/  LEA.HI.X.SX32 R5, R5, c[0x0][0x164], 0x2, P0 ;  /* 0x0000590005057a11 */ /* 0x000fe400000f16ff */
[----:B------:R-:W-:Y:S01]  /*4c90*/  IADD3 R18, R0, -0x1d, RZ ;  /* 0xffffffe300127810 */ /* 0x000fe20007ffe0ff */
[----:B------:R3:W-:Y:S01]  /*4ca0*/  LDGSTS.E [R203], [R2.64], !P4 ;  /* 0x0000000002cb7fae */ /* 0x0007e2000e121848 */
[----:B------:R-:W-:Y:S01]  /*4cb0*/  ISETP.GE.U32.AND P2, PT, R6, 0x7fffff6c, PT ;  /* 0x7fffff6c0600780c */ /* 0x000fe20003f46070 */
[--C-:B------:R-:W-:Y:S01]  /*4cc0*/  IMAD.WIDE R22, R25, 0x4, R2.reuse ;  /* 0x0000000419167825 */ /* 0x100fe200078e0202 */
[----:B------:R-:W-:Y:S01]  /*4cd0*/  ISETP.GE.U32.AND P0, PT, R7, 0x7fffff68, PT ;  /* 0x7fffff680700780c */ /* 0x000fe20003f06070 */
[----:B------:R3:W-:Y:S01]  /*4ce0*/  LDGSTS.E [R203+0x200], [R4.64], !P4 ;  /* 0x0020000004cb7fae */ /* 0x0007e2000e121848 */
[----:B------:R-:W-:Y:S01]  /*4cf0*/  ISETP.GE.U32.AND P4, PT, R18, 0x7fffff64, PT ;  /* 0x7fffff641200780c */ /* 0x000fe20003f86070 */
[----:B------:R-:W-:Y:S01]  /*4d00*/  IMAD.WIDE R6, R17, 0x4, R2 ;  /* 0x0000000411067825 */ /* 0x000fe200078e0202 */
[----:B------:R-:W-:-:S02]  /*4d10*/  IADD3 R18, R0, -0x21, RZ ;  /* 0xffffffdf00127810 */ /* 0x000fc40007ffe0ff */
[----:B------:R-:W-:Y:S01]  /*4d20*/  IADD3 R26, R0, -0x25, RZ ;  /* 0xffffffdb001a7810 */ /* 0x000fe20007ffe0ff */
[--C-:B------:R-:W-:Y:S01]  /*4d30*/  IMAD.WIDE R16, R17, 0x4, R4.reuse ;  /* 0x0000000411107825 */ /* 0x100fe200078e0204 */
[----:B------:R3:W-:Y:S01]  /*4d40*/  LDGSTS.E [R203+0x1000], [R6.64], !P3 ;  /* 0x0100000006cb7fae */ /* 0x0007e2000d921848 */
[----:B------:R-:W-:Y:S02]  /*4d50*/  ISETP.GE.U32.AND P1, PT, R76, 0x7fffff70, PT ;  /* 0x7fffff704c00780c */ /* 0x000fe40003f26070 */
[----:B------:R-:W-:Y:S01]  /*4d60*/  IMAD.WIDE R24, R25, 0x4, R4 ;  /* 0x0000000419187825 */ /* 0x000fe200078e0204 */
[----:B------:R3:W-:Y:S01]  /*4d70*/  LDGSTS.E [R203+0x1200], [R16.64], !P3 ;  /* 0x0120000010cb7fae */ /* 0x0007e2000d921848 */
[----:B------:R-:W-:Y:S02]  /*4d80*/  ISETP.GE.U32.AND P3, PT, R18, 0x7fffff60, PT ;  /* 0x7fffff601200780c */ /* 0x000fe40003f66070 */
[----:B------:R-:W-:Y:S01]  /*4d90*/  IMAD.WIDE R18, R21, 0x4, R2 ;  /* 0x0000000415127825 */ /* 0x000fe200078e0202 */
[----:B------:R-:W-:-:S02]  /*4da0*/  IADD3 R34, R0, -0x2d, RZ ;  /* 0xffffffd300227810 */ /* 0x000fc40007ffe0ff */
[----:B------:R-:W-:Y:S01]  /*4db0*/  IADD3 R102, R0, -0x35, RZ ;  /* 0xffffffcb00667810 */ /* 0x000fe20007ffe0ff */
[----:B------:R-:W-:Y:S01]  /*4dc0*/  IMAD.WIDE R20, R21, 0x4, R4 ;  /* 0x0000000415147825 */ /* 0x000fe200078e0204 */
[----:B------:R4:W-:Y:S01]  /*4dd0*/  LDGSTS.E [R203+0x2000], [R18.64], !P6 ;  /* 0x0200000012cb7fae */ /* 0x0009e2000f121848 */
[----:B------:R-:W-:Y:S02]  /*4de0*/  LOP3.LUT R207, R203, 0x20, RZ, 0x3c, !PT ;  /* 0x00000020cbcf7812 */ /* 0x000fe400078e3cff */
[C---:B------:R-:W-:Y:S01]  /*4df0*/  IMAD.WIDE R30, R33.reuse, 0x4, R2 ;  /* 0x00000004211e7825 */ /* 0x040fe200078e0202 */
[----:B------:R3:W-:Y:S01]  /*4e00*/  LDGSTS.E [R203+0x2200], [R20.64], !P6 ;  /* 0x0220000014cb7fae */ /* 0x0007e2000f121848 */
[----:B------:R-:W-:Y:S02]  /*4e10*/  ISETP.GE.U32.AND P6, PT, R26, 0x7fffff5c, PT ;  /* 0x7fffff5c1a00780c */ /* 0x000fe40003fc6070 */
[----:B------:R-:W-:Y:S01]  /*4e20*/  IADD3 R26, R0, -0x29, RZ ;  /* 0xffffffd7001a7810 */ /* 0x000fe20007ffe0ff */
[----:B------:R3:W-:Y:S01]  /*4e30*/  LDGSTS.E [R203+0x3000], [R22.64], !P5 ;  /* 0x0300000016cb7fae */ /* 0x0007e2000e921848 */
[----:B------:R-:W-:-:S03]  /*4e40*/  IMAD.WIDE R32, R33, 0x4, R4 ;  /* 0x0000000421207825 */ /* 0x000fc600078e0204 */
[----:B------:R3:W-:Y:S01]  /*4e50*/  LDGSTS.E [R203+0x3200], [R24.64], !P5 ;  /* 0x0320000018cb7fae */ /* 0x0007e2000e921848 */
[----:B------:R-:W-:Y:S01]  /*4e60*/  ISETP.GE.U32.AND P5, PT, R26, 0x7fffff58, PT ;  /* 0x7fffff581a00780c */ /* 0x000fe20003fa6070 */
[C---:B------:R-:W-:Y:S02]  /*4e70*/  IMAD.WIDE R26, R29.reuse, 0x4, R2 ;  /* 0x000000041d1a7825 */ /* 0x040fe400078e0202 */
[----:B------:R4:W-:Y:S02]  /*4e80*/  STL.64 [R1+0xf78], R18 ;  /* 0x000f781201007387 */ /* 0x0009e40000100a00 */
[----:B------:R-:W-:Y:S02]  /*4e90*/  IMAD.WIDE R28, R29, 0x4, R4 ;  /* 0x000000041d1c7825 */ /* 0x000fe400078e0204 */
[----:B------:R3:W-:Y:S02]  /*4ea0*/  LDGSTS.E [R203+0x4000], [R26.64], !P1 ;  /* 0x040000001acb7fae */ /* 0x0007e4000c921848 */
[----:B------:R-:W-:-:S02]  /*4eb0*/  IMAD.WIDE R78, R101, 0x4, R2 ;  /* 0x00000004654e7825 */ /* 0x000fc400078e0202 */
[----:B------:R3:W-:Y:S01]  /*4ec0*/  LDGSTS.E [R203+0x4200], [R28.64], !P1 ;  /* 0x042000001ccb7fae */ /* 0x0007e2000c921848 */
[----:B------:R-:W-:Y:S01]  /*4ed0*/  ISETP.GE.U32.AND P1, PT, R34, 0x7fffff54, PT ;  /* 0x7fffff542200780c */ /* 0x000fe20003f26070 */
[----:B------:R-:W-:Y:S01]  /*4ee0*/  IMAD.WIDE R100, R101, 0x4, R4 ;  /* 0x0000000465647825 */ /* 0x000fe200078e0204 */
[----:B------:R-:W-:Y:S01]  /*4ef0*/  IADD3 R34, R0, -0x31, RZ ;  /* 0xffffffcf00227810 */ /* 0x000fe20007ffe0ff */
[----:B------:R3:W-:Y:S02]  /*4f00*/  LDGSTS.E [R203+0x5000], [R30.64], !P2 ;  /* 0x050000001ecb7fae */ /* 0x0007e4000d121848 */
[--C-:B------:R-:W-:Y:S02]  /*4f10*/  IMAD.WIDE R142, R145, 0x4, R2.reuse ;  /* 0x00000004918e7825 */ /* 0x100fe400078e0202 */
[----:B------:R3:W-:Y:S01]  /*4f20*/  LDGSTS.E [R203+0x5200], [R32.64], !P2 ;  /* 0x0520000020cb7fae */ /* 0x0007e2000d121848 */
[----:B------:R-:W-:Y:S01]  /*4f30*/  ISETP.GE.U32.AND P2, PT, R34, 0x7fffff50, PT ;  /* 0x7fffff502200780c */ /* 0x000fe20003f46070 */
[----:B------:R-:W-:-:S04]  /*4f40*/  IMAD.WIDE R34, R77, 0x4, R2 ;  /* 0x000000044d227825 */ /* 0x000fc800078e0202 */
[--C-:B------:R-:W-:Y:S01]  /*4f50*/  IMAD.WIDE R76, R77, 0x4, R4.reuse ;  /* 0x000000044d4c7825 */ /* 0x100fe200078e0204 */
[----:B------:R3:W-:Y:S03]  /*4f60*/  LDGSTS.E [R203+0x6000], [R34.64], !P0 ;  /* 0x0600000022cb7fae */ /* 0x0007e6000c121848 */
[----:B------:R-:W-:Y:S01]  /*4f70*/  IMAD.WIDE R144, R145, 0x4, R4 ;  /* 0x0000000491907825 */ /* 0x000fe200078e0204 */
[----:B------:R3:W-:Y:S01]  /*4f80*/  LDGSTS.E [R203+0x6200], [R76.64], !P0 ;  /* 0x062000004ccb7fae */ /* 0x0007e2000c121848 */
[----:B------:R-:W-:Y:S02]  /*4f90*/  ISETP.GE.U32.AND P0, PT, R102, 0x7fffff4c, PT ;  /* 0x7fffff4c6600780c */ /* 0x000fe40003f06070 */
[----:B------:R-:W-:Y:S01]  /*4fa0*/  IADD3 R102, R0, -0x39, RZ ;  /* 0xffffffc700667810 */ /* 0x000fe20007ffe0ff */
[----:B------:R3:W-:Y:S01]  /*4fb0*/  LDGSTS.E [R203+0x7000], [R78.64], !P4 ;  /* 0x070000004ecb7fae */ /* 0x0007e2000e121848 */
[----:B------:R-:W-:-:S03]  /*4fc0*/  IMAD.WIDE R154, R157, 0x4, R2 ;  /* 0x000000049d9a7825 */ /* 0x000fc600078e0202 */
        /* <DEDUP_REMOVED lines=90> */
[----:B------:R-:W-:Y:S01]  /*5570*/  IMAD.WIDE R218, R218, 0x4, R4 ;  /* 0x00000004dada7825 */ /* 0x000fe200078e0204 */
[----:B------:R-:W-:Y:S01]  /*5580*/  IADD3 R204, R0, -0x7d, RZ ;  /* 0xffffff8300cc7810 */ /* 0x000fe20007ffe0ff */
[----:B------:R3:W-:Y:S02]  /*5590*/  LDGSTS.E [R203+0x18000], [R212.64], !P5 ;  /* 0x18000000d4cb7fae */ /* 0x0007e4000e921848 */
[----:B------:R-:W-:Y:S02]  /*55a0*/  IMAD.WIDE R220, R222, 0x4, R2 ;  /* 0x00000004dedc7825 */ /* 0x000fe400078e0202 */
[----:B------:R3:W-:Y:S01]  /*55b0*/  LDGSTS.E [R203+0x18200], [R214.64], !P5 ;  /* 0x18200000d6cb7fae */ /* 0x0007e2000e921848 */
[----:B------:R-:W-:Y:S01]  /*55c0*/  ISETP.GE.U32.AND P5, PT, R204, 0x7fffff04, PT ;  /* 0x7fffff04cc00780c */ /* 0x000fe20003fa6070 */
[----:B------:R-:W-:Y:S01]  /*55d0*/  IMAD.WIDE R222, R222, 0x4, R4 ;  /* 0x00000004dede7825 */ /* 0x000fe200078e0204 */
[----:B------:R-:W-:Y:S01]  /*55e0*/  IADD3 R204, R0, -0x2, RZ ;  /* 0xfffffffe00cc7810 */ /* 0x000fe20007ffe0ff */
[----:B------:R3:W-:Y:S02]  /*55f0*/  LDGSTS.E [R203+0x19000], [R216.64], !P1 ;  /* 0x19000000d8cb7fae */ /* 0x0007e4000c921848 */
[----:B------:R-:W-:-:S02]  /*5600*/  IMAD.WIDE R224, R228, 0x4, R2 ;  /* 0x00000004e4e07825 */ /* 0x000fc400078e0202 */
        /* <DEDUP_REMOVED lines=32> */
[----:B------:R-:W-:-:S02]  /*5810*/  IMAD.WIDE R226, R202, 0x4, R4 ;  /* 0x00000004cae27825 */ /* 0x000fc400078e0204 */
[----:B------:R3:W-:Y:S04]  /*5820*/  LDGSTS.E [R203+0x1f000], [R242.64], !P5 ;  /* 0x1f000000f2cb7fae */ /* 0x0007e8000e921848 */
[----:B------:R3:W-:Y:S01]  /*5830*/  LDGSTS.E [R203+0x1f200], [R244.64], !P5 ;  /* 0x1f200000f4cb7fae */ /* 0x0007e2000e921848 */
[----:B------:R-:W-:Y:S01]  /*5840*/  ISETP.GE.U32.AND P5, PT, R204, 0x7fffff67, PT ;  /* 0x7fffff67cc00780c */ /* 0x000fe20003fa6070 */
[----:B------:R-:W-:Y:S02]  /*5850*/  IMAD R204, R202, 0x5, RZ ;  /* 0x00000005cacc7824 */ /* 0x000fe400078e02ff */
[----:B------:R2:W-:Y:S02]  /*5860*/  LDGSTS.E [R207+0x400], [R246.64], !P1 ;  /* 0x00400000f6cf7fae */ /* 0x0005e4000c921848 */
[----:B-1----:R-:W-:-:S02]  /*5870*/  IMAD.WIDE R248, R204, 0x4, R2 ;  /* 0x00000004ccf87825 */ /* 0x002fc400078e0202 */
[----:B------:R1:W-:Y:S01]  /*5880*/  LDGSTS.E [R207+0x600], [R226.64], !P1 ;  /* 0x00600000e2cf7fae */ /* 0x0003e2000c921848 */
[----:B------:R-:W-:Y:S01]  /*5890*/  ISETP.GE.U32.AND P1, PT, R252, 0x7fffff63, PT ;  /* 0x7fffff63fc00780c */ /* 0x000fe20003f26070 */
[----:B------:R-:W-:Y:S01]  /*58a0*/  IMAD.WIDE R250, R204, 0x4, R4 ;  /* 0x00000004ccfa7825 */ /* 0x000fe200078e0204 */
[----:B------:R-:W-:Y:S01]  /*58b0*/  IADD3 R252, R0, -0x22, RZ ;  /* 0xffffffde00fc7810 */ /* 0x000fe20007ffe0ff */
[----:B------:R1:W-:Y:S02]  /*58c0*/  LDGSTS.E [R207+0x1400], [R248.64], !P2 ;  /* 0x01400000f8cf7fae */ /* 0x0003e4000d121848 */
[----:B------:R-:W-:Y:S02]  /*58d0*/  IMAD R204, R202, 0x9, RZ ;  /* 0x00000009cacc7824 */ /* 0x000fe400078e02ff */
[----:B------:R1:W-:Y:S01]  /*58e0*/  LDGSTS.E [R207+0x1600], [R250.64], !P2 ;  /* 0x01600000facf7fae */ /* 0x0003e2000d121848 */
[----:B------:R-:W-:Y:S01]  /*58f0*/  ISETP.GE.U32.AND P2, PT, R252, 0x7fffff5f, PT ;  /* 0x7fffff5ffc00780c */ /* 0x000fe20003f46070 */
[----:B------:R-:W-:-:S02]  /*5900*/  IMAD R252, R202, 0xd, RZ ;  /* 0x0000000dcafc7824 */ /* 0x000fc400078e02ff */
[C---:B--2---:R-:W-:Y:S01]  /*5910*/  IMAD.WIDE R148, R204.reuse, 0x4, R2 ;  /* 0x00000004cc947825 */ /* 0x044fe200078e0202 */
[----:B------:R-:W-:Y:S03]  /*5920*/  STL.64 [R1+0x40], R248 ;  /* 0x000040f801007387 */ /* 0x000fe60000100a00 */
[----:B------:R-:W-:Y:S01]  /*5930*/  IMAD.WIDE R138, R204, 0x4, R4 ;  /* 0x00000004cc8a7825 */ /* 0x000fe200078e0204 */
[----:B------:R-:W-:Y:S01]  /*5940*/  IADD3 R204, R0, -0x26, RZ ;  /* 0xffffffda00cc7810 */ /* 0x000fe20007ffe0ff */
[----:B------:R2:W-:Y:S02]  /*5950*/  LDGSTS.E [R207+0x2400], [R148.64], !P0 ;  /* 0x0240000094cf7fae */ /* 0x0005e4000c121848 */
[----:B----4-:R-:W-:Y:S02]  /*5960*/  IMAD.WIDE R18, R252, 0x4, R2 ;  /* 0x00000004fc127825 */ /* 0x010fe400078e0202 */
[----:B------:R4:W-:Y:S01]  /*5970*/  LDGSTS.E [R207+0x2600], [R138.64], !P0 ;  /* 0x026000008acf7fae */ /* 0x0009e2000c121848 */
[----:B------:R-:W-:Y:S01]  /*5980*/  ISETP.GE.U32.AND P0, PT, R204, 0x7fffff5b, PT ;  /* 0x7fffff5bcc00780c */ /* 0x000fe20003f06070 */
[----:B------:R-:W-:Y:S01]  /*5990*/  IMAD.WIDE R10, R252, 0x4, R4 ;  /* 0x00000004fc0a7825 */ /* 0x000fe200078e0204 */
[----:B------:R-:W-:Y:S01]  /*59a0*/  IADD3 R252, R0, -0x2a, RZ ;  /* 0xffffffd600fc7810 */ /* 0x000fe20007ffe0ff */
[----:B------:R1:W-:Y:S02]  /*59b0*/  LDGSTS.E [R207+0x3400], [R18.64], !P4 ;  /* 0x0340000012cf7fae */ /* 0x0003e4000e121848 */
[----:B------:R-:W-:-:S02]  /*59c0*/  IMAD R204, R202, 0x11, RZ ;  /* 0x00000011cacc7824 */ /* 0x000fc400078e02ff */
[----:B------:R1:W-:Y:S01]  /*59d0*/  LDGSTS.E [R207+0x3600], [R10.64], !P4 ;  /* 0x036000000acf7fae */ /* 0x0003e2000e121848 */
[----:B------:R-:W-:Y:S01]  /*59e0*/  ISETP.GE.U32.AND P4, PT, R252, 0x7fffff57, PT ;  /* 0x7fffff57fc00780c */ /* 0x000fe20003f86070 */
[----:B------:R-:W-:Y:S02]  /*59f0*/  IMAD R252, R202, 0x15, RZ ;  /* 0x00000015cafc7824 */ /* 0x000fe400078e02ff */
[----:B------:R-:W-:Y:S04]  /*5a00*/  STL.64 [R1+0x48], R250 ;  /* 0x000048fa01007387 */ /* 0x000fe80000100a00 */
[----:B------:R2:W-:Y:S04]  /*5a10*/  STL.64 [R1+0x50], R148 ;  /* 0x0000509401007387 */ /* 0x0005e80000100a00 */
[----:B------:R4:W-:Y:S04]  /*5a20*/  STL.64 [R1+0x58], R138 ;  /* 0x0000588a01007387 */ /* 0x0009e80000100a00 */
[----:B------:R1:W-:Y:S01]  /*5a30*/  STL.64 [R1+0x60], R18 ;  /* 0x0000601201007387 */ /* 0x0003e20000100a00 */
[----:B--2---:R-:W-:-:S03]  /*5a40*/  IMAD.WIDE R148, R204, 0x4, R2 ;  /* 0x00000004cc947825 */ /* 0x004fc600078e0202 */
[----:B------:R2:W-:Y:S01]  /*5a50*/  STL.64 [R1+0x68], R10 ;  /* 0x0000680a01007387 */ /* 0x0005e20000100a00 */
[----:B----4-:R-:W-:Y:S01]  /*5a60*/  IMAD.WIDE R138, R204, 0x4, R4 ;  /* 0x00000004cc8a7825 */ /* 0x010fe200078e0204 */
[----:B------:R-:W-:Y:S02]  /*5a70*/  IADD3 R204, R0, -0x2e, RZ ;  /* 0xffffffd200cc7810 */ /* 0x000fe40007ffe0ff */
[----:B------:R4:W-:Y:S01]  /*5a80*/  LDGSTS.E [R207+0x4400], [R148.64], !P3 ;  /* 0x0440000094cf7fae */ /* 0x0009e2000d921848 */
[----:B-1----:R-:W-:-:S03]  /*5a90*/  IMAD.WIDE R18, R252, 0x4, R2 ;  /* 0x00000004fc127825 */ /* 0x002fc600078e0202 */
[----:B------:R1:W-:Y:S01]  /*5aa0*/  LDGSTS.E [R207+0x4600], [R138.64], !P3 ;  /* 0x046000008acf7fae */ /* 0x0003e2000d921848 */
[----:B------:R-:W-:Y:S01]  /*5ab0*/  ISETP.GE.U32.AND P3, PT, R204, 0x7fffff53, PT ;  /* 0x7fffff53cc00780c */ /* 0x000fe20003f66070 */
[----:B------:R-:W-:Y:S02]  /*5ac0*/  IMAD R204, R202, 0x19, RZ ;  /* 0x00000019cacc7824 */ /* 0x000fe400078e02ff */
[----:B--2---:R-:W-:Y:S01]  /*5ad0*/  IMAD.WIDE R10, R252, 0x4, R4 ;  /* 0x00000004fc0a7825 */ /* 0x004fe200078e0204 */
[----:B------:R-:W-:Y:S01]  /*5ae0*/  IADD3 R252, R0, -0x32, RZ ;  /* 0xffffffce00fc7810 */ /* 0x000fe20007ffe0ff */
[----:B------:R2:W-:Y:S04]  /*5af0*/  LDGSTS.E [R207+0x5400], [R18.64], !P6 ;  /* 0x0540000012cf7fae */ /* 0x0005e8000f121848 */
[----:B------:R1:W-:Y:S01]  /*5b00*/  LDGSTS.E [R207+0x5600], [R10.64], !P6 ;  /* 0x056000000acf7fae */ /* 0x0003e2000f121848 */
[----:B------:R-:W-:Y:S01]  /*5b10*/  ISETP.GE.U32.AND P6, PT, R252, 0x7fffff4f, PT ;  /* 0x7fffff4ffc00780c */ /* 0x000fe20003fc6070 */
[----:B------:R-:W-:-:S02]  /*5b20*/  IMAD R252, R202, 0x1d, RZ ;  /* 0x0000001dcafc7824 */ /* 0x000fc400078e02ff */
[----:B------:R4:W-:Y:S04]  /*5b30*/  STL.64 [R1+0x70], R148 ;  /* 0x0000709401007387 */ /* 0x0009e80000100a00 */
[----:B------:R1:W-:Y:S04]  /*5b40*/  STL.64 [R1+0x78], R138 ;  /* 0x0000788a01007387 */ /* 0x0003e80000100a00 */
[----:B------:R2:W-:Y:S01]  /*5b50*/  STL.64 [R1+0x228], R18 ;  /* 0x0002281201007387 */ /* 0x0005e20000100a00 */
[----:B----4-:R-:W-:-:S03]  /*5b60*/  IMAD.WIDE R148, R204, 0x4, R2 ;  /* 0x00000004cc947825 */ /* 0x010fc600078e0202 */
[----:B------:R4:W-:Y:S01]  /*5b70*/  STL.64 [R1+0x220], R10 ;  /* 0x0002200a01007387 */ /* 0x0009e20000100a00 */
[----:B-1----:R-:W-:Y:S01]  /*5b80*/  IMAD.WIDE R138, R204, 0x4, R4 ;  /* 0x00000004cc8a7825 */ /* 0x002fe200078e0204 */
[----:B------:R-:W-:Y:S02]  /*5b90*/  IADD3 R204, R0, -0x36, RZ ;  /* 0xffffffca00cc7810 */ /* 0x000fe40007ffe0ff */
[----:B------:R1:W-:Y:S01]  /*5ba0*/  LDGSTS.E [R207+0x6400], [R148.64], !P5 ;  /* 0x0640000094cf7fae */ /* 0x0003e2000e921848 */
[----:B--2---:R-:W-:-:S03]  /*5bb0*/  IMAD.WIDE R18, R252, 0x4, R2 ;  /* 0x00000004fc127825 */ /* 0x004fc600078e0202 */
[----:B------:R2:W-:Y:S01]  /*5bc0*/  LDGSTS.E [R207+0x6600], [R138.64], !P5 ;  /* 0x066000008acf7fae */ /* 0x0005e2000e921848 */
[----:B------:R-:W-:Y:S01]  /*5bd0*/  ISETP.GE.U32.AND P5, PT, R204, 0x7fffff4b, PT ;  /* 0x7fffff4bcc00780c */ /* 0x000fe20003fa6070 */
[----:B------:R-:W-:Y:S02]  /*5be0*/  IMAD R204, R202, 0x21, RZ ;  /* 0x00000021cacc7824 */ /* 0x000fe400078e02ff */
[----:B----4-:R-:W-:Y:S01]  /*5bf0*/  IMAD.WIDE R10, R252, 0x4, R4 ;  /* 0x00000004fc0a7825 */ /* 0x010fe200078e0204 */
        /* <DEDUP_REMOVED lines=8> */
[----:B-1----:R-:W-:-:S03]  /*5c80*/  IMAD.WIDE R148, R204, 0x4, R2 ;  /* 0x00000004cc947825 */ /* 0x002fc600078e0202 */
[----:B------:R1:W-:Y:S01]  /*5c90*/  STL.64 [R1+0x200], R10 ;  /* 0x0002000a01007387 */ /* 0x0003e20000100a00 */
[----:B--2---:R-:W-:Y:S01]  /*5ca0*/  IMAD.WIDE R138, R204, 0x4, R4 ;  /* 0x00000004cc8a7825 */ /* 0x004fe200078e0204 */
[----:B------:R-:W-:Y:S02]  /*5cb0*/  IADD3 R204, R0, -0x3e, RZ ;  /* 0xffffffc200cc7810 */ /* 0x000fe40007ffe0ff */
[----:B------:R2:W-:Y:S01]  /*5cc0*/  LDGSTS.E [R207+0x8400], [R148.64], !P2 ;  /* 0x0840000094cf7fae */ /* 0x0005e2000d121848 */
[----:B----4-:R-:W-:-:S03]  /*5cd0*/  IMAD.WIDE R18, R252, 0x4, R2 ;  /* 0x00000004fc127825 */ /* 0x010fc600078e0202 */
[----:B------:R4:W-:Y:S01]  /*5ce0*/  LDGSTS.E [R207+0x8600], [R138.64], !P2 ;  /* 0x086000008acf7fae */ /* 0x0009e2000d121848 */
[----:B------:R-:W-:Y:S01]  /*5cf0*/  ISETP.GE.U32.AND P2, PT, R204, 0x7fffff43, PT ;  /* 0x7fffff43cc00780c */ /* 0x000fe20003f46070 */
[----:B------:R-:W-:Y:S02]  /*5d00*/  IMAD R204, R202, 0x29, RZ ;  /* 0x00000029cacc7824 */ /* 0x000fe400078e02ff */
[----:B-1----:R-:W-:Y:S01]  /*5d10*/  IMAD.WIDE R10, R252, 0x4, R4 ;  /* 0x00000004fc0a7825 */ /* 0x002fe200078e0204 */
        /* <DEDUP_REMOVED lines=196> */
[----:B------:R-:W-:Y:S02]  /*6960*/  IMAD.SHL.U32 R204, R202, 0x2, RZ ;  /* 0x00000002cacc7824 */ /* 0x000fe400078e00ff */
[----:B----4-:R-:W-:Y:S01]  /*6970*/  IMAD.WIDE R10, R252, 0x4, R4 ;  /* 0x00000004fc0a7825 */ /* 0x010fe200078e0204 */
[----:B------:R-:W-:Y:S01]  /*6980*/  IADD3 R252, R0, -0x1b, RZ ;  /* 0xffffffe500fc7810 */ /* 0x000fe20007ffe0ff */
[----:B------:R2:W-:Y:S04]  /*6990*/  LDGSTS.E [R207+0x1f400], [R18.64], !P4 ;  /* 0x1f40000012cf7fae */ /* 0x0005e8000e121848 */
[----:B------:R1:W-:Y:S04]  /*69a0*/  STL.64 [R1+0x98], R148 ;  /* 0x0000989401007387 */ /* 0x0003e80000100a00 */
[----:B------:R2:W-:Y:S01]  /*69b0*/  LDGSTS.E [R207+0x1f600], [R10.64], !P4 ;  /* 0x1f6000000acf7fae */ /* 0x0005e2000e121848 */
[----:B------:R-:W-:Y:S01]  /*69c0*/  ISETP.GE.U32.AND P4, PT, R252, 0x7fffff66, PT ;  /* 0x7fffff66fc00780c */ /* 0x000fe20003f86070 */
[----:B------:R-:W-:-:S02]  /*69d0*/  IMAD R252, R202, 0x6, RZ ;  /* 0x00000006cafc7824 */ /* 0x000fc400078e02ff */
[----:B------:R4:W-:Y:S04]  /*69e0*/  STL.64 [R1+0x90], R138 ;  /* 0x0000908a01007387 */ /* 0x0009e80000100a00 */
[----:B------:R3:W-:Y:S01]  /*69f0*/  STL.64 [R1+0x88], R18 ;  /* 0x0000881201007387 */ /* 0x0007e20000100a00 */
[----:B-1----:R-:W-:-:S03]  /*6a00*/  IMAD.WIDE R148, R204, 0x4, R4 ;  /* 0x00000004cc947825 */ /* 0x002fc600078e0204 */
[----:B------:R1:W-:Y:S01]  /*6a10*/  STL.64 [R1+0x80], R10 ;  /* 0x0000800a01007387 */ /* 0x0003e20000100a00 */
[----:B--2---:R-:W-:Y:S01]  /*6a20*/  IMAD.WIDE R206, R204, 0x4, R2 ;  /* 0x00000004ccce7825 */ /* 0x004fe200078e0202 */
[----:B------:R-:W-:-:S03]  /*6a30*/  IADD3 R204, R0, -0x1f, RZ ;  /* 0xffffffe100cc7810 */ /* 0x000fc60007ffe0ff */
[C---:B----4-:R-:W-:Y:S01]  /*6a40*/  IMAD.WIDE R138, R252.reuse, 0x4, R2 ;  /* 0x00000004fc8a7825 */ /* 0x050fe200078e0202 */
[----:B------:R2:W-:Y:S03]  /*6a50*/  STL.64 [R1+0x230], R206 ;  /* 0x000230ce01007387 */ /* 0x0005e60000100a00 */
[----:B---3--:R-:W-:Y:S01]  /*6a60*/  IMAD.WIDE R18, R252, 0x4, R4 ;  /* 0x00000004fc127825 */ /* 0x008fe200078e0204 */
[----:B------:R-:W-:Y:S01]  /*6a70*/  IADD3 R252, R0, -0x23, RZ ;  /* 0xffffffdd00fc7810 */ /* 0x000fe20007ffe0ff */
[----:B------:R3:W-:Y:S01]  /*6a80*/  STL.64 [R1+0x238], R148 ;  /* 0x0002389401007387 */ /* 0x0007e20000100a00 */
[----:B-1----:R-:W-:Y:S01]  /*6a90*/  LOP3.LUT R10, R203, 0x40, RZ, 0x3c, !PT ;  /* 0x00000040cb0a7812 */ /* 0x002fe200078e3cff */
[----:B------:R-:W-:Y:S02]  /*6aa0*/  IMAD R11, R202, 0x6b, RZ ;  /* 0x0000006bca0b7824 */ /* 0x000fe400078e02ff */
[----:B------:R1:W-:Y:S04]  /*6ab0*/  STL.64 [R1+0x240], R138 ;  /* 0x0002408a01007387 */ /* 0x0003e80000100a00 */
[----:B------:R2:W-:Y:S04]  /*6ac0*/  LDGSTS.E [R10+0x800], [R206.64], !P3 ;  /* 0x00800000ce0a7fae */ /* 0x0005e8000d921848 */
[----:B------:R3:W-:Y:S01]  /*6ad0*/  LDGSTS.E [R10+0xa00], [R148.64], !P3 ;  /* 0x00a00000940a7fae */ /* 0x0007e2000d921848 */
[----:B------:R-:W-:Y:S01]  /*6ae0*/  ISETP.GE.U32.AND P3, PT, R204, 0x7fffff62, PT ;  /* 0x7fffff62cc00780c */ /* 0x000fe20003f66070 */
[----:B------:R-:W-:-:S02]  /*6af0*/  IMAD R204, R202, 0xa, RZ ;  /* 0x0000000acacc7824 */ /* 0x000fc400078e02ff */
[----:B------:R1:W-:Y:S04]  /*6b00*/  LDGSTS.E [R10+0x1800], [R138.64], !P6 ;  /* 0x018000008a0a7fae */ /* 0x0003e8000f121848 */
[----:B------:R4:W-:Y:S01]  /*6b10*/  LDGSTS.E [R10+0x1a00], [R18.64], !P6 ;  /* 0x01a00000120a7fae */ /* 0x0009e2000f121848 */
[----:B------:R-:W-:Y:S01]  /*6b20*/  ISETP.GE.U32.AND P6, PT, R252, 0x7fffff5e, PT ;  /* 0x7fffff5efc00780c */ /* 0x000fe20003fc6070 */
[----:B------:R-:W-:Y:S02]  /*6b30*/  IMAD R252, R202, 0xe, RZ ;  /* 0x0000000ecafc7824 */ /* 0x000fe400078e02ff */
[C---:B--2---:R-:W-:Y:S01]  /*6b40*/  IMAD.WIDE R206, R204.reuse, 0x4, R2 ;  /* 0x00000004ccce7825 */ /* 0x044fe200078e0202 */
[----:B------:R4:W-:Y:S03]  /*6b50*/  STL.64 [R1+0x248], R18 ;  /* 0x0002481201007387 */ /* 0x0009e60000100a00 */
[----:B---3--:R-:W-:Y:S01]  /*6b60*/  IMAD.WIDE R148, R204, 0x4, R4 ;  /* 0x00000004cc947825 */ /* 0x008fe200078e0204 */
[----:B------:R-:W-:Y:S01]  /*6b70*/  IADD3 R204, R0, -0x27, RZ ;  /* 0xffffffd900cc7810 */ /* 0x000fe20007ffe0ff */
[----:B------:R2:W-:Y:S02]  /*6b80*/  LDGSTS.E [R10+0x2800], [R206.64], !P5 ;  /* 0x02800000ce0a7fae */ /* 0x0005e4000e921848 */
[----:B-1----:R-:W-:-:S02]  /*6b90*/  IMAD.WIDE R138, R252, 0x4, R2 ;  /* 0x00000004fc8a7825 */ /* 0x002fc400078e0202 */
        /* <DEDUP_REMOVED lines=14> */
[----:B-1----:R-:W-:Y:S01]  /*6c80*/  IMAD.WIDE R148, R204, 0x4, R4 ;  /* 0x00000004cc947825 */ /* 0x002fe200078e0204 */
[----:B------:R-:W-:Y:S02]  /*6c90*/  IADD3 R204, R0, -0x2f, RZ ;  /* 0xffffffd100cc7810 */ /* 0x000fe40007ffe0ff */
[----:B------:R1:W-:Y:S01]  /*6ca0*/  LDGSTS.E [R10+0x4800], [R206.64], !P2 ;  /* 0x04800000ce0a7fae */ /* 0x0003e2000d121848 */
[----:B---3--:R-:W-:-:S03]  /*6cb0*/  IMAD.WIDE R138, R252, 0x4, R2 ;  /* 0x00000004fc8a7825 */ /* 0x008fc600078e0202 */
        /* <DEDUP_REMOVED lines=244> */
[----:B------:R3:W-:Y:S01]  /*7c00*/  STL.64 [R1+0x2d0], R148 ;  /* 0x0002d09401007387 */ /* 0x0007e20000100a00 */
[----:B-1----:R-:W-:-:S03]  /*7c10*/  LOP3.LUT R10, R203, 0x60, RZ, 0x3c, !PT ;  /* 0x00000060cb0a7812 */ /* 0x002fc600078e3cff */
[----:B------:R1:W-:Y:S01]  /*7c20*/  STL.64 [R1+0x2c8], R138 ;  /* 0x0002c88a01007387 */ /* 0x0003e20000100a00 */
[----:B--2---:R-:W-:-:S03]  /*7c30*/  IMAD.WIDE R206, R204, 0x4, R2 ;  /* 0x00000004ccce7825 */ /* 0x004fc600078e0202 */
[----:B------:R2:W-:Y:S01]  /*7c40*/  STL.64 [R1+0x2c0], R18 ;  /* 0x0002c01201007387 */ /* 0x0005e20000100a00 */
[----:B---3--:R-:W-:Y:S01]  /*7c50*/  IMAD.WIDE R148, R204, 0x4, R4 ;  /* 0x00000004cc947825 */ /* 0x008fe200078e0204 */
[----:B------:R-:W-:Y:S02]  /*7c60*/  IADD3 R204, R0, -0x20, RZ ;  /* 0xffffffe000cc7810 */ /* 0x000fe40007ffe0ff */
[----:B------:R3:W-:Y:S01]  /*7c70*/  LDGSTS.E [R10+0xc00], [R206.64], !P2 ;  /* 0x00c00000ce0a7fae */ /* 0x0007e2000d121848 */
[----:B-1----:R-:W-:-:S03]  /*7c80*/  IMAD.WIDE R138, R252, 0x4, R2 ;  /* 0x00000004fc8a7825 */ /* 0x002fc600078e0202 */
[----:B------:R1:W-:Y:S01]  /*7c90*/  LDGSTS.E [R10+0xe00], [R148.64], !P2 ;  /* 0x00e00000940a7fae */ /* 0x0003e2000d121848 */
[----:B------:R-:W-:Y:S01]  /*7ca0*/  ISETP.GE.U32.AND P2, PT, R204, 0x7fffff61, PT ;  /* 0x7fffff61cc00780c */ /* 0x000fe20003f46070 */
[----:B--2---:R-:W-:Y:S01]  /*7cb0*/  IMAD.WIDE R18, R252, 0x4, R4 ;  /* 0x00000004fc127825 */ /* 0x004fe200078e0204 */
[----:B------:R-:W-:Y:S01]  /*7cc0*/  IADD3 R252, R0, -0x24, RZ ;  /* 0xffffffdc00fc7810 */ /* 0x000fe20007ffe0ff */
[----:B------:R2:W-:Y:S02]  /*7cd0*/  LDGSTS.E [R10+0x1c00], [R138.64], !P0 ;  /* 0x01c000008a0a7fae */ /* 0x0005e4000c121848 */
[----:B------:R-:W-:Y:S02]  /*7ce0*/  IMAD R204, R202, 0xb, RZ ;  /* 0x0000000bcacc7824 */ /* 0x000fe400078e02ff */
[----:B------:R4:W-:Y:S01]  /*7cf0*/  LDGSTS.E [R10+0x1e00], [R18.64], !P0 ;  /* 0x01e00000120a7fae */ /* 0x0009e2000c121848 */
[----:B------:R-:W-:Y:S01]  /*7d00*/  ISETP.GE.U32.AND P0, PT, R252, 0x7fffff5d, PT ;  /* 0x7fffff5dfc00780c */ /* 0x000fe20003f06070 */
[----:B------:R-:W-:-:S02]  /*7d10*/  IMAD R252, R202, 0xf, RZ ;  /* 0x0000000fcafc7824 */ /* 0x000fc400078e02ff */
[----:B------:R3:W-:Y:S04]  /*7d20*/  STL.64 [R1+0x430], R206 ;  /* 0x000430ce01007387 */ /* 0x0007e80000100a00 */
[----:B------:R1:W-:Y:S04]  /*7d30*/  STL.64 [R1+0x438], R148 ;  /* 0x0004389401007387 */ /* 0x0003e80000100a00 */
[----:B------:R2:W-:Y:S01]  /*7d40*/  STL.64 [R1+0x440], R138 ;  /* 0x0004408a01007387 */ /* 0x0005e20000100a00 */
[----:B---3--:R-:W-:-:S03]  /*7d50*/  IMAD.WIDE R206, R204, 0x4, R2 ;  /* 0x00000004ccce7825 */ /* 0x008fc600078e0202 */
        /* <DEDUP_REMOVED lines=196> */
[----:B------:R3:W-:Y:S04]  /*89a0*/  STL.64 [R1+0x598], R138 ;  /* 0x0005988a01007387 */ /* 0x0007e80000100a00 */
[----:B------:R4:W-:Y:S01]  /*89b0*/  STL.64 [R1+0x590], R18 ;  /* 0x0005901201007387 */ /* 0x0009e20000100a00 */
[----:B-1----:R-:W-:-:S04]  /*89c0*/  IMAD.WIDE R206, R252, 0x4, R2 ;  /* 0x00000004fcce7825 */ /* 0x002fc800078e0202 */
[----:B--2---:R-:W-:Y:S01]  /*89d0*/  IMAD.WIDE R148, R252, 0x4, R4 ;  /* 0x00000004fc947825 */ /* 0x004fe200078e0204 */
[----:B------:R-:W-:-:S03]  /*89e0*/  IADD3 R252, R0, -0x81, RZ ;  /* 0xffffff7f00fc7810 */ /* 0x000fc60007ffe0ff */
[----:B---3--:R-:W-:-:S04]  /*89f0*/  IMAD.WIDE R138, R204, 0x4, R2 ;  /* 0x00000004cc8a7825 */ /* 0x008fc800078e0202 */
[----:B----4-:R-:W-:Y:S01]  /*8a00*/  IMAD.WIDE R18, R204, 0x4, R4 ;  /* 0x00000004cc127825 */ /* 0x010fe200078e0204 */
[----:B------:R-:W-:Y:S01]  /*8a10*/  IADD3 R204, R0, -0x80, RZ ;  /* 0xffffff8000cc7810 */ /* 0x000fe20007ffe0ff */
[----:B------:R1:W-:Y:S04]  /*8a20*/  LDGSTS.E [R10+0x18c00], [R138.64], !P3 ;  /* 0x18c000008a0a7fae */ /* 0x0003e8000d921848 */
[----:B------:R1:W-:Y:S04]  /*8a30*/  STL.64 [R1+0x608], R138 ;  /* 0x0006088a01007387 */ /* 0x0003e80000100a00 */
[----:B------:R2:W-:Y:S01]  /*8a40*/  LDGSTS.E [R10+0x18e00], [R18.64], !P3 ;  /* 0x18e00000120a7fae */ /* 0x0005e2000d921848 */
[----:B------:R-:W-:-:S03]  /*8a50*/  ISETP.GE.U32.AND P3, PT, R204, 0x7fffff01, PT ;  /* 0x7fffff01cc00780c */ /* 0x000fc60003f66070 */
[----:B------:R2:W-:Y:S01]  /*8a60*/  STL.64 [R1+0x600], R18 ;  /* 0x0006001201007387 */ /* 0x0005e20000100a00 */
[----:B-1----:R-:W-:-:S03]  /*8a70*/  IMAD.WIDE R138, R11, 0x4, R2 ;  /* 0x000000040b8a7825 */ /* 0x002fc600078e0202 */
[----:B------:R1:W-:Y:S04]  /*8a80*/  LDGSTS.E [R10+0x19c00], [R206.64], !P6 ;  /* 0x19c00000ce0a7fae */ /* 0x0003e8000f121848 */
[----:B------:R3:W-:Y:S01]  /*8a90*/  LDGSTS.E [R10+0x19e00], [R148.64], !P6 ;  /* 0x19e00000940a7fae */ /* 0x0007e2000f121848 */
[----:B------:R-:W-:Y:S01]  /*8aa0*/  ISETP.GE.AND P6, PT, R205, R204, PT ;  /* 0x000000cccd00720c */ /* 0x000fe20003fc6270 */
[----:B------:R-:W-:Y:S02]  /*8ab0*/  IMAD R204, R202, 0x6f, RZ ;  /* 0x0000006fcacc7824 */ /* 0x000fe400078e02ff */
[----:B--2---:R-:W-:Y:S01]  /*8ac0*/  IMAD.WIDE R18, R11, 0x4, R4 ;  /* 0x000000040b127825 */ /* 0x004fe200078e0204 */
[----:B------:R2:W-:Y:S04]  /*8ad0*/  LDGSTS.E [R10+0x1ac00], [R138.64], !P5 ;  /* 0x1ac000008a0a7fae */ /* 0x0005e8000e921848 */
[----:B------:R1:W-:Y:S04]  /*8ae0*/  STL.64 [R1+0x650], R206 ;  /* 0x000650ce01007387 */ /* 0x0003e80000100a00 */
[----:B------:R4:W-:Y:S01]  /*8af0*/  LDGSTS.E [R10+0x1ae00], [R18.64], !P5 ;  /* 0x1ae00000120a7fae */ /* 0x0009e2000e921848 */
[----:B------:R-:W-:Y:S01]  /*8b00*/  ISETP.GE.U32.AND P5, PT, R252, 0x7fffff00, PT ;  /* 0x7fffff00fc00780c */ /* 0x000fe20003fa6070 */
[----:B------:R-:W-:-:S02]  /*8b10*/  IMAD R252, R202, 0x73, RZ ;  /* 0x00000073cafc7824 */ /* 0x000fc400078e02ff */
[----:B------:R3:W-:Y:S01]  /*8b20*/  STL.64 [R1+0x660], R148 ;  /* 0x0006609401007387 */ /* 0x0007e20000100a00 */
[----:B-1----:R-:W-:-:S03]  /*8b30*/  IMAD.WIDE R206, R204, 0x4, R2 ;  /* 0x00000004ccce7825 */ /* 0x002fc600078e0202 */
[----:B------:R2:W-:Y:S04]  /*8b40*/  STL.64 [R1+0x668], R138 ;  /* 0x0006688a01007387 */ /* 0x0005e80000100a00 */
[----:B------:R4:W-:Y:S01]  /*8b50*/  STL.64 [R1+0x678], R18 ;  /* 0x0006781201007387 */ /* 0x0009e20000100a00 */
[----:B---3--:R-:W-:Y:S01]  /*8b60*/  IMAD.WIDE R148, R204, 0x4, R4 ;  /* 0x00000004cc947825 */ /* 0x008fe200078e0204 */
[----:B------:R-:W-:Y:S02]  /*8b70*/  IADD3 R204, R0, -0x85, RZ ;  /* 0xffffff7b00cc7810 */ /* 0x000fe40007ffe0ff */
[----:B------:R1:W-:Y:S01]  /*8b80*/  LDGSTS.E [R10+0x1bc00], [R206.64], !P1 ;  /* 0x1bc00000ce0a7fae */ /* 0x0003e2000c921848 */
[----:B--2---:R-:W-:-:S03]  /*8b90*/  IMAD.WIDE R138, R252, 0x4, R2 ;  /* 0x00000004fc8a7825 */ /* 0x004fc600078e0202 */
[----:B------:R1:W-:Y:S01]  /*8ba0*/  LDGSTS.E [R10+0x1be00], [R148.64], !P1 ;  /* 0x1be00000940a7fae */ /* 0x0003e2000c921848 */
[----:B------:R-:W-:Y:S01]  /*8bb0*/  ISETP.GE.U32.AND P1, PT, R204, 0x7ffffefc, PT ;  /* 0x7ffffefccc00780c */ /* 0x000fe20003f26070 */
[----:B----4-:R-:W-:Y:S01]  /*8bc0*/  IMAD.WIDE R18, R252, 0x4, R4 ;  /* 0x00000004fc127825 */ /* 0x010fe200078e0204 */
[----:B------:R-:W-:Y:S01]  /*8bd0*/  IADD3 R204, R0, -0x89, RZ ;  /* 0xffffff7700cc7810 */ /* 0x000fe20007ffe0ff */
[----:B------:R1:W-:Y:S02]  /*8be0*/  LDGSTS.E [R10+0x1cc00], [R138.64], !P2 ;  /* 0x1cc000008a0a7fae */ /* 0x0003e4000d121848 */
[----:B------:R-:W-:Y:S02]  /*8bf0*/  IMAD.MOV.U32 R252, RZ, RZ, 0x7f ;  /* 0x0000007ffffc7424 */ /* 0x000fe400078e00ff */
[----:B------:R1:W-:Y:S01]  /*8c00*/  LDGSTS.E [R10+0x1ce00], [R18.64], !P2 ;  /* 0x1ce00000120a7fae */ /* 0x0003e2000d121848 */
[----:B------:R-:W-:Y:S01]  /*8c10*/  ISETP.GE.U32.AND P2, PT, R204, 0x7ffffef8, PT ;  /* 0x7ffffef8cc00780c */ /* 0x000fe20003f46070 */
[----:B------:R-:W-:-:S02]  /*8c20*/  IMAD R204, R202, 0x77, RZ ;  /* 0x00000077cacc7824 */ /* 0x000fc400078e02ff */
[----:B------:R-:W-:Y:S04]  /*8c30*/  STL.64 [R1+0x688], R206 ;  /* 0x000688ce01007387 */ /* 0x000fe80000100a00 */
[----:B------:R-:W-:Y:S01]  /*8c40*/  STL.64 [R1+0x6b8], R148 ;  /* 0x0006b89401007387 */ /* 0x000fe20000100a00 */
[----:B------:R-:W-:-:S03]  /*8c50*/  IMAD.WIDE R248, R204, 0x4, R2 ;  /* 0x00000004ccf87825 */ /* 0x000fc600078e0202 */
[----:B------:R2:W-:Y:S01]  /*8c60*/  STL.64 [R1+0x6b0], R138 ;  /* 0x0006b08a01007387 */ /* 0x0005e20000100a00 */
[----:B------:R-:W-:-:S03]  /*8c70*/  IMAD.WIDE R250, R204, 0x4, R4 ;  /* 0x00000004ccfa7825 */ /* 0x000fc600078e0204 */
[----:B------:R3:W-:Y:S04]  /*8c80*/  STL.64 [R1+0x6c0], R18 ;  /* 0x0006c01201007387 */ /* 0x0007e80000100a00 */
[----:B-1----:R-:W4:Y:S01]  /*8c90*/  LDL.64 R10, [R1+0x38] ;  /* 0x00003800010a7983 */ /* 0x002f220000100a00 */
[----:B--2---:R-:W-:-:S03]  /*8ca0*/  IMAD R138, R202, 0x7f, RZ ;  /* 0x0000007fca8a7824 */ /* 0x004fc600078e02ff */
[----:B------:R1:W-:Y:S01]  /*8cb0*/  STL.64 [R1+0x6a8], R248 ;  /* 0x0006a8f801007387 */ /* 0x0003e20000100a00 */
[----:B---3--:R-:W-:Y:S01]  /*8cc0*/  IADD3 R19, R252, c[0x0][0x180], RZ ;  /* 0x00006000fc137a10 */ /* 0x008fe20007ffe0ff */
[----:B------:R-:W-:Y:S01]  /*8cd0*/  IMAD R252, R202, 0x7b, RZ ;  /* 0x0000007bcafc7824 */ /* 0x000fe200078e02ff */
[----:B------:R-:W-:Y:S01]  /*8ce0*/  LOP3.LUT R202, R203, 0x60, RZ, 0x3c, !PT ;  /* 0x00000060cbca7812 */ /* 0x000fe200078e3cff */
[----:B------:R2:W-:Y:S01]  /*8cf0*/  STL.64 [R1+0x6d8], R250 ;  /* 0x0006d8fa01007387 */ /* 0x0005e20000100a00 */
[----:B------:R-:W-:Y:S01]  /*8d00*/  IADD3 R18, R0, -0x8d, RZ ;  /* 0xffffff7300127810 */ /* 0x000fe20007ffe0ff */
[C---:B------:R-:W-:Y:S02]  /*8d10*/  IMAD.WIDE R206, R252.reuse, 0x4, R2 ;  /* 0x00000004fcce7825 */ /* 0x040fe400078e0202 */
[----:B------:R1:W-:Y:S02]  /*8d20*/  LDGSTS.E [R202+0x1dc00], [R248.64], !P0 ;  /* 0x1dc00000f8ca7fae */ /* 0x0003e4000c121848 */
[----:B------:R-:W-:-:S02]  /*8d30*/  IMAD.WIDE R148, R252, 0x4, R4 ;  /* 0x00000004fc947825 */ /* 0x000fc400078e0204 */
[----:B------:R2:W-:Y:S04]  /*8d40*/  LDGSTS.E [R202+0x1de00], [R250.64], !P0 ;  /* 0x1de00000faca7fae */ /* 0x0005e8000c121848 */
[----:B------:R3:W-:Y:S04]  /*8d50*/  LDGSTS.E [R202+0x1ec00], [R206.64], !P4 ;  /* 0x1ec00000ceca7fae */ /* 0x0007e8000e121848 */
[----:B-1----:R-:W4:Y:S04]  /*8d60*/  LDL.LU.64 R248, [R1+0xfb0] ;  /* 0x000fb00001f87983 */ /* 0x002f280000300a00 */
[----:B--2---:R-:W2:Y:S01]  /*8d70*/  LDL.LU.64 R250, [R1+0xfa8] ;  /* 0x000fa80001fa7983 */ /* 0x004ea20000300a00 */
[----:B------:R-:W-:-:S03]  /*8d80*/  ISETP.GT.AND P0, PT, R19, 0x7f, PT ;  /* 0x0000007f1300780c */ /* 0x000fc60003f04270 */
[----:B------:R3:W-:Y:S01]  /*8d90*/  STL.64 [R1+0x6a0], R206 ;  /* 0x0006a0ce01007387 */ /* 0x0007e20000100a00 */
[----:B------:R-:W-:Y:S02]  /*8da0*/  SEL R204, RZ, 0x4, !P0 ;  /* 0x00000004ffcc7807 */ /* 0x000fe40004000000 */
[----:B------:R-:W-:Y:S01]  /*8db0*/  IADD3 R252, R0, -0x91, RZ ;  /* 0xffffff6f00fc7810 */ /* 0x000fe20007ffe0ff */
[----:B------:R1:W-:Y:S01]  /*8dc0*/  STL.64 [R1+0x6d0], R148 ;  /* 0x0006d09401007387 */ /* 0x0003e20000100a00 */
[----:B------:R-:W-:-:S03]  /*8dd0*/  ISETP.GE.U32.AND P0, PT, R18, 0x7ffffef4, PT ;  /* 0x7ffffef41200780c */ /* 0x000fc60003f06070 */
[----:B------:R1:W-:Y:S01]  /*8de0*/  LDGSTS.E [R202+0x1ee00], [R148.64], !P4 ;  /* 0x1ee0000094ca7fae */ /* 0x0003e2000e121848 */
[----:B------:R-:W-:Y:S01]  /*8df0*/  ISETP.GE.AND P4, PT, R205, c[0x0][0x180], PT ;  /* 0x00006000cd007a0c */ /* 0x000fe20003f86270 */
[----:B---3--:R-:W-:-:S04]  /*8e00*/  IMAD.WIDE R206, R138, 0x4, R2 ;  /* 0x000000048ace7825 */ /* 0x008fc800078e0202 */
[----:B------:R-:W-:Y:S01]  /*8e10*/  IMAD.WIDE R138, R138, 0x4, R4 ;  /* 0x000000048a8a7825 */ /* 0x000fe200078e0204 */
[----:B------:R3:W-:Y:S04]  /*8e20*/  LDGSTS.E [R202+0x1fc00], [R206.64], !P3 ;  /* 0x1fc00000ceca7fae */ /* 0x0007e8000d921848 */
[----:B-1----:R-:W2:Y:S01]  /*8e30*/  LDL.64 R148, [R1+0x30] ;  /* 0x0000300001947983 */ /* 0x002ea20000100a00 */
[----:B------:R-:W-:-:S03]  /*8e40*/  SEL R204, R204, RZ, !P4 ;  /* 0x000000ffcccc7207 */ /* 0x000fc60006000000 */
[----:B------:R3:W-:Y:S04]  /*8e50*/  STL.64 [R1+0x698], R206 ;  /* 0x000698ce01007387 */ /* 0x0007e80000100a00 */
[----:B------:R1:W-:Y:S04]  /*8e60*/  STL.64 [R1+0x6c8], R138 ;  /* 0x0006c88a01007387 */ /* 0x0003e80000100a00 */
[----:B------:R1:W-:Y:S04]  /*8e70*/  LDGSTS.E [R202+0x1fe00], [R138.64], !P3 ;  /* 0x1fe000008aca7fae */ /* 0x0003e8000d921848 */
[----:B---3--:R-:W3:Y:S01]  /*8e80*/  LDL.64 R206, [R1+0x28] ;  /* 0x0000280001ce7983 */ /* 0x008ee20000100a00 */
[----:B------:R-:W-:-:S02]  /*8e90*/  ISETP.NE.U32.AND P4, PT, R204, RZ, PT ;  /* 0x000000ffcc00720c */ /* 0x000fc40003f85070 */
[----:B------:R-:W-:Y:S01]  /*8ea0*/  SEL R204, RZ, 0x4, P6 ;  /* 0x00000004ffcc7807 */ /* 0x000fe20003000000 */
[----:B------:R-:W0:Y:S01]  /*8eb0*/  LDGDEPBAR ;  /* 0x00000000000079af */ /* 0x000e220000000000 */
[----:B------:R-:W-:Y:S02]  /*8ec0*/  ISETP.GE.U32.AND P3, PT, R252, 0x7ffffef0, PT ;  /* 0x7ffffef0fc00780c */ /* 0x000fe40003f66070 */
[----:B------:R-:W-:Y:S01]  /*8ed0*/  IADD3 R18, R0, -0x99, RZ ;  /* 0xffffff6700127810 */ /* 0x000fe20007ffe0ff */
[----:B-1----:R-:W3:Y:S01]  /*8ee0*/  LDL.64 R138, [R1+0x20] ;  /* 0x00002000018a7983 */ /* 0x002ee20000100a00 */
[----:B------:R-:W-:Y:S02]  /*8ef0*/  ISETP.GT.AND P6, PT, R19, 0xff, PT ;  /* 0x000000ff1300780c */ /* 0x000fe40003fc4270 */
[C---:B------:R-:W-:Y:S02]  /*8f00*/  LOP3.LUT R205, R203.reuse, 0x10, RZ, 0x3c, !PT ;  /* 0x00000010cbcd7812 */ /* 0x040fe400078e3cff */
[----:B------:R-:W-:-:S02]  /*8f10*/  LOP3.LUT R0, R203, 0x30, RZ, 0x3c, !PT ;  /* 0x00000030cb007812 */ /* 0x000fc400078e3cff */
[C---:B------:R-:W-:Y:S02]  /*8f20*/  LOP3.LUT R252, R203.reuse, 0x50, RZ, 0x3c, !PT ;  /* 0x00000050cbfc7812 */ /* 0x040fe400078e3cff */
[----:B------:R-:W-:Y:S01]  /*8f30*/  LOP3.LUT R19, R203, 0x70, RZ, 0x3c, !PT ;  /* 0x00000070cb137812 */ /* 0x000fe200078e3cff */
[----:B----4-:R1:W-:Y:S04]  /*8f40*/  LDGSTS.E [R203+0x40000], [R10.64], P4 ;  /* 0x400000000acb7fae */ /* 0x0103e8000a121848 */
[----:B-1----:R-:W4:Y:S04]  /*8f50*/  LDL.64 R10, [R1+0x18] ;  /* 0x00001800010a7983 */ /* 0x002f280000100a00 */
[----:B--2---:R1:W-:Y:S04]  /*8f60*/  LDGSTS.E [R203+0x41000], [R250.64], P4 ;  /* 0x41000000facb7fae */ /* 0x0043e8000a121848 */
[----:B------:R1:W-:Y:S04]  /*8f70*/  LDGSTS.E [R203+0x42000], [R150.64], P4 ;  /* 0x4200000096cb7fae */ /* 0x0003e8000a121848 */
[----:B------:R1:W-:Y:S04]  /*8f80*/  LDGSTS.E [R203+0x43000], [R52.64], P4 ;  /* 0x4300000034cb7fae */ /* 0x0003e8000a121848 */
[----:B------:R1:W-:Y:S04]  /*8f90*/  LDGSTS.E [R203+0x44000], [R68.64], P4 ;  /* 0x4400000044cb7fae */ /* 0x0003e8000a121848 */
[----:B------:R1:W-:Y:S04]  /*8fa0*/  LDGSTS.E [R203+0x45000], [R88.64], P4 ;  /* 0x4500000058cb7fae */ /* 0x0003e8000a121848 */
[----:B------:R1:W-:Y:S04]  /*8fb0*/  LDGSTS.E [R203+0x46000], [R108.64], P4 ;  /* 0x460000006ccb7fae */ /* 0x0003e8000a121848 */
[----:B------:R1:W-:Y:S04]  /*8fc0*/  LDGSTS.E [R203+0x47000], [R126.64], P4 ;  /* 0x470000007ecb7fae */ /* 0x0003e8000a121848 */
[----:B------:R2:W-:Y:S04]  /*8fd0*/  LDGSTS.E [R205+0x40200], [R148.64], P4 ;  /* 0x4020000094cd7fae */ /* 0x0005e8000a121848 */
[----:B------:R2:W-:Y:S04]  /*8fe0*/  LDGSTS.E [R205+0x41200], [R248.64], P4 ;  /* 0x41200000f8cd7fae */ /* 0x0005e8000a121848 */
[----:B-1----:R-:W1:Y:S04]  /*8ff0*/  S2R R203, SR_TID.X ;  /* 0x0000000000cb7919 */ /* 0x002e680000002100 */
[----:B------:R1:W-:Y:S04]  /*9000*/  LDGSTS.E [R205+0x42200], [R44.64], P4 ;  /* 0x422000002ccd7fae */ /* 0x0003e8000a121848 */
[----:B------:R1:W-:Y:S04]  /*9010*/  LDGSTS.E [R205+0x43200], [R58.64], P4 ;  /* 0x432000003acd7fae */ /* 0x0003e8000a121848 */
[----:B------:R1:W-:Y:S04]  /*9020*/  LDGSTS.E [R205+0x44200], [R74.64], P4 ;  /* 0x442000004acd7fae */ /* 0x0003e8000a121848 */
[----:B------:R2:W-:Y:S04]  /*9030*/  LDGSTS.E [R205+0x45200], [R94.64], P4 ;  /* 0x452000005ecd7fae */ /* 0x0005e8000a121848 */
[----:B------:R3:W-:Y:S01]  /*9040*/  LDGSTS.E [R205+0x46200], [R114.64], P4 ;  /* 0x4620000072cd7fae */ /* 0x0007e2000a121848 */
[----:B-1----:R-:W-:-:S03]  /*9050*/  LOP3.LUT R203, R203, 0x7f, RZ, 0xc0, !PT ;  /* 0x0000007fcbcb7812 */ /* 0x002fc600078ec0ff */
[----:B------:R1:W-:Y:S01]  /*9060*/  LDGSTS.E [R205+0x47200], [R128.64], P4 ;  /* 0x4720000080cd7fae */ /* 0x0003e2000a121848 */
[----:B------:R-:W-:-:S03]  /*9070*/  SHF.L.U32 R203, R203, 0x2, RZ ;  /* 0x00000002cbcb7819 */ /* 0x000fc600000006ff */
[----:B--2---:R-:W2:Y:S01]  /*9080*/  LDL.64 R148, [R1+0x10] ;  /* 0x0000100001947983 */ /* 0x004ea20000100a00 */
[----:B------:R-:W-:-:S05]  /*9090*/  LOP3.LUT R203, R203, 0x20, RZ, 0x3c, !PT ;  /* 0x00000020cbcb7812 */ /* 0x000fca00078e3cff */
[----:B---3--:R3:W-:Y:S04]  /*90a0*/  LDGSTS.E [R203+0x40400], [R206.64], P4 ;  /* 0x40400000cecb7fae */ /* 0x0087e8000a121848 */
[----:B------:R1:W-:Y:S04]  /*90b0*/  LDGSTS.E [R203+0x41400], [R54.64], P4 ;  /* 0x4140000036cb7fae */ /* 0x0003e8000a121848 */
[----:B------:R1:W-:Y:S04]  /*90c0*/  LDGSTS.E [R203+0x42400], [R48.64], P4 ;  /* 0x4240000030cb7fae */ /* 0x0003e8000a121848 */
[----:B------:R1:W-:Y:S04]  /*90d0*/  LDGSTS.E [R203+0x43400], [R64.64], P4 ;  /* 0x4340000040cb7fae */ /* 0x0003e8000a121848 */
[----:B------:R1:W-:Y:S04]  /*90e0*/  LDGSTS.E [R203+0x44400], [R84.64], P4 ;  /* 0x4440000054cb7fae */ /* 0x0003e8000a121848 */
[----:B------:R3:W-:Y:S04]  /*90f0*/  LDGSTS.E [R203+0x45400], [R104.64], P4 ;  /* 0x4540000068cb7fae */ /* 0x0007e8000a121848 */
[----:B------:R3:W-:Y:S04]  /*9100*/  LDGSTS.E [R203+0x46400], [R120.64], P4 ;  /* 0x4640000078cb7fae */ /* 0x0007e8000a121848 */
[----:B-1----:R1:W5:Y:S04]  /*9110*/  LDL.LU R205, [R1+0xfa0] ;  /* 0x000fa00001cd7983 */ /* 0x0023680000300800 */
[----:B------:R1:W-:Y:S04]  /*9120*/  LDGSTS.E [R203+0x47400], [R136.64], P4 ;  /* 0x4740000088cb7fae */ /* 0x0003e8000a121848 */
[----:B---3--:R-:W3:Y:S04]  /*9130*/  LDL.64 R206, [R1+0x8] ;  /* 0x0000080001ce7983 */ /* 0x008ee80000100a00 */
[----:B------:R1:W-:Y:S04]  /*9140*/  LDGSTS.E [R0+0x40600], [R138.64], P4 ;  /* 0x406000008a007fae */ /* 0x0003e8000a121848 */
[----:B-1----:R-:W2:Y:S04]  /*9150*/  LDL.LU.64 R138, [R1+0xf98] ;  /* 0x000f9800018a7983 */ /* 0x002ea80000300a00 */
[----:B------:R-:W1:Y:S02]  /*9160*/  S2R R203, SR_TID.X ;  /* 0x0000000000cb7919 */ /* 0x000e640000002100 */
[----:B-1----:R-:W-:-:S05]  /*9170*/  LOP3.LUT R203, R203, 0x7f, RZ, 0xc0, !PT ;  /* 0x0000007fcbcb7812 */ /* 0x002fca00078ec0ff */
[----:B------:R-:W-:Y:S01]  /*9180*/  IMAD.SHL.U32 R203, R203, 0x4, RZ ;  /* 0x00000004cbcb7824 */ /* 0x000fe200078e00ff */
[----:B--2---:R1:W-:Y:S04]  /*9190*/  LDGSTS.E [R0+0x41600], [R138.64], P4 ;  /* 0x416000008a007fae */ /* 0x0043e8000a121848 */
[----:B------:R1:W-:Y:S04]  /*91a0*/  LDGSTS.E [R0+0x42600], [R70.64], P4 ;  /* 0x4260000046007fae */ /* 0x0003e8000a121848 */
[----:B------:R1:W-:Y:S04]  /*91b0*/  LDGSTS.E [R0+0x43600], [R90.64], P4 ;  /* 0x436000005a007fae */ /* 0x0003e8000a121848 */
[----:B------:R1:W-:Y:S02]  /*91c0*/  LDGSTS.E [R0+0x44600], [R110.64], P4 ;  /* 0x446000006e007fae */ /* 0x0003e4000a121848 */
[----:B-1----:R-:W-:-:S02]  /*91d0*/  LOP3.LUT R0, R203, 0x40, RZ, 0x3c, !PT ;  /* 0x00000040cb007812 */ /* 0x002fc400078e3cff */
[----:B------:R-:W1:Y:S02]  /*91e0*/  S2R R203, SR_TID.X ;  /* 0x0000000000cb7919 */ /* 0x000e640000002100 */
[----:B-1----:R-:W-:-:S05]  /*91f0*/  LOP3.LUT R203, R203, 0x7f, RZ, 0xc0, !PT ;  /* 0x0000007fcbcb7812 */ /* 0x002fca00078ec0ff */
[----:B------:R-:W-:-:S05]  /*9200*/  IMAD.SHL.U32 R203, R203, 0x4, RZ ;  /* 0x00000004cbcb7824 */ /* 0x000fca00078e00ff */
[----:B------:R-:W-:-:S05]  /*9210*/  LOP3.LUT R203, R203, 0x30, RZ, 0x3c, !PT ;  /* 0x00000030cbcb7812 */ /* 0x000fca00078e3cff */
[----:B------:R1:W-:Y:S04]  /*9220*/  LDGSTS.E [R203+0x45600], [R124.64], P4 ;  /* 0x456000007ccb7fae */ /* 0x0003e8000a121848 */
[----:B------:R1:W-:Y:S04]  /*9230*/  LDGSTS.E [R203+0x46600], [R134.64], P4 ;  /* 0x4660000086cb7fae */ /* 0x0003e8000a121848 */
[----:B------:R1:W-:Y:S04]  /*9240*/  LDGSTS.E [R203+0x47600], [R14.64], P4 ;  /* 0x476000000ecb7fae */ /* 0x0003e8000a121848 */
[----:B----4-:R2:W-:Y:S04]  /*9250*/  LDGSTS.E [R0+0x40800], [R10.64], P4 ;  /* 0x408000000a007fae */ /* 0x0105e8000a121848 */
[----:B--2---:R-:W2:Y:S04]  /*9260*/  LDL.LU.64 R10, [R1+0xf90] ;  /* 0x000f9000010a7983 */ /* 0x004ea80000300a00 */
        /* <DEDUP_REMOVED lines=8> */
[----:B----4-:R-:W4:Y:S04]  /*92f0*/  LDL.LU.64 R148, [R1+0xf88] ;  /* 0x000f880001947983 */ /* 0x010f280000300a00 */
[----:B----4-:R4:W-:Y:S04]  /*9300*/  LDGSTS.E [R252+0x41a00], [R148.64], P4 ;  /* 0x41a0000094fc7fae */ /* 0x0109e8000a121848 */
[----:B------:R4:W-:Y:S04]  /*9310*/  LDGSTS.E [R252+0x42a00], [R50.64], P4 ;  /* 0x42a0000032fc7fae */ /* 0x0009e8000a121848 */
[----:B------:R4:W-:Y:S04]  /*9320*/  LDGSTS.E [R252+0x43a00], [R66.64], P4 ;  /* 0x43a0000042fc7fae */ /* 0x0009e8000a121848 */
[----:B------:R4:W-:Y:S04]  /*9330*/  LDGSTS.E [R252+0x44a00], [R86.64], P4 ;  /* 0x44a0000056fc7fae */ /* 0x0009e8000a121848 */
[----:B------:R4:W-:Y:S04]  /*9340*/  LDGSTS.E [R252+0x45a00], [R106.64], P4 ;  /* 0x45a000006afc7fae */ /* 0x0009e8000a121848 */
[----:B------:R4:W-:Y:S04]  /*9350*/  LDGSTS.E [R252+0x46a00], [R122.64], P4 ;  /* 0x46a000007afc7fae */ /* 0x0009e8000a121848 */
[----:B------:R4:W-:Y:S04]  /*9360*/  LDGSTS.E [R252+0x47a00], [R40.64], P4 ;  /* 0x47a0000028fc7fae */ /* 0x0009e8000a121848 */
[----:B---3--:R3:W-:Y:S04]  /*9370*/  LDGSTS.E [R202+0x40c00], [R206.64], P4 ;  /* 0x40c00000ceca7fae */ /* 0x0087e8000a121848 */
[----:B------:R1:W-:Y:S04]  /*9380*/  LDGSTS.E [R202+0x41c00], [R42.64], P4 ;  /* 0x41c000002aca7fae */ /* 0x0003e8000a121848 */
[----:B------:R1:W-:Y:S04]  /*9390*/  LDGSTS.E [R202+0x42c00], [R56.64], P4 ;  /* 0x42c0000038ca7fae */ /* 0x0003e8000a121848 */
[----:B---3--:R-:W3:Y:S04]  /*93a0*/  LDL.LU.64 R206, [R1+0xf80] ;  /* 0x000f800001ce7983 */ /* 0x008ee80000300a00 */
[----:B------:R1:W-:Y:S04]  /*93b0*/  LDGSTS.E [R202+0x43c00], [R72.64], P4 ;  /* 0x43c0000048ca7fae */ /* 0x0003e8000a121848 */
[----:B------:R1:W-:Y:S04]  /*93c0*/  LDGSTS.E [R202+0x44c00], [R92.64], P4 ;  /* 0x44c000005cca7fae */ /* 0x0003e8000a121848 */
[----:B------:R2:W-:Y:S04]  /*93d0*/  LDGSTS.E [R202+0x45c00], [R112.64], P4 ;  /* 0x45c0000070ca7fae */ /* 0x0005e8000a121848 */
[----:B------:R2:W-:Y:S04]  /*93e0*/  LDGSTS.E [R202+0x46c00], [R130.64], P4 ;  /* 0x46c0000082ca7fae */ /* 0x0005e8000a121848 */
[----:B-1----:R-:W1:Y:S04]  /*93f0*/  S2R R203, SR_TID.X ;  /* 0x0000000000cb7919 */ /* 0x002e680000002100 */
[----:B------:R2:W-:Y:S01]  /*9400*/  LDGSTS.E [R202+0x47c00], [R8.64], P4 ;  /* 0x47c0000008ca7fae */ /* 0x0005e2000a121848 */
[----:B------:R-:W-:-:S02]  /*9410*/  SEL R204, R204, RZ, P6 ;  /* 0x000000ffcccc7207 */ /* 0x000fc40003000000 */
[----:B------:R-:W-:Y:S01]  /*9420*/  ISETP.GE.U32.AND P6, PT, R18, 0x7ffffee8, PT ;  /* 0x7ffffee81200780c */ /* 0x000fe20003fc6070 */
[----:B--2---:R-:W-:-:S04]  /*9430*/  IMAD.MOV.U32 R202, RZ, RZ, c[0x0][0x188] ;  /* 0x00006200ffca7624 */ /* 0x004fc800078e00ff */
[----:B------:R-:W-:Y:S01]  /*9440*/  IMAD.SHL.U32 R202, R202, 0x80, RZ ;  /* 0x00000080caca7824 */ /* 0x000fe200078e00ff */
[----:B-1----:R-:W-:-:S03]  /*9450*/  LOP3.LUT R203, R203, 0x7f, RZ, 0xc0, !PT ;  /* 0x0000007fcbcb7812 */ /* 0x002fc600078ec0ff */
[----:B------:R-:W-:-:S04]  /*9460*/  IMAD.WIDE R6, R202, 0x4, R6 ;  /* 0x00000004ca067825 */ /* 0x000fc800078e0206 */
[----:B------:R-:W-:Y:S02]  /*9470*/  IMAD.SHL.U32 R203, R203, 0x4, RZ ;  /* 0x00000004cbcb7824 */ /* 0x000fe400078e00ff */
[C---:B------:R-:W-:Y:S01]  /*9480*/  IMAD.WIDE R4, R202.reuse, 0x4, R4 ;  /* 0x00000004ca047825 */ /* 0x040fe200078e0204 */
[----:B---3--:R1:W-:Y:S04]  /*9490*/  LDGSTS.E [R19+0x40e00], [R206.64], P4 ;  /* 0x40e00000ce137fae */ /* 0x0083e8000a121848 */
[----:B------:R1:W-:Y:S04]  /*94a0*/  LDGSTS.E [R19+0x41e00], [R62.64], P4 ;  /* 0x41e000003e137fae */ /* 0x0003e8000a121848 */
[----:B------:R1:W-:Y:S04]  /*94b0*/  LDGSTS.E [R19+0x42e00], [R82.64], P4 ;  /* 0x42e0000052137fae */ /* 0x0003e8000a121848 */
[----:B------:R1:W-:Y:S04]  /*94c0*/  LDGSTS.E [R19+0x43e00], [R98.64], P4 ;  /* 0x43e0000062137fae */ /* 0x0003e8000a121848 */
[----:B------:R1:W-:Y:S04]  /*94d0*/  LDGSTS.E [R19+0x44e00], [R118.64], P4 ;  /* 0x44e0000076137fae */ /* 0x0003e8000a121848 */
[----:B------:R1:W-:Y:S04]  /*94e0*/  LDGSTS.E [R19+0x45e00], [R132.64], P4 ;  /* 0x45e0000084137fae */ /* 0x0003e8000a121848 */
[----:B------:R1:W-:Y:S04]  /*94f0*/  LDGSTS.E [R19+0x46e00], [R36.64], P4 ;  /* 0x46e0000024137fae */ /* 0x0003e8000a121848 */
[----:B------:R1:W-:Y:S04]  /*9500*/  LDGSTS.E [R19+0x47e00], [R12.64], P4 ;  /* 0x47e000000c137fae */ /* 0x0003e8000a121848 */
[----:B------:R-:W0:Y:S01]  /*9510*/  LDGDEPBAR ;  /* 0x00000000000079af */ /* 0x000e220000000000 */
[----:B-1----:R-:W-:-:S03]  /*9520*/  IMAD.WIDE R18, R202, 0x4, R2 ;  /* 0x00000004ca127825 */ /* 0x002fc600078e0202 */
[----:B------:R-:W-:Y:S06]  /*9530*/  BAR.SYNC.DEFER_BLOCKING 0x0 ;  /* 0x0000000000007b1d */ /* 0x000fec0000010000 */
[----:B------:R1:W-:Y:S04]  /*9540*/  STL.64 [R1+0x6e8], R18 ;  /* 0x0006e81201007387 */ /* 0x0003e80000100a00 */
[----:B------:R-:W-:Y:S04]  /*9550*/  STL.64 [R1+0x460], R6 ;  /* 0x0004600601007387 */ /* 0x000fe80000100a00 */
[----:B------:R2:W-:Y:S04]  /*9560*/  STL.64 [R1+0x6e0], R4 ;  /* 0x0006e00401007387 */ /* 0x0005e80000100a00 */
[----:B------:R-:W-:Y:S01]  /*9570*/  @!PT LDS RZ, [RZ] ;  /* 0x00000000fffff984 */ /* 0x000fe20000000800 */
[----:B------:R-:W-:Y:S01]  /*9580*/  @!PT LDS RZ, [RZ] ;  /* 0x00000000fffff984 */ /* 0x000fe20000000800 */
[----:B------:R-:W-:Y:S01]  /*9590*/  @!PT LDS RZ, [RZ] ;  /* 0x00000000fffff984 */ /* 0x000fe20000000800 */
[----:B------:R1:W-:Y:S01]  /*95a0*/  LDGSTS.E [R203+0x20000], [R18.64], !P5 ;  /* 0x2000000012cb7fae */ /* 0x0003e2000e921848 */
[----:B------:R-:W-:-:S02]  /*95b0*/  IMAD.MOV.U32 R0, RZ, RZ, c[0x0][0x180] ;  /* 0x00006000ff007624 */ /* 0x000fc400078e00ff */
[----:B------:R-:W-:Y:S01]  /*95c0*/  IMAD.WIDE R16, R202, 0x4, R16 ;  /* 0x00000004ca107825 */ /* 0x000fe200078e0210 */
[----:B------:R2:W-:Y:S04]  /*95d0*/  LDGSTS.E [R203+0x20200], [R4.64], !P5 ;  /* 0x2020000004cb7fae */ /* 0x0005e8000e921848 */
[----:B-1----:R-:W3:Y:S01]  /*95e0*/  LDL.LU.64 R18, [R1+0xf78] ;  /* 0x000f780001127983 */ /* 0x002ee20000300a00 */
[----:B----4-:R-:W-:-:S03]  /*95f0*/  IADD3 R252, R0, -0x95, RZ ;  /* 0xffffff6b00fc7810 */ /* 0x010fc60007ffe0ff */
[----:B------:R1:W-:Y:S01]  /*9600*/  LDGSTS.E [R203+0x21000], [R6.64], !P1 ;  /* 0x2100000006cb7fae */ /* 0x0003e2000c921848 */
[----:B------:R-:W-:-:S03]  /*9610*/  ISETP.GE.U32.AND P4, PT, R252, 0x7ffffeec, PT ;  /* 0x7ffffeecfc00780c */ /* 0x000fc60003f86070 */
[----:B------:R4:W-:Y:S01]  /*9620*/  STL.64 [R1+0x458], R16 ;  /* 0x0004581001007387 */ /* 0x0009e20000100a00 */
[----:B------:R-:W-:-:S03]  /*9630*/  IADD3 R3, R0, -0x9d, RZ ;  /* 0xffffff6300037810 */ /* 0x000fc60007ffe0ff */
[----:B------:R4:W-:Y:S01]  /*9640*/  LDGSTS.E [R203+0x21200], [R16.64], !P1 ;  /* 0x2120000010cb7fae */ /* 0x0009e2000c921848 */
[----:B--2---:R-:W-:-:S04]  /*9650*/  IMAD.WIDE R4, R202, 0x4, R24 ;  /* 0x00000004ca047825 */ /* 0x004fc800078e0218 */
[----:B-1----:R-:W-:Y:S01]  /*9660*/  IMAD.WIDE R6, R202, 0x4, R22 ;  /* 0x00000004ca067825 */ /* 0x002fe200078e0216 */
[----:B------:R-:W-:-:S03]  /*9670*/  IADD3 R252, R0, -0xa1, RZ ;  /* 0xffffff5f00fc7810 */ /* 0x000fc60007ffe0ff */
[----:B----4-:R-:W-:Y:S01]  /*9680*/  IMAD.WIDE R16, R202, 0x4, R20 ;  /* 0x00000004ca107825 */ /* 0x010fe200078e0214 */
[----:B------:R-:W-:Y:S02]  /*9690*/  ISETP.GE.U32.AND P5, PT, R3, 0x7ffffee4, PT ;  /* 0x7ffffee40300780c */ /* 0x000fe40003fa6070 */
[----:B------:R-:W-:Y:S02]  /*96a0*/  IADD3 R3, R0, -0xa5, RZ ;  /* 0xffffff5b00037810 */ /* 0x000fe40007ffe0ff */
[----:B------:R-:W-:Y:S02]  /*96b0*/  ISETP.GE.U32.AND P1, PT, R252, 0x7ffffee0, PT ;  /* 0x7ffffee0fc00780c */ /* 0x000fe40003f26070 */
[----:B------:R-:W-:Y:S01]  /*96c0*/  IADD3 R2, R0, -0xa9, RZ ;  /* 0xffffff5700027810 */ /* 0x000fe20007ffe0ff */
[----:B---3--:R-:W-:-:S05]  /*96d0*/  IMAD.WIDE R18, R202, 0x4, R18 ;  /* 0x00000004ca127825 */ /* 0x008fca00078e0212 */
[----:B------:R1:W-:Y:S04]  /*96e0*/  STL.64 [R1+0x4a0], R18 ;  /* 0x0004a01201007387 */ /* 0x0003e80000100a00 */
[----:B------:R1:W-:Y:S04]  /*96f0*/  LDGSTS.E [R203+0x22000], [R18.64], !P2 ;  /* 0x2200000012cb7fae */ /* 0x0003e8000d121848 */
[----:B------:R2:W-:Y:S04]  /*9700*/  STL.64 [R1+0x4b0], R16 ;  /* 0x0004b01001007387 */ /* 0x0005e80000100a00 */
[----:B------:R2:W-:Y:S01]  /*9710*/  LDGSTS.E [R203+0x22200], [R16.64], !P2 ;  /* 0x2220000010cb7fae */ /* 0x0005e2000d121848 */
[----:B-1----:R-:W-:-:S03]  /*9720*/  IMAD.WIDE R18, R202, 0x4, R26 ;  /* 0x00000004ca127825 */ /* 0x002fc600078e021a */
[----:B------:R1:W-:Y:S04]  /*9730*/  STL.64 [R1+0x500], R6 ;  /* 0x0005000601007387 */ /* 0x0003e80000100a00 */
[----:B------:R1:W-:Y:S01]  /*9740*/  LDGSTS.E [R203+0x23000], [R6.64], !P0 ;  /* 0x2300000006cb7fae */ /* 0x0003e2000c121848 */
[----:B--2---:R-:W-:-:S03]  /*9750*/  IMAD.WIDE R16, R202, 0x4, R28 ;  /* 0x00000004ca107825 */ /* 0x004fc600078e021c */
[----:B------:R2:W-:Y:S04]  /*9760*/  STL.64 [R1+0x510], R4 ;  /* 0x0005100401007387 */ /* 0x0005e80000100a00 */
[----:B------:R2:W-:Y:S01]  /*9770*/  LDGSTS.E [R203+0x23200], [R4.64], !P0 ;  /* 0x2320000004cb7fae */ /* 0x0005e2000c121848 */
[----:B-1----:R-:W-:-:S03]  /*9780*/  IMAD.WIDE R6, R202, 0x4, R30 ;  /* 0x00000004ca067825 */ /* 0x002fc600078e021e */
[----:B------:R1:W-:Y:S01]  /*9790*/  STL.64 [R1+0x550], R18 ;  /* 0x0005501201007387 */ /* 0x0003e20000100a00 */
[----:B------:R-:W-:-:S03]  /*97a0*/  ISETP.GE.U32.AND P2, PT, R3, 0x7ffffedc, PT ;  /* 0x7ffffedc0300780c */ /* 0x000fc60003f46070 */
[----:B------:R1:W-:Y:S01]  /*97b0*/  LDGSTS.E [R203+0x24000], [R18.64], !P3 ;  /* 0x2400000012cb7fae */ /* 0x0003e2000d921848 */
[----:B--2---:R-:W-:-:S03]  /*97c0*/  IMAD.WIDE R4, R202, 0x4, R32 ;  /* 0x00000004ca047825 */ /* 0x004fc600078e0220 */
[----:B------:R2:W-:Y:S01]  /*97d0*/  STL.64 [R1+0x560], R16 ;  /* 0x0005601001007387 */ /* 0x0005e20000100a00 */
[----:B------:R-:W-:-:S03]  /*97e0*/  IADD3 R3, R0, -0xad, RZ ;  /* 0xffffff5300037810 */ /* 0x000fc60007ffe0ff */
[----:B------:R2:W-:Y:S01]  /*97f0*/  LDGSTS.E [R203+0x24200], [R16.64], !P3 ;  /* 0x2420000010cb7fae */ /* 0x0005e2000d921848 */
[----:B-1----:R-:W-:-:S03]  /*9800*/  IMAD.WIDE R18, R202, 0x4, R34 ;  /* 0x00000004ca127825 */ /* 0x002fc600078e0222 */
[----:B------:R1:W-:Y:S01]  /*9810*/  STL.64 [R1+0x5f0], R6 ;  /* 0x0005f00601007387 */ /* 0x0003e20000100a00 */
[----:B------:R-:W-:-:S03]  /*9820*/  ISETP.GE.U32.AND P0, PT, R2, 0x7ffffed8, PT ;  /* 0x7ffffed80200780c */ /* 0x000fc60003f06070 */
[----:B------:R1:W-:Y:S01]  /*9830*/  LDGSTS.E [R203+0x25000], [R6.64], !P4 ;  /* 0x2500000006cb7fae */ /* 0x0003e2000e121848 */
[----:B--2---:R-:W-:-:S03]  /*9840*/  IMAD.WIDE R16, R202, 0x4, R76 ;  /* 0x00000004ca107825 */ /* 0x004fc600078e024c */
[----:B------:R2:W-:Y:S04]  /*9850*/  STL.64 [R1+0x5f8], R4 ;  /* 0x0005f80401007387 */ /* 0x0005e80000100a00 */
[----:B------:R2:W-:Y:S01]  /*9860*/  LDGSTS.E [R203+0x25200], [R4.64], !P4 ;  /* 0x2520000004cb7fae */ /* 0x0005e2000e121848 */
[----:B-1----:R-:W-:-:S03]  /*9870*/  IMAD.WIDE R6, R202, 0x4, R78 ;  /* 0x00000004ca067825 */ /* 0x002fc600078e024e */
[----:B------:R1:W-:Y:S01]  /*9880*/  STL.64 [R1+0x610], R18 ;  /* 0x0006101201007387 */ /* 0x0003e20000100a00 */
[----:B------:R-:W-:Y:S02]  /*9890*/  IADD3 R2, R0, -0xb1, RZ ;  /* 0xffffff4f00027810 */ /* 0x000fe40007ffe0ff */
[----:B------:R-:W-:Y:S01]  /*98a0*/  ISETP.GE.U32.AND P3, PT, R3, 0x7ffffed4, PT ;  /* 0x7ffffed40300780c */ /* 0x000fe20003f66070 */
        /* <DEDUP_REMOVED lines=150> */
[----:B------:R-:W-:Y:S04]  /*a210*/  STL.64 [R1+0xb50], R18 ;  /* 0x000b501201007387 */ /* 0x000fe80000100a00 */
[----:B------:R1:W-:Y:S01]  /*a220*/  LDGSTS.E [R203+0x3a000], [R18.64], !P4 ;  /* 0x3a00000012cb7fae */ /* 0x0003e2000e121848 */
[----:B--2---:R-:W-:-:S03]  /*a230*/  IMAD.WIDE R4, R202, 0x4, R228 ;  /* 0x00000004ca047825 */ /* 0x004fc600078e02e4 */
[----:B------:R-:W-:Y:S04]  /*a240*/  STL.64 [R1+0xb58], R16 ;  /* 0x000b581001007387 */ /* 0x000fe80000100a00 */
[----:B------:R2:W-:Y:S04]  /*a250*/  LDGSTS.E [R203+0x3a200], [R16.64], !P4 ;  /* 0x3a20000010cb7fae */ /* 0x0005e8000e121848 */
[----:B------:R-:W-:Y:S04]  /*a260*/  STL.64 [R1+0xb70], R6 ;  /* 0x000b700601007387 */ /* 0x000fe80000100a00 */
[----:B------:R3:W-:Y:S04]  /*a270*/  LDGSTS.E [R203+0x3b000], [R6.64], !P6 ;  /* 0x3b00000006cb7fae */ /* 0x0007e8000f121848 */
[----:B------:R4:W-:Y:S04]  /*a280*/  STL.64 [R1+0xb78], R4 ;  /* 0x000b780401007387 */ /* 0x0009e80000100a00 */
[----:B------:R4:W-:Y:S04]  /*a290*/  LDGSTS.E [R203+0x3b200], [R4.64], !P6 ;  /* 0x3b20000004cb7fae */ /* 0x0009e8000f121848 */
[----:B----4-:R-:W4:Y:S04]  /*a2a0*/  LDL.LU.64 R4, [R1+0x40] ;  /* 0x0000400001047983 */ /* 0x010f280000300a00 */
[----:B---3--:R-:W3:Y:S01]  /*a2b0*/  LDL.LU.64 R6, [R1+0x48] ;  /* 0x0000480001067983 */ /* 0x008ee20000300a00 */
[----:B------:R-:W-:-:S02]  /*a2c0*/  IADD3 R2, R0, -0xf1, RZ ;  /* 0xffffff0f00027810 */ /* 0x000fc40007ffe0ff */
[----:B------:R-:W-:Y:S02]  /*a2d0*/  IADD3 R3, R0, -0xf5, RZ ;  /* 0xffffff0b00037810 */ /* 0x000fe40007ffe0ff */
[----:B------:R-:W-:Y:S02]  /*a2e0*/  ISETP.GE.U32.AND P5, PT, R2, 0x7ffffe90, PT ;  /* 0x7ffffe900200780c */ /* 0x000fe40003fa6070 */
[----:B------:R-:W-:Y:S01]  /*a2f0*/  ISETP.GE.U32.AND P1, PT, R3, 0x7ffffe8c, PT ;  /* 0x7ffffe8c0300780c */ /* 0x000fe20003f26070 */
[----:B------:R-:W-:Y:S01]  /*a300*/  IMAD.WIDE R22, R202, 0x4, R230 ;  /* 0x00000004ca167825 */ /* 0x000fe200078e02e6 */
[----:B------:R-:W-:-:S03]  /*a310*/  IADD3 R2, R0, -0xf9, RZ ;  /* 0xffffff0700027810 */ /* 0x000fc60007ffe0ff */
[----:B------:R-:W-:Y:S01]  /*a320*/  IMAD.WIDE R20, R202, 0x4, R232 ;  /* 0x00000004ca147825 */ /* 0x000fe200078e02e8 */
[----:B------:R-:W-:-:S03]  /*a330*/  ISETP.GE.U32.AND P2, PT, R2, 0x7ffffe88, PT ;  /* 0x7ffffe880200780c */ /* 0x000fc60003f46070 */
[C---:B-1----:R-:W-:Y:S01]  /*a340*/  IMAD.WIDE R18, R202.reuse, 0x4, R234 ;  /* 0x00000004ca127825 */ /* 0x042fe200078e02ea */
[----:B------:R-:W-:Y:S03]  /*a350*/  STL.64 [R1+0xb80], R22 ;  /* 0x000b801601007387 */ /* 0x000fe60000100a00 */
[C---:B--2---:R-:W-:Y:S01]  /*a360*/  IMAD.WIDE R16, R202.reuse, 0x4, R236 ;  /* 0x00000004ca107825 */ /* 0x044fe200078e02ec */
[----:B------:R1:W-:Y:S04]  /*a370*/  LDGSTS.E [R203+0x3c000], [R22.64], !P5 ;  /* 0x3c00000016cb7fae */ /* 0x0003e8000e921848 */
[----:B------:R-:W-:Y:S04]  /*a380*/  STL.64 [R1+0xb88], R20 ;  /* 0x000b881401007387 */ /* 0x000fe80000100a00 */
[----:B------:R2:W-:Y:S04]  /*a390*/  LDGSTS.E [R203+0x3c200], [R20.64], !P5 ;  /* 0x3c20000014cb7fae */ /* 0x0005e8000e921848 */
[----:B------:R1:W-:Y:S04]  /*a3a0*/  STL.64 [R1+0xb90], R18 ;  /* 0x000b901201007387 */ /* 0x0003e80000100a00 */
[----:B------:R1:W-:Y:S01]  /*a3b0*/  LDGSTS.E [R203+0x3d000], [R18.64], !P1 ;  /* 0x3d00000012cb7fae */ /* 0x0003e2000c921848 */
[----:B------:R-:W-:-:S03]  /*a3c0*/  IMAD.WIDE R24, R202, 0x4, R242 ;  /* 0x00000004ca187825 */ /* 0x000fc600078e02f2 */
[----:B------:R2:W-:Y:S04]  /*a3d0*/  STL.64 [R1+0xb98], R16 ;  /* 0x000b981001007387 */ /* 0x0005e80000100a00 */
[----:B------:R2:W-:Y:S01]  /*a3e0*/  LDGSTS.E [R203+0x3d200], [R16.64], !P1 ;  /* 0x3d20000010cb7fae */ /* 0x0005e2000c921848 */
[----:B-1----:R-:W-:-:S04]  /*a3f0*/  IMAD.WIDE R18, R202, 0x4, R238 ;  /* 0x00000004ca127825 */ /* 0x002fc800078e02ee */
[----:B------:R-:W-:-:S04]  /*a400*/  IMAD.WIDE R22, R202, 0x4, R244 ;  /* 0x00000004ca167825 */ /* 0x000fc800078e02f4 */
[----:B--2---:R-:W-:Y:S01]  /*a410*/  IMAD.WIDE R16, R202, 0x4, R240 ;  /* 0x00000004ca107825 */ /* 0x004fe200078e02f0 */
[----:B------:R1:W-:Y:S04]  /*a420*/  STL.64 [R1+0xba0], R18 ;  /* 0x000ba01201007387 */ /* 0x0003e80000100a00 */
[----:B------:R2:W-:Y:S04]  /*a430*/  STL.64 [R1+0xba8], R16 ;  /* 0x000ba81001007387 */ /* 0x0005e80000100a00 */
[----:B------:R-:W3:Y:S04]  /*a440*/  LDL.LU.64 R26, [R1+0x50] ;  /* 0x00005000011a7983 */ /* 0x000ee80000300a00 */
[----:B------:R1:W-:Y:S04]  /*a450*/  STL.64 [R1+0xbb0], R24 ;  /* 0x000bb01801007387 */ /* 0x0003e80000100a00 */
[----:B------:R-:W3:Y:S04]  /*a460*/  LDL.LU.64 R20, [R1+0x58] ;  /* 0x0000580001147983 */ /* 0x000ee80000300a00 */
[----:B------:R1:W-:Y:S04]  /*a470*/  LDGSTS.E [R203+0x3e000], [R18.64], !P2 ;  /* 0x3e00000012cb7fae */ /* 0x0003e8000d121848 */
[----:B------:R2:W-:Y:S04]  /*a480*/  STL.64 [R1+0xbb8], R22 ;  /* 0x000bb81601007387 */ /* 0x0005e80000100a00 */
[----:B------:R2:W-:Y:S04]  /*a490*/  LDGSTS.E [R203+0x3e200], [R16.64], !P2 ;  /* 0x3e20000010cb7fae */ /* 0x0005e8000d121848 */
[----:B-1----:R-:W3:Y:S01]  /*a4a0*/  LDL.LU.64 R18, [R1+0x60] ;  /* 0x0000600001127983 */ /* 0x002ee20000300a00 */
[----:B------:R-:W-:-:S03]  /*a4b0*/  IADD3 R3, R0, -0xfd, RZ ;  /* 0xffffff0300037810 */ /* 0x000fc60007ffe0ff */
[----:B--2---:R-:W2:Y:S01]  /*a4c0*/  LDL.LU.64 R16, [R1+0x68] ;  /* 0x0000680001107983 */ /* 0x004ea20000300a00 */
[----:B------:R-:W-:-:S13]  /*a4d0*/  ISETP.GE.U32.AND P0, PT, R3, 0x7ffffe84, PT ;  /* 0x7ffffe840300780c */ /* 0x000fda0003f06070 */
[----:B------:R1:W-:Y:S04]  /*a4e0*/  LDGSTS.E [R203+0x3f000], [R24.64], !P0 ;  /* 0x3f00000018cb7fae */ /* 0x0003e8000c121848 */
[----:B------:R1:W-:Y:S04]  /*a4f0*/  LDGSTS.E [R203+0x3f200], [R22.64], !P0 ;  /* 0x3f20000016cb7fae */ /* 0x0003e8000c121848 */
[----:B-1----:R-:W2:Y:S04]  /*a500*/  LDL.LU.64 R24, [R1+0x70] ;  /* 0x0000700001187983 */ /* 0x002ea80000300a00 */
[----:B------:R-:W2:Y:S01]  /*a510*/  LDL.LU.64 R22, [R1+0x78] ;  /* 0x0000780001167983 */ /* 0x000ea20000300a00 */
[----:B----4-:R-:W-:-:S03]  /*a520*/  IMAD.WIDE R224, R202, 0x4, R4 ;  /* 0x00000004cae07825 */ /* 0x010fc600078e0204 */
[----:B------:R-:W4:Y:S01]  /*a530*/  LDL.LU.64 R4, [R1+0x228] ;  /* 0x0002280001047983 */ /* 0x000f220000300a00 */
[----:B---3--:R-:W-:-:S03]  /*a540*/  IMAD.WIDE R222, R202, 0x4, R6 ;  /* 0x00000004cade7825 */ /* 0x008fc600078e0206 */
[----:B------:R-:W3:Y:S01]  /*a550*/  LDL.LU.64 R6, [R1+0x220] ;  /* 0x0002200001067983 */ /* 0x000ee20000300a00 */
[----:B------:R-:W-:-:S04]  /*a560*/  IMAD.WIDE R228, R202, 0x4, R246 ;  /* 0x00000004cae47825 */ /* 0x000fc800078e02f6 */
[C---:B------:R-:W-:Y:S01]  /*a570*/  IMAD.WIDE R226, R202.reuse, 0x4, R226 ;  /* 0x00000004cae27825 */ /* 0x040fe200078e02e2 */
[----:B------:R-:W-:Y:S04]  /*a580*/  STL.64 [R1+0xde0], R228 ;  /* 0x000de0e401007387 */ /* 0x000fe80000100a00 */
[----:B------:R-:W-:Y:S04]  /*a590*/  STL.64 [R1+0xde8], R226 ;  /* 0x000de8e201007387 */ /* 0x000fe80000100a00 */
[----:B------:R-:W-:Y:S04]  /*a5a0*/  STL.64 [R1+0xdf0], R224 ;  /* 0x000df0e001007387 */ /* 0x000fe80000100a00 */
[----:B------:R-:W-:Y:S01]  /*a5b0*/  STL.64 [R1+0xdf8], R222 ;  /* 0x000df8de01007387 */ /* 0x000fe20000100a00 */
[----:B------:R-:W-:-:S04]  /*a5c0*/  IMAD.WIDE R220, R202, 0x4, R26 ;  /* 0x00000004cadc7825 */ /* 0x000fc800078e021a */
[----:B------:R-:W-:-:S04]  /*a5d0*/  IMAD.WIDE R218, R202, 0x4, R20 ;  /* 0x00000004cada7825 */ /* 0x000fc800078e0214 */
[C---:B--2---:R-:W-:Y:S02]  /*a5e0*/  IMAD.WIDE R214, R202.reuse, 0x4, R16 ;  /* 0x00000004cad67825 */ /* 0x044fe400078e0210 */
[----:B------:R-:W2:Y:S02]  /*a5f0*/  LDL.LU.64 R16, [R1+0x218] ;  /* 0x0002180001107983 */ /* 0x000ea40000300a00 */
[C---:B------:R-:W-:Y:S02]  /*a600*/  IMAD.WIDE R216, R202.reuse, 0x4, R18 ;  /* 0x00000004cad87825 */ /* 0x040fe400078e0212 */
[----:B------:R-:W2:Y:S04]  /*a610*/  LDL.LU.64 R18, [R1+0x210] ;  /* 0x0002100001127983 */ /* 0x000ea80000300a00 */
[----:B------:R-:W2:Y:S04]  /*a620*/  LDL.LU.64 R26, [R1+0x208] ;  /* 0x00020800011a7983 */ /* 0x000ea80000300a00 */
[----:B------:R-:W2:Y:S04]  /*a630*/  LDL.LU.64 R20, [R1+0x200] ;  /* 0x0002000001147983 */ /* 0x000ea80000300a00 */
[----:B------:R-:W-:Y:S04]  /*a640*/  STL.64 [R1+0xe00], R220 ;  /* 0x000e00dc01007387 */ /* 0x000fe80000100a00 */
[----:B------:R-:W-:Y:S04]  /*a650*/  STL.64 [R1+0xe08], R218 ;  /* 0x000e08da01007387 */ /* 0x000fe80000100a00 */
[----:B------:R-:W-:Y:S04]  /*a660*/  STL.64 [R1+0xe10], R216 ;  /* 0x000e10d801007387 */ /* 0x000fe80000100a00 */
[----:B------:R-:W-:Y:S01]  /*a670*/  STL.64 [R1+0xe18], R214 ;  /* 0x000e18d601007387 */ /* 0x000fe20000100a00 */
[----:B----4-:R-:W-:-:S03]  /*a680*/  IMAD.WIDE R244, R202, 0x4, R4 ;  /* 0x00000004caf47825 */ /* 0x010fc600078e0204 */
[----:B------:R-:W4:Y:S01]  /*a690*/  LDL.LU.64 R4, [R1+0x1f8] ;  /* 0x0001f80001047983 */ /* 0x000f220000300a00 */
[----:B---3--:R-:W-:-:S03]  /*a6a0*/  IMAD.WIDE R246, R202, 0x4, R6 ;  /* 0x00000004caf67825 */ /* 0x008fc600078e0206 */
[----:B------:R-:W3:Y:S01]  /*a6b0*/  LDL.LU.64 R6, [R1+0x1f0] ;  /* 0x0001f00001067983 */ /* 0x000ee20000300a00 */
[----:B------:R-:W-:-:S03]  /*a6c0*/  IADD3 R2, R0, -0x82, RZ ;  /* 0xffffff7e00027810 */ /* 0x000fc60007ffe0ff */
[----:B------:R-:W3:Y:S01]  /*a6d0*/  LDL.LU.64 R28, [R1+0x1e8] ;  /* 0x0001e800011c7983 */ /* 0x000ee20000300a00 */
[----:B------:R-:W-:Y:S01]  /*a6e0*/  IADD3 R3, R0, -0x86, RZ ;  /* 0xffffff7a00037810 */ /* 0x000fe20007ffe0ff */
[----:B------:R-:W-:Y:S01]  /*a6f0*/  IMAD.WIDE R212, R202, 0x4, R24 ;  /* 0x00000004cad47825 */ /* 0x000fe200078e0218 */
[----:B------:R-:W-:Y:S02]  /*a700*/  ISETP.GE.U32.AND P3, PT, R2, 0x7ffffeff, PT ;  /* 0x7ffffeff0200780c */ /* 0x000fe40003f66070 */
[----:B------:R-:W-:Y:S01]  /*a710*/  IADD3 R2, R0, -0x8a, RZ ;  /* 0xffffff7600027810 */ /* 0x000fe20007ffe0ff */
[----:B------:R-:W-:Y:S01]  /*a720*/  IMAD.WIDE R210, R202, 0x4, R22 ;  /* 0x00000004cad27825 */ /* 0x000fe200078e0216 */
[----:B------:R-:W-:Y:S01]  /*a730*/  ISETP.GE.U32.AND P4, PT, R3, 0x7ffffefb, PT ;  /* 0x7ffffefb0300780c */ /* 0x000fe20003f86070 */
[----:B------:R-:W3:Y:S01]  /*a740*/  LDL.LU.64 R22, [R1+0x1e0] ;  /* 0x0001e00001167983 */ /* 0x000ee20000300a00 */
[----:B------:R-:W-:Y:S02]  /*a750*/  IADD3 R3, R0, -0x8e, RZ ;  /* 0xffffff7200037810 */ /* 0x000fe40007ffe0ff */
[----:B------:R-:W-:Y:S01]  /*a760*/  ISETP.GE.U32.AND P6, PT, R2, 0x7ffffef7, PT ;  /* 0x7ffffef70200780c */ /* 0x000fe20003fc6070 */
[----:B------:R-:W-:Y:S01]  /*a770*/  STL.64 [R1+0xe20], R212 ;  /* 0x000e20d401007387 */ /* 0x000fe20000100a00 */
[----:B------:R-:W-:-:S03]  /*a780*/  IADD3 R2, R0, -0x92, RZ ;  /* 0xffffff6e00027810 */ /* 0x000fc60007ffe0ff */
[----:B------:R-:W-:Y:S01]  /*a790*/  STL.64 [R1+0xe28], R210 ;  /* 0x000e28d201007387 */ /* 0x000fe20000100a00 */
[----:B------:R-:W-:-:S03]  /*a7a0*/  ISETP.GE.U32.AND P5, PT, R3, 0x7ffffef3, PT ;  /* 0x7ffffef30300780c */ /* 0x000fc60003fa6070 */
[----:B------:R-:W-:Y:S01]  /*a7b0*/  STL.64 [R1+0xe30], R244 ;  /* 0x000e30f401007387 */ /* 0x000fe20000100a00 */
[----:B------:R-:W-:-:S03]  /*a7c0*/  IADD3 R3, R0, -0x96, RZ ;  /* 0xffffff6a00037810 */ /* 0x000fc60007ffe0ff */
[----:B------:R-:W-:Y:S01]  /*a7d0*/  STL.64 [R1+0xe38], R246 ;  /* 0x000e38f601007387 */ /* 0x000fe20000100a00 */
[----:B------:R-:W-:Y:S02]  /*a7e0*/  ISETP.GE.U32.AND P1, PT, R2, 0x7ffffeef, PT ;  /* 0x7ffffeef0200780c */ /* 0x000fe40003f26070 */
[----:B------:R-:W-:Y:S02]  /*a7f0*/  IADD3 R2, R0, -0x9a, RZ ;  /* 0xffffff6600027810 */ /* 0x000fe40007ffe0ff */
[----:B------:R-:W-:Y:S02]  /*a800*/  LOP3.LUT R252, R203, 0x20, RZ, 0x3c, !PT ;  /* 0x00000020cbfc7812 */ /* 0x000fe400078e3cff */
[----:B------:R-:W-:Y:S02]  /*a810*/  ISETP.GE.U32.AND P2, PT, R3, 0x7ffffeeb, PT ;  /* 0x7ffffeeb0300780c */ /* 0x000fe40003f46070 */
[----:B------:R-:W-:Y:S01]  /*a820*/  ISETP.GE.U32.AND P0, PT, R2, 0x7ffffee7, PT ;  /* 0x7ffffee70200780c */ /* 0x000fe20003f06070 */
[----:B------:R1:W-:Y:S01]  /*a830*/  LDGSTS.E [R252+0x20400], [R228.64], !P3 ;  /* 0x20400000e4fc7fae */ /* 0x0003e2000d921848 */
[----:B------:R-:W-:-:S03]  /*a840*/  IADD3 R3, R0, -0x9e, RZ ;  /* 0xffffff6200037810 */ /* 0x000fc60007ffe0ff */
[----:B------:R1:W-:Y:S01]  /*a850*/  LDGSTS.E [R252+0x20600], [R226.64], !P3 ;  /* 0x20600000e2fc7fae */ /* 0x0003e2000d921848 */
[----:B------:R-:W-:-:S03]  /*a860*/  ISETP.GE.U32.AND P3, PT, R3, 0x7ffffee3, PT ;  /* 0x7ffffee30300780c */ /* 0x000fc60003f66070 */
[----:B------:R1:W-:Y:S04]  /*a870*/  LDGSTS.E [R252+0x21400], [R224.64], !P4 ;  /* 0x21400000e0fc7fae */ /* 0x0003e8000e121848 */
        /* <DEDUP_REMOVED lines=8> */
[----:B------:R1:W-:Y:S01]  /*a900*/  LDGSTS.E [R252+0x25600], [R246.64], !P2 ;  /* 0x25600000f6fc7fae */ /* 0x0003e2000d121848 */
[----:B--2---:R-:W-:-:S03]  /*a910*/  IMAD.WIDE R24, R202, 0x4, R16 ;  /* 0x00000004ca187825 */ /* 0x004fc600078e0210 */
[----:B------:R-:W2:Y:S01]  /*a920*/  LDL.LU.64 R16, [R1+0x1d8] ;  /* 0x0001d80001107983 */ /* 0x000ea20000300a00 */
[----:B------:R-:W-:-:S03]  /*a930*/  IMAD.WIDE R32, R202, 0x4, R18 ;  /* 0x00000004ca207825 */ /* 0x000fc600078e0212 */
[----:B------:R-:W2:Y:S01]  /*a940*/  LDL.LU.64 R18, [R1+0x1d0] ;  /* 0x0001d00001127983 */ /* 0x000ea20000300a00 */
[----:B------:R-:W-:-:S03]  /*a950*/  IMAD.WIDE R30, R202, 0x4, R26 ;  /* 0x00000004ca1e7825 */ /* 0x000fc600078e021a */
[----:B------:R1:W-:Y:S04]  /*a960*/  STL.64 [R1+0x70], R24 ;  /* 0x0000701801007387 */ /* 0x0003e80000100a00 */
[----:B------:R-:W-:Y:S04]  /*a970*/  STL.64 [R1+0x78], R32 ;  /* 0x0000782001007387 */ /* 0x000fe80000100a00 */
[----:B------:R-:W2:Y:S01]  /*a980*/  LDL.LU.64 R26, [R1+0x1c8] ;  /* 0x0001c800011a7983 */ /* 0x000ea20000300a00 */
[----:B------:R-:W-:-:S03]  /*a990*/  IMAD.WIDE R20, R202, 0x4, R20 ;  /* 0x00000004ca147825 */ /* 0x000fc600078e0214 */
[----:B------:R1:W-:Y:S04]  /*a9a0*/  LDGSTS.E [R252+0x26400], [R24.64], !P0 ;  /* 0x2640000018fc7fae */ /* 0x0003e8000c121848 */
[----:B------:R-:W-:Y:S04]  /*a9b0*/  STL.64 [R1+0x208], R30 ;  /* 0x0002081e01007387 */ /* 0x000fe80000100a00 */
[----:B------:R3:W-:Y:S04]  /*a9c0*/  LDGSTS.E [R252+0x26600], [R32.64], !P0 ;  /* 0x2660000020fc7fae */ /* 0x0007e8000c121848 */
[----:B-1----:R-:W2:Y:S04]  /*a9d0*/  LDL.LU.64 R24, [R1+0x1c0] ;  /* 0x0001c00001187983 */ /* 0x002ea80000300a00 */
[----:B------:R1:W-:Y:S04]  /*a9e0*/  LDGSTS.E [R252+0x27400], [R30.64], !P3 ;  /* 0x274000001efc7fae */ /* 0x0003e8000d921848 */
[----:B------:R4:W-:Y:S04]  /*a9f0*/  STL.64 [R1+0x200], R20 ;  /* 0x0002001401007387 */ /* 0x0009e80000100a00 */
[----:B------:R4:W-:Y:S02]  /*aa00*/  LDGSTS.E [R252+0x27600], [R20.64], !P3 ;  /* 0x2760000014fc7fae */ /* 0x0009e4000d921848 */
[----:B----4-:R-:W-:-:S02]  /*aa10*/  IMAD.WIDE R20, R202, 0x4, R4 ;  /* 0x00000004ca147825 */ /* 0x010fc400078e0204 */
[----:B------:R-:W4:Y:S02]  /*aa20*/  LDL.LU.64 R4, [R1+0x1b8] ;  /* 0x0001b80001047983 */ /* 0x000f240000300a00 */
[----:B---3--:R-:W-:Y:S02]  /*aa30*/  IMAD.WIDE R32, R202, 0x4, R6 ;  /* 0x00000004ca207825 */ /* 0x008fe400078e0206 */
[----:B------:R-:W3:Y:S01]  /*aa40*/  LDL.LU.64 R6, [R1+0x1b0] ;  /* 0x0001b00001067983 */ /* 0x000ee20000300a00 */
[C---:B------:R-:W-:Y:S02]  /*aa50*/  IADD3 R2, R0.reuse, -0xa2, RZ ;  /* 0xffffff5e00027810 */ /* 0x040fe40007ffe0ff */
[----:B------:R-:W-:Y:S02]  /*aa60*/  IADD3 R3, R0, -0xa6, RZ ;  /* 0xffffff5a00037810 */ /* 0x000fe40007ffe0ff */
[----:B------:R-:W-:Y:S01]  /*aa70*/  ISETP.GE.U32.AND P4, PT, R2, 0x7ffffedf, PT ;  /* 0x7ffffedf0200780c */ /* 0x000fe20003f86070 */
[----:B------:R1:W-:Y:S01]  /*aa80*/  STL.64 [R1+0x1f8], R20 ;  /* 0x0001f81401007387 */ /* 0x0003e20000100a00 */
[----:B------:R-:W-:Y:S01]  /*aa90*/  ISETP.GE.U32.AND P6, PT, R3, 0x7ffffedb, PT ;  /* 0x7ffffedb0300780c */ /* 0x000fe20003fc6070 */
[----:B-1----:R-:W-:-:S02]  /*aaa0*/  IMAD.WIDE R30, R202, 0x4, R28 ;  /* 0x00000004ca1e7825 */ /* 0x002fc400078e021c */
[----:B------:R-:W-:Y:S04]  /*aab0*/  STL.64 [R1+0x1f0], R32 ;  /* 0x0001f02001007387 */ /* 0x000fe80000100a00 */
[----:B------:R-:W3:Y:S01]  /*aac0*/  LDL.LU.64 R28, [R1+0x1a8] ;  /* 0x0001a800011c7983 */ /* 0x000ee20000300a00 */
[----:B------:R-:W-:-:S03]  /*aad0*/  IMAD.WIDE R22, R202, 0x4, R22 ;  /* 0x00000004ca167825 */ /* 0x000fc600078e0216 */
[----:B------:R1:W-:Y:S04]  /*aae0*/  LDGSTS.E [R252+0x28400], [R20.64], !P4 ;  /* 0x2840000014fc7fae */ /* 0x0003e8000e121848 */
[----:B------:R-:W-:Y:S04]  /*aaf0*/  STL.64 [R1+0x1e8], R30 ;  /* 0x0001e81e01007387 */ /* 0x000fe80000100a00 */
[----:B------:R2:W-:Y:S04]  /*ab00*/  LDGSTS.E [R252+0x28600], [R32.64], !P4 ;  /* 0x2860000020fc7fae */ /* 0x0005e8000e121848 */
[----:B-1----:R-:W3:Y:S04]  /*ab10*/  LDL.LU.64 R20, [R1+0x1a0] ;  /* 0x0001a00001147983 */ /* 0x002ee80000300a00 */
[----:B------:R1:W-:Y:S04]  /*ab20*/  LDGSTS.E [R252+0x29400], [R30.64], !P6 ;  /* 0x294000001efc7fae */ /* 0x0003e8000f121848 */
[----:B------:R2:W-:Y:S04]  /*ab30*/  STL.64 [R1+0x1e0], R22 ;  /* 0x0001e01601007387 */ /* 0x0005e80000100a00 */
[----:B------:R2:W-:Y:S01]  /*ab40*/  LDGSTS.E [R252+0x29600], [R22.64], !P6 ;  /* 0x2960000016fc7fae */ /* 0x0005e2000f121848 */
[----:B------:R-:W-:-:S02]  /*ab50*/  IADD3 R2, R0, -0xaa, RZ ;  /* 0xffffff5600027810 */ /* 0x000fc40007ffe0ff */
[----:B------:R-:W-:Y:S02]  /*ab60*/  IADD3 R3, R0, -0xae, RZ ;  /* 0xffffff5200037810 */ /* 0x000fe40007ffe0ff */
[----:B------:R-:W-:Y:S02]  /*ab70*/  ISETP.GE.U32.AND P5, PT, R2, 0x7ffffed7, PT ;  /* 0x7ffffed70200780c */ /* 0x000fe40003fa6070 */
[----:B------:R-:W-:Y:S01]  /*ab80*/  ISETP.GE.U32.AND P1, PT, R3, 0x7ffffed3, PT ;  /* 0x7ffffed30300780c */ /* 0x000fe20003f26070 */
[C---:B--2---:R-:W-:Y:S02]  /*ab90*/  IMAD.WIDE R22, R202.reuse, 0x4, R16 ;  /* 0x00000004ca167825 */ /* 0x044fe400078e0210 */
[----:B------:R-:W2:Y:S02]  /*aba0*/  LDL.LU.64 R16, [R1+0x198] ;  /* 0x0001980001107983 */ /* 0x000ea40000300a00 */
[C---:B------:R-:W-:Y:S02]  /*abb0*/  IMAD.WIDE R32, R202.reuse, 0x4, R18 ;  /* 0x00000004ca207825 */ /* 0x040fe400078e0212 */
[----:B------:R-:W2:Y:S04]  /*abc0*/  LDL.LU.64 R18, [R1+0x190] ;  /* 0x0001900001127983 */ /* 0x000ea80000300a00 */
[----:B------:R1:W-:Y:S04]  /*abd0*/  STL.64 [R1+0x1d8], R22 ;  /* 0x0001d81601007387 */ /* 0x0003e80000100a00 */
[----:B------:R-:W-:Y:S01]  /*abe0*/  STL.64 [R1+0x1d0], R32 ;  /* 0x0001d02001007387 */ /* 0x000fe20000100a00 */
[----:B-1----:R-:W-:-:S03]  /*abf0*/  IMAD.WIDE R30, R202, 0x4, R26 ;  /* 0x00000004ca1e7825 */ /* 0x002fc600078e021a */
[----:B------:R-:W2:Y:S04]  /*ac00*/  LDL.LU.64 R26, [R1+0x188] ;  /* 0x00018800011a7983 */ /* 0x000ea80000300a00 */
[----:B------:R1:W-:Y:S04]  /*ac10*/  LDGSTS.E [R252+0x2a400], [R22.64], !P5 ;  /* 0x2a40000016fc7fae */ /* 0x0003e8000e921848 */
[----:B------:R-:W-:Y:S04]  /*ac20*/  STL.64 [R1+0x1c8], R30 ;  /* 0x0001c81e01007387 */ /* 0x000fe80000100a00 */
[----:B------:R3:W-:Y:S01]  /*ac30*/  LDGSTS.E [R252+0x2a600], [R32.64], !P5 ;  /* 0x2a60000020fc7fae */ /* 0x0007e2000e921848 */
[----:B------:R-:W-:-:S03]  /*ac40*/  IMAD.WIDE R24, R202, 0x4, R24 ;  /* 0x00000004ca187825 */ /* 0x000fc600078e0218 */
        /* <DEDUP_REMOVED lines=8> */
[----:B------:R-:W-:-:S04]  /*acd0*/  IADD3 R2, R0, -0xb2, RZ ;  /* 0xffffff4e00027810 */ /* 0x000fc80007ffe0ff */
[----:B------:R-:W-:Y:S02]  /*ace0*/  ISETP.GE.U32.AND P2, PT, R2, 0x7ffffecf, PT ;  /* 0x7ffffecf0200780c */ /* 0x000fe40003f46070 */
[----:B------:R-:W-:Y:S01]  /*acf0*/  IADD3 R3, R0, -0xb6, RZ ;  /* 0xffffff4a00037810 */ /* 0x000fe20007ffe0ff */
[----:B------:R1:W-:Y:S03]  /*ad00*/  STL.64 [R1+0x1b8], R24 ;  /* 0x0001b81801007387 */ /* 0x0003e60000100a00 */
[----:B------:R-:W-:Y:S01]  /*ad10*/  ISETP.GE.U32.AND P0, PT, R3, 0x7ffffecb, PT ;  /* 0x7ffffecb0300780c */ /* 0x000fe20003f06070 */
[C---:B-1----:R-:W-:Y:S01]  /*ad20*/  IMAD.WIDE R30, R202.reuse, 0x4, R28 ;  /* 0x00000004ca1e7825 */ /* 0x042fe200078e021c */
[----:B------:R-:W-:Y:S04]  /*ad30*/  STL.64 [R1+0x1b0], R32 ;  /* 0x0001b02001007387 */ /* 0x000fe80000100a00 */
[----:B------:R-:W3:Y:S04]  /*ad40*/  LDL.LU.64 R28, [R1+0x168] ;  /* 0x00016800011c7983 */ /* 0x000ee80000300a00 */
[----:B------:R1:W-:Y:S04]  /*ad50*/  LDGSTS.E [R252+0x2c400], [R24.64], !P2 ;  /* 0x2c40000018fc7fae */ /* 0x0003e8000d121848 */
[----:B------:R-:W-:Y:S01]  /*ad60*/  STL.64 [R1+0x1a8], R30 ;  /* 0x0001a81e01007387 */ /* 0x000fe20000100a00 */
[----:B------:R-:W-:-:S03]  /*ad70*/  IMAD.WIDE R20, R202, 0x4, R20 ;  /* 0x00000004ca147825 */ /* 0x000fc600078e0214 */
        /* <DEDUP_REMOVED lines=31> */
[----:B------:R-:W-:Y:S02]  /*af70*/  ISETP.GE.U32.AND P6, PT, R2, 0x7ffffebf, PT ;  /* 0x7ffffebf0200780c */ /* 0x000fe40003fc6070 */
[----:B------:R-:W-:Y:S01]  /*af80*/  ISETP.GE.U32.AND P5, PT, R3, 0x7ffffebb, PT ;  /* 0x7ffffebb0300780c */ /* 0x000fe20003fa6070 */
[----:B------:R1:W-:Y:S04]  /*af90*/  STL.64 [R1+0x178], R22 ;  /* 0x0001781601007387 */ /* 0x0003e80000100a00 */
[----:B------:R-:W-:Y:S01]  /*afa0*/  STL.64 [R1+0x170], R32 ;  /* 0x0001702001007387 */ /* 0x000fe20000100a00 */
[----:B-1----:R-:W-:-:S05]  /*afb0*/  IMAD.WIDE R30, R202, 0x4, R28 ;  /* 0x00000004ca1e7825 */ /* 0x002fca00078e021c */
[----:B------:R1:W-:Y:S04]  /*afc0*/  LDGSTS.E [R252+0x30400], [R22.64], !P6 ;  /* 0x3040000016fc7fae */ /* 0x0003e8000f121848 */
[----:B------:R1:W-:Y:S04]  /*afd0*/  LDGSTS.E [R252+0x30600], [R32.64], !P6 ;  /* 0x3060000020fc7fae */ /* 0x0003e8000f121848 */
[----:B------:R1:W-:Y:S01]  /*afe0*/  LDGSTS.E [R252+0x31400], [R30.64], !P5 ;  /* 0x314000001efc7fae */ /* 0x0003e2000e921848 */
[----:B------:R-:W-:-:S03]  /*aff0*/  IMAD.WIDE R28, R202, 0x4, R24 ;  /* 0x00000004ca1c7825 */ /* 0x000fc600078e0218 */
[----:B------:R-:W3:Y:S04]  /*b000*/  LDL.LU.64 R24, [R1+0x128] ;  /* 0x0001280001187983 */ /* 0x000ee80000300a00 */
[----:B------:R-:W-:Y:S04]  /*b010*/  STL.64 [R1+0x168], R30 ;  /* 0x0001681e01007387 */ /* 0x000fe80000100a00 */
[----:B-1----:R-:W3:Y:S01]  /*b020*/  LDL.LU.64 R22, [R1+0x120] ;  /* 0x0001200001167983 */ /* 0x002ee20000300a00 */
[----:B------:R-:W-:-:S03]  /*b030*/  IADD3 R2, R0, -0xca, RZ ;  /* 0xffffff3600027810 */ /* 0x000fc60007ffe0ff */
[----:B------:R2:W-:Y:S04]  /*b040*/  STL.64 [R1+0x160], R28 ;  /* 0x0001601c01007387 */ /* 0x0005e80000100a00 */
[----:B------:R2:W-:Y:S01]  /*b050*/  LDGSTS.E [R252+0x31600], [R28.64], !P5 ;  /* 0x316000001cfc7fae */ /* 0x0005e2000e921848 */
[----:B------:R-:W-:Y:S02]  /*b060*/  ISETP.GE.U32.AND P1, PT, R2, 0x7ffffeb7, PT ;  /* 0x7ffffeb70200780c */ /* 0x000fe40003f26070 */
[----:B------:R-:W-:-:S04]  /*b070*/  IADD3 R3, R0, -0xce, RZ ;  /* 0xffffff3200037810 */ /* 0x000fc80007ffe0ff */
[----:B------:R-:W-:Y:S01]  /*b080*/  ISETP.GE.U32.AND P2, PT, R3, 0x7ffffeb3, PT ;  /* 0x7ffffeb30300780c */ /* 0x000fe20003f46070 */
[C---:B--2---:R-:W-:Y:S02]  /*b090*/  IMAD.WIDE R28, R202.reuse, 0x4, R16 ;  /* 0x00000004ca1c7825 */ /* 0x044fe400078e0210 */
[----:B------:R-:W2:Y:S02]  /*b0a0*/  LDL.LU.64 R16, [R1+0x118] ;  /* 0x0001180001107983 */ /* 0x000ea40000300a00 */
[C---:B------:R-:W-:Y:S02]  /*b0b0*/  IMAD.WIDE R32, R202.reuse, 0x4, R18 ;  /* 0x00000004ca207825 */ /* 0x040fe400078e0212 */
[----:B------:R-:W2:Y:S04]  /*b0c0*/  LDL.LU.64 R18, [R1+0x110] ;  /* 0x0001100001127983 */ /* 0x000ea80000300a00 */
[----:B------:R1:W-:Y:S01]  /*b0d0*/  STL.64 [R1+0x990], R28 ;  /* 0x0009901c01007387 */ /* 0x0003e20000100a00 */
[----:B------:R-:W-:-:S03]  /*b0e0*/  IMAD.WIDE R26, R202, 0x4, R26 ;  /* 0x00000004ca1a7825 */ /* 0x000fc600078e021a */
[----:B------:R-:W-:Y:S04]  /*b0f0*/  STL.64 [R1+0x998], R32 ;  /* 0x0009982001007387 */ /* 0x000fe80000100a00 */
[----:B------:R-:W2:Y:S04]  /*b100*/  LDL.LU.64 R30, [R1+0x108] ;  /* 0x00010800011e7983 */ /* 0x000ea80000300a00 */
[----:B------:R1:W-:Y:S04]  /*b110*/  LDGSTS.E [R252+0x32400], [R28.64], !P1 ;  /* 0x324000001cfc7fae */ /* 0x0003e8000c921848 */
[----:B------:R-:W-:Y:S01]  /*b120*/  STL.64 [R1+0x9b0], R26 ;  /* 0x0009b01a01007387 */ /* 0x000fe20000100a00 */
[----:B------:R-:W-:-:S03]  /*b130*/  IMAD.WIDE R20, R202, 0x4, R20 ;  /* 0x00000004ca147825 */ /* 0x000fc600078e0214 */
        /* <DEDUP_REMOVED lines=14> */
[----:B------:R-:W-:Y:S04]  /*b220*/  STL.64 [R1+0x9d8], R32 ;  /* 0x0009d82001007387 */ /* 0x000fe80000100a00 */
[----:B-1----:R-:W3:Y:S04]  /*b230*/  LDL.LU.64 R26, [R1+0xe8] ;  /* 0x0000e800011a7983 */ /* 0x002ee80000300a00 */
[----:B------:R1:W-:Y:S04]  /*b240*/  LDGSTS.E [R252+0x34400], [R20.64], !P0 ;  /* 0x3440000014fc7fae */ /* 0x0003e8000c121848 */
[----:B------:R1:W-:Y:S01]  /*b250*/  LDGSTS.E [R252+0x34600], [R32.64], !P0 ;  /* 0x3460000020fc7fae */ /* 0x0003e2000c121848 */
[----:B------:R-:W-:-:S05]  /*b260*/  IMAD.WIDE R24, R202, 0x4, R24 ;  /* 0x00000004ca187825 */ /* 0x000fca00078e0218 */
[----:B------:R-:W-:Y:S01]  /*b270*/  STL.64 [R1+0x9f0], R24 ;  /* 0x0009f01801007387 */ /* 0x000fe20000100a00 */
[----:B------:R-:W-:-:S03]  /*b280*/  IMAD.WIDE R22, R202, 0x4, R22 ;  /* 0x00000004ca167825 */ /* 0x000fc600078e0216 */
        /* <DEDUP_REMOVED lines=9> */
[----:B------:R-:W2:Y:S04]  /*b320*/  LDL.LU.64 R16, [R1+0xd8] ;  /* 0x0000d80001107983 */ /* 0x000ea80000300a00 */
[----:B-1----:R-:W2:Y:S01]  /*b330*/  LDL.LU.64 R24, [R1+0xd0] ;  /* 0x0000d00001187983 */ /* 0x002ea20000300a00 */
[----:B------:R-:W-:-:S03]  /*b340*/  IMAD.WIDE R18, R202, 0x4, R18 ;  /* 0x00000004ca127825 */ /* 0x000fc600078e0212 */
[----:B------:R1:W-:Y:S04]  /*b350*/  STL.64 [R1+0xa10], R22 ;  /* 0x000a101601007387 */ /* 0x0003e80000100a00 */
[----:B------:R1:W-:Y:S04]  /*b360*/  STL.64 [R1+0xa18], R18 ;  /* 0x000a181201007387 */ /* 0x0003e80000100a00 */
[----:B------:R1:W-:Y:S01]  /*b370*/  LDGSTS.E [R252+0x36400], [R22.64], !P4 ;  /* 0x3640000016fc7fae */ /* 0x0003e2000e121848 */
[----:B------:R-:W-:-:S03]  /*b380*/  IMAD.WIDE R30, R202, 0x4, R30 ;  /* 0x00000004ca1e7825 */ /* 0x000fc600078e021e */
[----:B------:R1:W-:Y:S04]  /*b390*/  LDGSTS.E [R252+0x36600], [R18.64], !P4 ;  /* 0x3660000012fc7fae */ /* 0x0003e8000e121848 */
[----:B------:R4:W-:Y:S04]  /*b3a0*/  STL.64 [R1+0xa30], R30 ;  /* 0x000a301e01007387 */ /* 0x0009e80000100a00 */
[----:B-1----:R-:W2:Y:S04]  /*b3b0*/  LDL.LU.64 R22, [R1+0xc8] ;  /* 0x0000c80001167983 */ /* 0x002ea80000300a00 */
[----:B------:R4:W-:Y:S01]  /*b3c0*/  LDGSTS.E [R252+0x37400], [R30.64], !P6 ;  /* 0x374000001efc7fae */ /* 0x0009e2000f121848 */
[----:B------:R-:W-:-:S05]  /*b3d0*/  IMAD.WIDE R28, R202, 0x4, R28 ;  /* 0x00000004ca1c7825 */ /* 0x000fca00078e021c */
[----:B------:R3:W-:Y:S04]  /*b3e0*/  STL.64 [R1+0xa38], R28 ;  /* 0x000a381c01007387 */ /* 0x0007e80000100a00 */
[----:B------:R-:W2:Y:S04]  /*b3f0*/  LDL.LU.64 R18, [R1+0xc0] ;  /* 0x0000c00001127983 */ /* 0x000ea80000300a00 */
[----:B------:R3:W-:Y:S01]  /*b400*/  LDGSTS.E [R252+0x37600], [R28.64], !P6 ;  /* 0x376000001cfc7fae */ /* 0x0007e2000f121848 */
[----:B----4-:R-:W-:-:S03]  /*b410*/  IMAD.WIDE R30, R202, 0x4, R4 ;  /* 0x00000004ca1e7825 */ /* 0x010fc600078e0204 */
[----:B------:R-:W4:Y:S01]  /*b420*/  LDL.LU.64 R4, [R1+0xb8] ;  /* 0x0000b80001047983 */ /* 0x000f220000300a00 */
[----:B---3--:R-:W-:-:S03]  /*b430*/  IMAD.WIDE R28, R202, 0x4, R6 ;  /* 0x00000004ca1c7825 */ /* 0x008fc600078e0206 */
[----:B------:R-:W3:Y:S01]  /*b440*/  LDL.LU.64 R6, [R1+0xb0] ;  /* 0x0000b00001067983 */ /* 0x000ee20000300a00 */
[C---:B------:R-:W-:Y:S02]  /*b450*/  IADD3 R2, R0.reuse, -0xe2, RZ ;  /* 0xffffff1e00027810 */ /* 0x040fe40007ffe0ff */
[----:B------:R-:W-:Y:S02]  /*b460*/  IADD3 R3, R0, -0xe6, RZ ;  /* 0xffffff1a00037810 */ /* 0x000fe40007ffe0ff */
[----:B------:R-:W-:Y:S02]  /*b470*/  ISETP.GE.U32.AND P5, PT, R2, 0x7ffffe9f, PT ;  /* 0x7ffffe9f0200780c */ /* 0x000fe40003fa6070 */
[----:B------:R-:W-:Y:S01]  /*b480*/  ISETP.GE.U32.AND P1, PT, R3, 0x7ffffe9b, PT ;  /* 0x7ffffe9b0300780c */ /* 0x000fe20003f26070 */
[----:B------:R1:W-:Y:S01]  /*b490*/  STL.64 [R1+0xa50], R30 ;  /* 0x000a501e01007387 */ /* 0x0003e20000100a00 */
[----:B------:R-:W-:-:S03]  /*b4a0*/  IMAD.WIDE R26, R202, 0x4, R26 ;  /* 0x00000004ca1a7825 */ /* 0x000fc600078e021a */
[----:B------:R1:W-:Y:S06]  /*b4b0*/  STL.64 [R1+0xa58], R28 ;  /* 0x000a581c01007387 */ /* 0x0003ec0000100a00 */
[----:B------:R1:W-:Y:S04]  /*b4c0*/  LDGSTS.E [R252+0x38400], [R30.64], !P5 ;  /* 0x384000001efc7fae */ /* 0x0003e8000e921848 */
[----:B------:R-:W-:Y:S04]  /*b4d0*/  STL.64 [R1+0xa80], R26 ;  /* 0x000a801a01007387 */ /* 0x000fe80000100a00 */
[----:B------:R1:W-:Y:S04]  /*b4e0*/  LDGSTS.E [R252+0x38600], [R28.64], !P5 ;  /* 0x386000001cfc7fae */ /* 0x0003e8000e921848 */
[----:B-1----:R-:W3:Y:S04]  /*b4f0*/  LDL.LU.64 R30, [R1+0xa8] ;  /* 0x0000a800011e7983 */ /* 0x002ee80000300a00 */
[----:B------:R1:W-:Y:S01]  /*b500*/  LDGSTS.E [R252+0x39400], [R26.64], !P1 ;  /* 0x394000001afc7fae */ /* 0x0003e2000c921848 */
[----:B------:R-:W-:-:S05]  /*b510*/  IMAD.WIDE R20, R202, 0x4, R20 ;  /* 0x00000004ca147825 */ /* 0x000fca00078e0214 */
[----:B------:R1:W-:Y:S04]  /*b520*/  STL.64 [R1+0xa88], R20 ;  /* 0x000a881401007387 */ /* 0x0003e80000100a00 */
[----:B------:R-:W3:Y:S04]  /*b530*/  LDL.LU.64 R28, [R1+0xa0] ;  /* 0x0000a000011c7983 */ /* 0x000ee80000300a00 */
[----:B------:R1:W-:Y:S01]  /*b540*/  LDGSTS.E [R252+0x39600], [R20.64], !P1 ;  /* 0x3960000014fc7fae */ /* 0x0003e2000c921848 */
[C---:B------:R-:W-:Y:S02]  /*b550*/  IADD3 R2, R0.reuse, -0xea, RZ ;  /* 0xffffff1600027810 */ /* 0x040fe40007ffe0ff */
[----:B------:R-:W-:Y:S01]  /*b560*/  IADD3 R3, R0, -0xee, RZ ;  /* 0xffffff1200037810 */ /* 0x000fe20007ffe0ff */
[----:B-1----:R-:W3:Y:S01]  /*b570*/  LDL.LU.64 R20, [R1+0x98] ;  /* 0x0000980001147983 */ /* 0x002ee20000300a00 */
[----:B------:R-:W-:-:S02]  /*b580*/  ISETP.GE.U32.AND P2, PT, R2, 0x7ffffe97, PT ;  /* 0x7ffffe970200780c */ /* 0x000fc40003f46070 */
[----:B------:R-:W-:Y:S01]  /*b590*/  ISETP.GE.U32.AND P0, PT, R3, 0x7ffffe93, PT ;  /* 0x7ffffe930300780c */ /* 0x000fe20003f06070 */
[C---:B--2---:R-:W-:Y:S02]  /*b5a0*/  IMAD.WIDE R34, R202.reuse, 0x4, R16 ;  /* 0x00000004ca227825 */ /* 0x044fe400078e0210 */
[----:B------:R-:W2:Y:S02]  /*b5b0*/  LDL.LU.64 R16, [R1+0x90] ;  /* 0x0000900001107983 */ /* 0x000ea40000300a00 */
[C---:B------:R-:W-:Y:S02]  /*b5c0*/  IMAD.WIDE R32, R202.reuse, 0x4, R24 ;  /* 0x00000004ca207825 */ /* 0x040fe400078e0218 */
[----:B------:R-:W-:Y:S04]  /*b5d0*/  STL.64 [R1+0xab0], R34 ;  /* 0x000ab02201007387 */ /* 0x000fe80000100a00 */
[----:B------:R-:W2:Y:S04]  /*b5e0*/  LDL.LU.64 R26, [R1+0x88] ;  /* 0x00008800011a7983 */ /* 0x000ea80000300a00 */
[----:B------:R-:W2:Y:S04]  /*b5f0*/  LDL.LU.64 R24, [R1+0x80] ;  /* 0x0000800001187983 */ /* 0x000ea80000300a00 */
[----:B------:R4:W-:Y:S04]  /*b600*/  LDGSTS.E [R252+0x3a400], [R34.64], !P2 ;  /* 0x3a40000022fc7fae */ /* 0x0009e8000d121848 */
[----:B------:R-:W-:Y:S04]  /*b610*/  STL.64 [R1+0xab8], R32 ;  /* 0x000ab82001007387 */ /* 0x000fe80000100a00 */
[----:B------:R3:W-:Y:S01]  /*b620*/  LDGSTS.E [R252+0x3a600], [R32.64], !P2 ;  /* 0x3a60000020fc7fae */ /* 0x0007e2000d121848 */
[----:B------:R-:W-:-:S05]  /*b630*/  IMAD.WIDE R22, R202, 0x4, R22 ;  /* 0x00000004ca167825 */ /* 0x000fca00078e0216 */
[----:B------:R1:W-:Y:S04]  /*b640*/  STL.64 [R1+0xae0], R22 ;  /* 0x000ae01601007387 */ /* 0x0003e80000100a00 */
[----:B------:R1:W-:Y:S01]  /*b650*/  LDGSTS.E [R252+0x3b400], [R22.64], !P0 ;  /* 0x3b40000016fc7fae */ /* 0x0003e2000c121848 */
[----:B------:R-:W-:-:S05]  /*b660*/  IMAD.WIDE R18, R202, 0x4, R18 ;  /* 0x00000004ca127825 */ /* 0x000fca00078e0212 */
[----:B------:R1:W-:Y:S04]  /*b670*/  STL.64 [R1+0xae8], R18 ;  /* 0x000ae81201007387 */ /* 0x0003e80000100a00 */
[----:B------:R1:W-:Y:S04]  /*b680*/  LDGSTS.E [R252+0x3b600], [R18.64], !P0 ;  /* 0x3b60000012fc7fae */ /* 0x0003e8000c121848 */
[----:B-1----:R-:W2:Y:S04]  /*b690*/  LDL.LU.64 R22, [R1+0x230] ;  /* 0x0002300001167983 */ /* 0x002ea80000300a00 */
[----:B------:R-:W2:Y:S01]  /*b6a0*/  LDL.LU.64 R18, [R1+0x238] ;  /* 0x0002380001127983 */ /* 0x000ea20000300a00 */
[----:B----4-:R-:W-:-:S05]  /*b6b0*/  IMAD.WIDE R34, R202, 0x4, R4 ;  /* 0x00000004ca227825 */ /* 0x010fca00078e0204 */
[----:B------:R-:W-:Y:S04]  /*b6c0*/  STL.64 [R1+0xb00], R34 ;  /* 0x000b002201007387 */ /* 0x000fe80000100a00 */
[----:B------:R-:W4:Y:S01]  /*b6d0*/  LDL.LU.64 R4, [R1+0x240] ;  /* 0x0002400001047983 */ /* 0x000f220000300a00 */
[----:B---3--:R-:W-:-:S03]  /*b6e0*/  IMAD.WIDE R32, R202, 0x4, R6 ;  /* 0x00000004ca207825 */ /* 0x008fc600078e0206 */
[----:B------:R-:W4:Y:S01]  /*b6f0*/  LDL.LU.64 R6, [R1+0x248] ;  /* 0x0002480001067983 */ /* 0x000f220000300a00 */
[C---:B------:R-:W-:Y:S02]  /*b700*/  IADD3 R2, R0.reuse, -0xf2, RZ ;  /* 0xffffff0e00027810 */ /* 0x040fe40007ffe0ff */
[----:B------:R-:W-:Y:S02]  /*b710*/  IADD3 R3, R0, -0xf6, RZ ;  /* 0xffffff0a00037810 */ /* 0x000fe40007ffe0ff */
[----:B------:R-:W-:Y:S02]  /*b720*/  ISETP.GE.U32.AND P3, PT, R2, 0x7ffffe8f, PT ;  /* 0x7ffffe8f0200780c */ /* 0x000fe40003f66070 */
[----:B------:R-:W-:Y:S02]  /*b730*/  ISETP.GE.U32.AND P4, PT, R3, 0x7ffffe8b, PT ;  /* 0x7ffffe8b0300780c */ /* 0x000fe40003f86070 */
[----:B------:R-:W-:-:S04]  /*b740*/  IADD3 R2, R0, -0xfa, RZ ;  /* 0xffffff0600027810 */ /* 0x000fc80007ffe0ff */
[----:B------:R-:W-:Y:S01]  /*b750*/  ISETP.GE.U32.AND P6, PT, R2, 0x7ffffe87, PT ;  /* 0x7ffffe870200780c */ /* 0x000fe20003fc6070 */
[----:B------:R-:W-:Y:S04]  /*b760*/  STL.64 [R1+0xb08], R32 ;  /* 0x000b082001007387 */ /* 0x000fe80000100a00 */
[----:B------:R1:W-:Y:S01]  /*b770*/  LDGSTS.E [R252+0x3c400], [R34.64], !P3 ;  /* 0x3c40000022fc7fae */ /* 0x0003e2000d921848 */
[----:B------:R-:W-:-:S03]  /*b780*/  IMAD.WIDE R30, R202, 0x4, R30 ;  /* 0x00000004ca1e7825 */ /* 0x000fc600078e021e */
[----:B------:R1:W-:Y:S04]  /*b790*/  LDGSTS.E [R252+0x3c600], [R32.64], !P3 ;  /* 0x3c60000020fc7fae */ /* 0x0003e8000d921848 */
[----:B------:R1:W-:Y:S04]  /*b7a0*/  STL.64 [R1+0xb20], R30 ;  /* 0x000b201e01007387 */ /* 0x0003e80000100a00 */
[----:B------:R1:W-:Y:S01]  /*b7b0*/  LDGSTS.E [R252+0x3d400], [R30.64], !P4 ;  /* 0x3d4000001efc7fae */ /* 0x0003e2000e121848 */
[----:B------:R-:W-:-:S05]  /*b7c0*/  IMAD.WIDE R28, R202, 0x4, R28 ;  /* 0x00000004ca1c7825 */ /* 0x000fca00078e021c */
[----:B------:R1:W-:Y:S04]  /*b7d0*/  STL.64 [R1+0xb28], R28 ;  /* 0x000b281c01007387 */ /* 0x0003e80000100a00 */
[----:B------:R1:W-:Y:S01]  /*b7e0*/  LDGSTS.E [R252+0x3d600], [R28.64], !P4 ;  /* 0x3d6000001cfc7fae */ /* 0x0003e2000e121848 */
[----:B------:R-:W-:-:S05]  /*b7f0*/  IMAD.WIDE R20, R202, 0x4, R20 ;  /* 0x00000004ca147825 */ /* 0x000fca00078e0214 */
[----:B------:R1:W-:Y:S04]  /*b800*/  STL.64 [R1+0xb40], R20 ;  /* 0x000b401401007387 */ /* 0x0003e80000100a00 */
[----:B------:R1:W-:Y:S01]  /*b810*/  LDGSTS.E [R252+0x3e400], [R20.64], !P6 ;  /* 0x3e40000014fc7fae */ /* 0x0003e2000f121848 */
[----:B--2---:R-:W-:-:S05]  /*b820*/  IMAD.WIDE R16, R202, 0x4, R16 ;  /* 0x00000004ca107825 */ /* 0x004fca00078e0210 */
[----:B------:R2:W-:Y:S01]  /*b830*/  STL.64 [R1+0xb48], R16 ;  /* 0x000b481001007387 */ /* 0x0005e20000100a00 */
[----:B-1----:R-:W-:-:S03]  /*b840*/  IMAD.WIDE R30, R202, 0x4, R26 ;  /* 0x00000004ca1e7825 */ /* 0x002fc600078e021a */
[----:B------:R2:W-:Y:S01]  /*b850*/  LDGSTS.E [R252+0x3e600], [R16.64], !P6 ;  /* 0x3e60000010fc7fae */ /* 0x0005e2000f121848 */
[----:B------:R-:W-:-:S03]  /*b860*/  IMAD.WIDE R28, R202, 0x4, R24 ;  /* 0x00000004ca1c7825 */ /* 0x000fc600078e0218 */
[----:B------:R-:W3:Y:S04]  /*b870*/  LDL.LU.64 R26, [R1+0x250] ;  /* 0x00025000011a7983 */ /* 0x000ee80000300a00 */
[----:B------:R-:W-:Y:S04]  /*b880*/  STL.64 [R1+0xb60], R30 ;  /* 0x000b601e01007387 */ /* 0x000fe80000100a00 */
[----:B------:R-:W3:Y:S04]  /*b890*/  LDL.LU.64 R24, [R1+0x258] ;  /* 0x0002580001187983 */ /* 0x000ee80000300a00 */
[----:B------:R1:W-:Y:S04]  /*b8a0*/  STL.64 [R1+0xb68], R28 ;  /* 0x000b681c01007387 */ /* 0x0003e80000100a00 */
[----:B------:R-:W3:Y:S04]  /*b8b0*/  LDL.LU.64 R20, [R1+0x260] ;  /* 0x0002600001147983 */ /* 0x000ee80000300a00 */
[----:B--2---:R-:W2:Y:S01]  /*b8c0*/  LDL.LU.64 R16, [R1+0x268] ;  /* 0x0002680001107983 */ /* 0x004ea20000300a00 */
[----:B------:R-:W-:-:S03]  /*b8d0*/  IMAD.WIDE R208, R202, 0x4, R22 ;  /* 0x00000004cad07825 */ /* 0x000fc600078e0216 */
[----:B------:R-:W2:Y:S01]  /*b8e0*/  LDL.LU.64 R22, [R1+0x270] ;  /* 0x0002700001167983 */ /* 0x000ea20000300a00 */
[----:B------:R-:W-:-:S03]  /*b8f0*/  IMAD.WIDE R200, R202, 0x4, R18 ;  /* 0x00000004cac87825 */ /* 0x000fc600078e0212 */
[----:B------:R-:W2:Y:S01]  /*b900*/  LDL.LU.64 R18, [R1+0x278] ;  /* 0x0002780001127983 */ /* 0x000ea20000300a00 */
[----:B----4-:R-:W-:-:S03]  /*b910*/  IMAD.WIDE R198, R202, 0x4, R4 ;  /* 0x00000004cac67825 */ /* 0x010fc600078e0204 */
[----:B------:R-:W4:Y:S01]  /*b920*/  LDL.LU.64 R4, [R1+0x280] ;  /* 0x0002800001047983 */ /* 0x000f220000300a00 */
[----:B------:R-:W-:-:S03]  /*b930*/  IMAD.WIDE R196, R202, 0x4, R6 ;  /* 0x00000004cac47825 */ /* 0x000fc600078e0206 */
[----:B------:R-:W4:Y:S04]  /*b940*/  LDL.LU.64 R6, [R1+0x288] ;  /* 0x0002880001067983 */ /* 0x000f280000300a00 */
[----:B------:R-:W-:Y:S04]  /*b950*/  STL.64 [R1+0xe40], R208 ;  /* 0x000e40d001007387 */ /* 0x000fe80000100a00 */
[----:B------:R-:W-:Y:S04]  /*b960*/  STL.64 [R1+0xe48], R200 ;  /* 0x000e48c801007387 */ /* 0x000fe80000100a00 */
[----:B------:R-:W-:Y:S04]  /*b970*/  STL.64 [R1+0xe50], R198 ;  /* 0x000e50c601007387 */ /* 0x000fe80000100a00 */
[----:B------:R-:W-:Y:S01]  /*b980*/  STL.64 [R1+0xe58], R196 ;  /* 0x000e58c401007387 */ /* 0x000fe20000100a00 */
[----:B---3--:R-:W-:-:S03]  /*b990*/  IMAD.WIDE R194, R202, 0x4, R26 ;  /* 0x00000004cac27825 */ /* 0x008fc600078e021a */
[----:B------:R-:W3:Y:S01]  /*b9a0*/  LDL.LU.64 R26, [R1+0x290] ;  /* 0x00029000011a7983 */ /* 0x000ee20000300a00 */
[----:B------:R-:W-:-:S03]  /*b9b0*/  IMAD.WIDE R192, R202, 0x4, R24 ;  /* 0x00000004cac07825 */ /* 0x000fc600078e0218 */
[----:B------:R-:W3:Y:S01]  /*b9c0*/  LDL.LU.64 R24, [R1+0x298] ;  /* 0x0002980001187983 */ /* 0x000ee20000300a00 */
[----:B------:R-:W-:-:S03]  /*b9d0*/  IMAD.WIDE R190, R202, 0x4, R20 ;  /* 0x00000004cabe7825 */ /* 0x000fc600078e0214 */
[----:B------:R-:W3:Y:S01]  /*b9e0*/  LDL.LU.64 R20, [R1+0x2a0] ;  /* 0x0002a00001147983 */ /* 0x000ee20000300a00 */
[----:B--2---:R-:W-:-:S03]  /*b9f0*/  IMAD.WIDE R188, R202, 0x4, R16 ;  /* 0x00000004cabc7825 */ /* 0x004fc600078e0210 */
[----:B------:R-:W2:Y:S04]  /*ba00*/  LDL.LU.64 R16, [R1+0x2a8] ;  /* 0x0002a80001107983 */ /* 0x000ea80000300a00 */
[----:B------:R-:W-:Y:S04]  /*ba10*/  STL.64 [R1+0xe60], R194 ;  /* 0x000e60c201007387 */ /* 0x000fe80000100a00 */
[----:B------:R-:W-:Y:S04]  /*ba20*/  STL.64 [R1+0xe68], R192 ;  /* 0x000e68c001007387 */ /* 0x000fe80000100a00 */
[----:B------:R-:W-:Y:S04]  /*ba30*/  STL.64 [R1+0xe70], R190 ;  /* 0x000e70be01007387 */ /* 0x000fe80000100a00 */
[----:B------:R-:W-:Y:S01]  /*ba40*/  STL.64 [R1+0xe78], R188 ;  /* 0x000e78bc01007387 */ /* 0x000fe20000100a00 */
        /* <DEDUP_REMOVED lines=12> */
[----:B---3--:R-:W-:-:S04]  /*bb10*/  IMAD.WIDE R162, R202, 0x4, R26 ;  /* 0x00000004caa27825 */ /* 0x008fc800078e021a */
[----:B------:R-:W-:-:S04]  /*bb20*/  IMAD.WIDE R158, R202, 0x4, R20 ;  /* 0x00000004ca9e7825 */ /* 0x000fc800078e0214 */
[C---:B--2---:R-:W-:Y:S02]  /*bb30*/  IMAD.WIDE R156, R202.reuse, 0x4, R16 ;  /* 0x00000004ca9c7825 */ /* 0x044fe400078e0210 */
[----:B------:R-:W2:Y:S04]  /*bb40*/  LDL.LU.64 R16, [R1+0x428] ;  /* 0x0004280001107983 */ /* 0x000ea80000300a00 */
[----:B------:R-:W3:Y:S04]  /*bb50*/  LDL.LU.64 R20, [R1+0x420] ;  /* 0x0004200001147983 */ /* 0x000ee80000300a00 */
[----:B------:R-:W3:Y:S01]  /*bb60*/  LDL.LU.64 R26, [R1+0x418] ;  /* 0x00041800011a7983 */ /* 0x000ee20000300a00 */
[----:B------:R-:W-:-:S03]  /*bb70*/  IMAD.WIDE R160, R202, 0x4, R24 ;  /* 0x00000004caa07825 */ /* 0x000fc600078e0218 */
[----:B------:R-:W3:Y:S04]  /*bb80*/  LDL.LU.64 R24, [R1+0x410] ;  /* 0x0004100001187983 */ /* 0x000ee80000300a00 */
[----:B------:R-:W-:Y:S04]  /*bb90*/  STL.64 [R1+0xea0], R162 ;  /* 0x000ea0a201007387 */ /* 0x000fe80000100a00 */
[----:B------:R-:W-:Y:S04]  /*bba0*/  STL.64 [R1+0xea8], R160 ;  /* 0x000ea8a001007387 */ /* 0x000fe80000100a00 */
[----:B------:R-:W-:Y:S04]  /*bbb0*/  STL.64 [R1+0xeb0], R158 ;  /* 0x000eb09e01007387 */ /* 0x000fe80000100a00 */
[----:B------:R-:W-:Y:S01]  /*bbc0*/  STL.64 [R1+0xeb8], R156 ;  /* 0x000eb89c01007387 */ /* 0x000fe20000100a00 */
[----:B----4-:R-:W-:-:S03]  /*bbd0*/  IMAD.WIDE R236, R202, 0x4, R4 ;  /* 0x00000004caec7825 */ /* 0x010fc600078e0204 */
[----:B------:R-:W4:Y:S01]  /*bbe0*/  LDL.LU.64 R4, [R1+0x408] ;  /* 0x0004080001047983 */ /* 0x000f220000300a00 */
[----:B------:R-:W-:-:S03]  /*bbf0*/  IMAD.WIDE R238, R202, 0x4, R6 ;  /* 0x00000004caee7825 */ /* 0x000fc600078e0206 */
[----:B------:R-:W4:Y:S01]  /*bc00*/  LDL.LU.64 R6, [R1+0x400] ;  /* 0x0004000001067983 */ /* 0x000f220000300a00 */
[C---:B------:R-:W-:Y:S02]  /*bc10*/  IADD3 R3, R0.reuse, -0xfe, RZ ;  /* 0xffffff0200037810 */ /* 0x040fe40007ffe0ff */
[C---:B------:R-:W-:Y:S02]  /*bc20*/  IADD3 R2, R0.reuse, -0x83, RZ ;  /* 0xffffff7d00027810 */ /* 0x040fe40007ffe0ff */
[----:B------:R-:W-:Y:S02]  /*bc30*/  ISETP.GE.U32.AND P5, PT, R3, 0x7ffffe83, PT ;  /* 0x7ffffe830300780c */ /* 0x000fe40003fa6070 */
[----:B------:R-:W-:Y:S02]  /*bc40*/  IADD3 R3, R0, -0x87, RZ ;  /* 0xffffff7900037810 */ /* 0x000fe40007ffe0ff */
[----:B------:R-:W-:Y:S02]  /*bc50*/  ISETP.GE.U32.AND P1, PT, R2, 0x7ffffefe, PT ;  /* 0x7ffffefe0200780c */ /* 0x000fe40003f26070 */
[----:B------:R-:W-:-:S02]  /*bc60*/  IADD3 R2, R0, -0x8b, RZ ;  /* 0xffffff7500027810 */ /* 0x000fc40007ffe0ff */
[----:B------:R-:W-:Y:S02]  /*bc70*/  ISETP.GE.U32.AND P2, PT, R3, 0x7ffffefa, PT ;  /* 0x7ffffefa0300780c */ /* 0x000fe40003f46070 */
[----:B------:R-:W-:Y:S02]  /*bc80*/  IADD3 R3, R0, -0x8f, RZ ;  /* 0xffffff7100037810 */ /* 0x000fe40007ffe0ff */
[----:B------:R-:W-:Y:S01]  /*bc90*/  ISETP.GE.U32.AND P0, PT, R2, 0x7ffffef6, PT ;  /* 0x7ffffef60200780c */ /* 0x000fe20003f06070 */
[----:B------:R1:W-:Y:S01]  /*bca0*/  LDGSTS.E [R252+0x3f400], [R30.64], !P5 ;  /* 0x3f4000001efc7fae */ /* 0x0003e2000e921848 */
[C---:B------:R-:W-:Y:S02]  /*bcb0*/  IADD3 R2, R0.reuse, -0x93, RZ ;  /* 0xffffff6d00027810 */ /* 0x040fe40007ffe0ff */
[----:B------:R-:W-:Y:S01]  /*bcc0*/  ISETP.GE.U32.AND P3, PT, R3, 0x7ffffef2, PT ;  /* 0x7ffffef20300780c */ /* 0x000fe20003f66070 */
[----:B------:R1:W-:Y:S01]  /*bcd0*/  LDGSTS.E [R252+0x3f600], [R28.64], !P5 ;  /* 0x3f6000001cfc7fae */ /* 0x0003e2000e921848 */
[----:B------:R-:W-:-:S02]  /*bce0*/  IADD3 R3, R0, -0x97, RZ ;  /* 0xffffff6900037810 */ /* 0x000fc40007ffe0ff */
[----:B------:R-:W-:Y:S02]  /*bcf0*/  ISETP.GE.U32.AND P4, PT, R2, 0x7ffffeee, PT ;  /* 0x7ffffeee0200780c */ /* 0x000fe40003f86070 */
[C---:B------:R-:W-:Y:S02]  /*bd00*/  IADD3 R2, R0.reuse, -0x9b, RZ ;  /* 0xffffff6500027810 */ /* 0x040fe40007ffe0ff */
[----:B------:R-:W-:Y:S02]  /*bd10*/  ISETP.GE.U32.AND P6, PT, R3, 0x7ffffeea, PT ;  /* 0x7ffffeea0300780c */ /* 0x000fe40003fc6070 */
[----:B------:R-:W-:Y:S02]  /*bd20*/  IADD3 R3, R0, -0x9f, RZ ;  /* 0xffffff6100037810 */ /* 0x000fe40007ffe0ff */
[----:B-1----:R-:W-:Y:S01]  /*bd30*/  LOP3.LUT R252, R203, 0x40, RZ, 0x3c, !PT ;  /* 0x00000040cbfc7812 */ /* 0x002fe200078e3cff */
[----:B------:R-:W4:Y:S01]  /*bd40*/  LDL.LU.64 R28, [R1+0x3f8] ;  /* 0x0003f800011c7983 */ /* 0x000f220000300a00 */
[----:B------:R-:W-:Y:S01]  /*bd50*/  ISETP.GE.U32.AND P5, PT, R2, 0x7ffffee6, PT ;  /* 0x7ffffee60200780c */ /* 0x000fe20003fa6070 */
[----:B------:R-:W-:Y:S01]  /*bd60*/  IMAD.WIDE R146, R202, 0x4, R22 ;  /* 0x00000004ca927825 */ /* 0x000fe200078e0216 */
[----:B------:R-:W-:Y:S01]  /*bd70*/  IADD3 R2, R0, -0xa3, RZ ;  /* 0xffffff5d00027810 */ /* 0x000fe20007ffe0ff */
[----:B------:R1:W-:Y:S02]  /*bd80*/  LDGSTS.E [R252+0x20800], [R208.64], !P1 ;  /* 0x20800000d0fc7fae */ /* 0x0003e4000c921848 */
[----:B------:R-:W-:-:S02]  /*bd90*/  IMAD.WIDE R144, R202, 0x4, R18 ;  /* 0x00000004ca907825 */ /* 0x000fc400078e0212 */
[----:B------:R1:W-:Y:S01]  /*bda0*/  LDGSTS.E [R252+0x20a00], [R200.64], !P1 ;  /* 0x20a00000c8fc7fae */ /* 0x0003e2000c921848 */
[----:B------:R-:W-:Y:S02]  /*bdb0*/  ISETP.GE.U32.AND P1, PT, R3, 0x7ffffee2, PT ;  /* 0x7ffffee20300780c */ /* 0x000fe40003f26070 */
[----:B------:R-:W-:Y:S01]  /*bdc0*/  IADD3 R3, R0, -0xa7, RZ ;  /* 0xffffff5900037810 */ /* 0x000fe20007ffe0ff */
[----:B------:R1:W-:Y:S04]  /*bdd0*/  LDGSTS.E [R252+0x21800], [R198.64], !P2 ;  /* 0x21800000c6fc7fae */ /* 0x0003e8000d121848 */
[----:B------:R1:W-:Y:S01]  /*bde0*/  LDGSTS.E [R252+0x21a00], [R196.64], !P2 ;  /* 0x21a00000c4fc7fae */ /* 0x0003e2000d121848 */
[----:B------:R-:W-:Y:S02]  /*bdf0*/  ISETP.GE.U32.AND P2, PT, R2, 0x7ffffede, PT ;  /* 0x7ffffede0200780c */ /* 0x000fe40003f46070 */
[----:B------:R-:W-:Y:S01]  /*be00*/  IADD3 R2, R0, -0xab, RZ ;  /* 0xffffff5500027810 */ /* 0x000fe20007ffe0ff */
[----:B------:R-:W4:Y:S04]  /*be10*/  LDL.LU.64 R18, [R1+0x3e8] ;  /* 0x0003e80001127983 */ /* 0x000f280000300a00 */
[----:B------:R1:W-:Y:S04]  /*be20*/  LDGSTS.E [R252+0x22800], [R194.64], !P0 ;  /* 0x22800000c2fc7fae */ /* 0x0003e8000c121848 */
[----:B------:R1:W-:Y:S01]  /*be30*/  LDGSTS.E [R252+0x22a00], [R192.64], !P0 ;  /* 0x22a00000c0fc7fae */ /* 0x0003e2000c121848 */
[----:B------:R-:W-:-:S03]  /*be40*/  ISETP.GE.U32.AND P0, PT, R3, 0x7ffffeda, PT ;  /* 0x7ffffeda0300780c */ /* 0x000fc60003f06070 */
[----:B------:R-:W-:Y:S01]  /*be50*/  STL.64 [R1+0xec0], R146 ;  /* 0x000ec09201007387 */ /* 0x000fe20000100a00 */
[----:B------:R-:W-:-:S03]  /*be60*/  IADD3 R3, R0, -0xaf, RZ ;  /* 0xffffff5100037810 */ /* 0x000fc60007ffe0ff */
[----:B------:R1:W-:Y:S04]  /*be70*/  LDGSTS.E [R252+0x23800], [R190.64], !P3 ;  /* 0x23800000befc7fae */ /* 0x0003e8000d921848 */
[----:B------:R-:W-:Y:S04]  /*be80*/  STL.64 [R1+0xec8], R144 ;  /* 0x000ec89001007387 */ /* 0x000fe80000100a00 */
[----:B------:R1:W-:Y:S01]  /*be90*/  LDGSTS.E [R252+0x23a00], [R188.64], !P3 ;  /* 0x23a00000bcfc7fae */ /* 0x0003e2000d921848 */
[----:B------:R-:W-:-:S03]  /*bea0*/  ISETP.GE.U32.AND P3, PT, R2, 0x7ffffed6, PT ;  /* 0x7ffffed60200780c */ /* 0x000fc60003f66070 */
[----:B------:R-:W-:Y:S04]  /*beb0*/  STL.64 [R1+0xed0], R236 ;  /* 0x000ed0ec01007387 */ /* 0x000fe80000100a00 */
[----:B------:R-:W-:Y:S04]  /*bec0*/  STL.64 [R1+0xed8], R238 ;  /* 0x000ed8ee01007387 */ /* 0x000fe80000100a00 */
[----:B------:R1:W-:Y:S04]  /*bed0*/  LDGSTS.E [R252+0x24800], [R186.64], !P4 ;  /* 0x24800000bafc7fae */ /* 0x0003e8000e121848 */
[----:B------:R1:W-:Y:S01]  /*bee0*/  LDGSTS.E [R252+0x24a00], [R184.64], !P4 ;  /* 0x24a00000b8fc7fae */ /* 0x0003e2000e121848 */
[----:B------:R-:W-:-:S03]  /*bef0*/  ISETP.GE.U32.AND P4, PT, R3, 0x7ffffed2, PT ;  /* 0x7ffffed20300780c */ /* 0x000fc60003f86070 */
        /* <DEDUP_REMOVED lines=8> */
[----:B---3--:R-:W-:-:S03]  /*bf80*/  IMAD.WIDE R32, R202, 0x4, R20 ;  /* 0x00000004ca207825 */ /* 0x008fc600078e0214 */
[----:B------:R-:W3:Y:S01]  /*bf90*/  LDL.LU.64 R20, [R1+0x3d8] ;  /* 0x0003d80001147983 */ /* 0x000ee20000300a00 */
[----:B------:R-:W-:-:S03]  /*bfa0*/  IMAD.WIDE R30, R202, 0x4, R26 ;  /* 0x00000004ca1e7825 */ /* 0x000fc600078e021a */
[----:B------:R1:W-:Y:S04]  /*bfb0*/  STL.64 [R1+0x50], R22 ;  /* 0x0000501601007387 */ /* 0x0003e80000100a00 */
[----:B------:R-:W-:Y:S04]  /*bfc0*/  STL.64 [R1+0x60], R32 ;  /* 0x0000602001007387 */ /* 0x000fe80000100a00 */
[----:B------:R-:W3:Y:S04]  /*bfd0*/  LDL.LU.64 R26, [R1+0x3d0] ;  /* 0x0003d000011a7983 */ /* 0x000ee80000300a00 */
[----:B------:R1:W-:Y:S01]  /*bfe0*/  LDGSTS.E [R252+0x28800], [R146.64], !P2 ;  /* 0x2880000092fc7fae */ /* 0x0003e2000d121848 */
[----:B------:R-:W-:-:S03]  /*bff0*/  IMAD.WIDE R24, R202, 0x4, R24 ;  /* 0x00000004ca187825 */ /* 0x000fc600078e0218 */
[----:B------:R1:W-:Y:S04]  /*c000*/  LDGSTS.E [R252+0x28a00], [R144.64], !P2 ;  /* 0x28a0000090fc7fae */ /* 0x0003e8000d121848 */
[----:B------:R1:W-:Y:S04]  /*c010*/  LDGSTS.E [R252+0x29800], [R236.64], !P0 ;  /* 0x29800000ecfc7fae */ /* 0x0003e8000c121848 */
[----:B------:R1:W-:Y:S04]  /*c020*/  LDGSTS.E [R252+0x29a00], [R238.64], !P0 ;  /* 0x29a00000eefc7fae */ /* 0x0003e8000c121848 */
[----:B------:R1:W-:Y:S04]  /*c030*/  LDGSTS.E [R252+0x2a800], [R22.64], !P3 ;  /* 0x2a80000016fc7fae */ /* 0x0003e8000d921848 */
[----:B------:R-:W-:Y:S04]  /*c040*/  STL.64 [R1+0x80], R30 ;  /* 0x0000801e01007387 */ /* 0x000fe80000100a00 */
[----:B------:R4:W-:Y:S04]  /*c050*/  LDGSTS.E [R252+0x2aa00], [R32.64], !P3 ;  /* 0x2aa0000020fc7fae */ /* 0x0009e8000d921848 */
[----:B-1----:R-:W3:Y:S04]  /*c060*/  LDL.LU.64 R22, [R1+0x3c8] ;  /* 0x0003c80001167983 */ /* 0x002ee80000300a00 */
[----:B------:R1:W-:Y:S04]  /*c070*/  LDGSTS.E [R252+0x2b800], [R30.64], !P4 ;  /* 0x2b8000001efc7fae */ /* 0x0003e8000e121848 */
[----:B------:R4:W-:Y:S04]  /*c080*/  STL.64 [R1+0x88], R24 ;  /* 0x0000881801007387 */ /* 0x0009e80000100a00 */
[----:B------:R4:W-:Y:S02]  /*c090*/  LDGSTS.E [R252+0x2ba00], [R24.64], !P4 ;  /* 0x2ba0000018fc7fae */ /* 0x0009e4000e121848 */
[----:B----4-:R-:W-:-:S02]  /*c0a0*/  IMAD.WIDE R24, R202, 0x4, R4 ;  /* 0x00000004ca187825 */ /* 0x010fc400078e0204 */
[----:B------:R-:W4:Y:S02]  /*c0b0*/  LDL.LU.64 R4, [R1+0x3c0] ;  /* 0x0003c00001047983 */ /* 0x000f240000300a00 */
[----:B------:R-:W-:Y:S02]  /*c0c0*/  IMAD.WIDE R32, R202, 0x4, R6 ;  /* 0x00000004ca207825 */ /* 0x000fe400078e0206 */
[----:B------:R-:W4:Y:S01]  /*c0d0*/  LDL.LU.64 R6, [R1+0x3b8] ;  /* 0x0003b80001067983 */ /* 0x000f220000300a00 */
[C---:B------:R-:W-:Y:S02]  /*c0e0*/  IADD3 R2, R0.reuse, -0xb3, RZ ;  /* 0xffffff4d00027810 */ /* 0x040fe40007ffe0ff */
[----:B------:R-:W-:Y:S02]  /*c0f0*/  IADD3 R3, R0, -0xb7, RZ ;  /* 0xffffff4900037810 */ /* 0x000fe40007ffe0ff */
[----:B------:R-:W-:Y:S02]  /*c100*/  ISETP.GE.U32.AND P6, PT, R2, 0x7ffffece, PT ;  /* 0x7ffffece0200780c */ /* 0x000fe40003fc6070 */
[----:B------:R-:W-:Y:S01]  /*c110*/  ISETP.GE.U32.AND P5, PT, R3, 0x7ffffeca, PT ;  /* 0x7ffffeca0300780c */ /* 0x000fe20003fa6070 */
[----:B------:R1:W-:Y:S04]  /*c120*/  STL.64 [R1+0xa0], R24 ;  /* 0x0000a01801007387 */ /* 0x0003e80000100a00 */
[----:B------:R-:W-:Y:S01]  /*c130*/  STL.64 [R1+0xa8], R32 ;  /* 0x0000a82001007387 */ /* 0x000fe20000100a00 */
[----:B------:R-:W-:-:S05]  /*c140*/  IADD3 R2, R0, -0xbb, RZ ;  /* 0xffffff4500027810 */ /* 0x000fca0007ffe0ff */
[----:B------:R1:W-:Y:S01]  /*c150*/  LDGSTS.E [R252+0x2c800], [R24.64], !P6 ;  /* 0x2c80000018fc7fae */ /* 0x0003e2000f121848 */
[----:B------:R-:W-:-:S03]  /*c160*/  ISETP.GE.U32.AND P1, PT, R2, 0x7ffffec6, PT ;  /* 0x7ffffec60200780c */ /* 0x000fc60003f26070 */
[----:B------:R3:W-:Y:S01]  /*c170*/  LDGSTS.E [R252+0x2ca00], [R32.64], !P6 ;  /* 0x2ca0000020fc7fae */ /* 0x0007e2000f121848 */
[----:B-1----:R-:W-:-:S03]  /*c180*/  IMAD.WIDE R30, R202, 0x4, R28 ;  /* 0x00000004ca1e7825 */ /* 0x002fc600078e021c */
[----:B------:R-:W4:Y:S04]  /*c190*/  LDL.LU.64 R28, [R1+0x3b0] ;  /* 0x0003b000011c7983 */ /* 0x000f280000300a00 */
[----:B------:R-:W-:Y:S04]  /*c1a0*/  STL.64 [R1+0xb0], R30 ;  /* 0x0000b01e01007387 */ /* 0x000fe80000100a00 */
[----:B------:R-:W4:Y:S01]  /*c1b0*/  LDL.LU.64 R24, [R1+0x3a0] ;  /* 0x0003a00001187983 */ /* 0x000f220000300a00 */
[----:B------:R-:W-:-:S03]  /*c1c0*/  IADD3 R3, R0, -0xbf, RZ ;  /* 0xffffff4100037810 */ /* 0x000fc60007ffe0ff */
[----:B------:R1:W-:Y:S01]  /*c1d0*/  LDGSTS.E [R252+0x2d800], [R30.64], !P5 ;  /* 0x2d8000001efc7fae */ /* 0x0003e2000e921848 */
[----:B------:R-:W-:-:S05]  /*c1e0*/  IMAD.WIDE R18, R202, 0x4, R18 ;  /* 0x00000004ca127825 */ /* 0x000fca00078e0212 */
[----:B------:R2:W-:Y:S04]  /*c1f0*/  STL.64 [R1+0xb8], R18 ;  /* 0x0000b81201007387 */ /* 0x0005e80000100a00 */
[----:B------:R2:W-:Y:S01]  /*c200*/  LDGSTS.E [R252+0x2da00], [R18.64], !P5 ;  /* 0x2da0000012fc7fae */ /* 0x0005e2000e921848 */
[----:B------:R-:W-:Y:S01]  /*c210*/  ISETP.GE.U32.AND P2, PT, R3, 0x7ffffec2, PT ;  /* 0x7ffffec20300780c */ /* 0x000fe20003f46070 */
[C---:B--2---:R-:W-:Y:S02]  /*c220*/  IMAD.WIDE R18, R202.reuse, 0x4, R16 ;  /* 0x00000004ca127825 */ /* 0x044fe400078e0210 */
[----:B------:R-:W2:Y:S02]  /*c230*/  LDL.LU.64 R16, [R1+0x398] ;  /* 0x0003980001107983 */ /* 0x000ea40000300a00 */
[----:B---3--:R-:W-:-:S02]  /*c240*/  IMAD.WIDE R32, R202, 0x4, R20 ;  /* 0x00000004ca207825 */ /* 0x008fc400078e0214 */
[----:B------:R-:W3:Y:S04]  /*c250*/  LDL.LU.64 R20, [R1+0x390] ;  /* 0x0003900001147983 */ /* 0x000ee80000300a00 */
[----:B------:R1:W-:Y:S04]  /*c260*/  STL.64 [R1+0xc0], R18 ;  /* 0x0000c01201007387 */ /* 0x0003e80000100a00 */
[----:B------:R-:W-:Y:S01]  /*c270*/  STL.64 [R1+0xc8], R32 ;  /* 0x0000c82001007387 */ /* 0x000fe20000100a00 */
[----:B-1----:R-:W-:-:S03]  /*c280*/  IMAD.WIDE R30, R202, 0x4, R26 ;  /* 0x00000004ca1e7825 */ /* 0x002fc600078e021a */
[----:B------:R-:W3:Y:S04]  /*c290*/  LDL.LU.64 R26, [R1+0x388] ;  /* 0x00038800011a7983 */ /* 0x000ee80000300a00 */
[----:B------:R1:W-:Y:S04]  /*c2a0*/  LDGSTS.E [R252+0x2e800], [R18.64], !P1 ;  /* 0x2e80000012fc7fae */ /* 0x0003e8000c921848 */
[----:B------:R-:W-:Y:S04]  /*c2b0*/  STL.64 [R1+0xe0], R30 ;  /* 0x0000e01e01007387 */ /* 0x000fe80000100a00 */
[----:B------:R4:W-:Y:S04]  /*c2c0*/  LDGSTS.E [R252+0x2ea00], [R32.64], !P1 ;  /* 0x2ea0000020fc7fae */ /* 0x0009e8000c921848 */
[----:B-1----:R-:W3:Y:S04]  /*c2d0*/  LDL.LU.64 R18, [R1+0x380] ;  /* 0x0003800001127983 */ /* 0x002ee80000300a00 */
[----:B------:R1:W-:Y:S01]  /*c2e0*/  LDGSTS.E [R252+0x2f800], [R30.64], !P2 ;  /* 0x2f8000001efc7fae */ /* 0x0003e2000d121848 */
[----:B------:R-:W-:-:S05]  /*c2f0*/  IMAD.WIDE R22, R202, 0x4, R22 ;  /* 0x00000004ca167825 */ /* 0x000fca00078e0216 */
[----:B------:R4:W-:Y:S04]  /*c300*/  STL.64 [R1+0xe8], R22 ;  /* 0x0000e81601007387 */ /* 0x0009e80000100a00 */
[----:B------:R4:W-:Y:S02]  /*c310*/  LDGSTS.E [R252+0x2fa00], [R22.64], !P2 ;  /* 0x2fa0000016fc7fae */ /* 0x0009e4000d121848 */
[C---:B----4-:R-:W-:Y:S02]  /*c320*/  IMAD.WIDE R22, R202.reuse, 0x4, R4 ;  /* 0x00000004ca167825 */ /* 0x050fe400078e0204 */
[----:B------:R-:W4:Y:S02]  /*c330*/  LDL.LU.64 R4, [R1+0x378] ;  /* 0x0003780001047983 */ /* 0x000f240000300a00 */
[----:B------:R-:W-:-:S02]  /*c340*/  IMAD.WIDE R32, R202, 0x4, R6 ;  /* 0x00000004ca207825 */ /* 0x000fc400078e0206 */
[----:B------:R-:W4:Y:S01]  /*c350*/  LDL.LU.64 R6, [R1+0x370] ;  /* 0x0003700001067983 */ /* 0x000f220000300a00 */
[C---:B------:R-:W-:Y:S02]  /*c360*/  IADD3 R2, R0.reuse, -0xc3, RZ ;  /* 0xffffff3d00027810 */ /* 0x040fe40007ffe0ff */
[----:B------:R-:W-:Y:S02]  /*c370*/  IADD3 R3, R0, -0xc7, RZ ;  /* 0xffffff3900037810 */ /* 0x000fe40007ffe0ff */
[----:B------:R-:W-:Y:S02]  /*c380*/  ISETP.GE.U32.AND P0, PT, R2, 0x7ffffebe, PT ;  /* 0x7ffffebe0200780c */ /* 0x000fe40003f06070 */
[----:B------:R-:W-:Y:S01]  /*c390*/  ISETP.GE.U32.AND P3, PT, R3, 0x7ffffeba, PT ;  /* 0x7ffffeba0300780c */ /* 0x000fe20003f66070 */
[----:B------:R1:W-:Y:S01]  /*c3a0*/  STL.64 [R1+0x100], R22 ;  /* 0x0001001601007387 */ /* 0x0003e20000100a00 */
[----:B------:R-:W-:-:S03]  /*c3b0*/  IADD3 R2, R0, -0xcb, RZ ;  /* 0xffffff3500027810 */ /* 0x000fc60007ffe0ff */
[----:B------:R-:W-:Y:S01]  /*c3c0*/  STL.64 [R1+0x108], R32 ;  /* 0x0001082001007387 */ /* 0x000fe20000100a00 */
[----:B------:R-:W-:Y:S02]  /*c3d0*/  ISETP.GE.U32.AND P4, PT, R2, 0x7ffffeb6, PT ;  /* 0x7ffffeb60200780c */ /* 0x000fe40003f86070 */
[----:B------:R-:W-:-:S03]  /*c3e0*/  IADD3 R3, R0, -0xcf, RZ ;  /* 0xffffff3100037810 */ /* 0x000fc60007ffe0ff */
[----:B------:R1:W-:Y:S04]  /*c3f0*/  LDGSTS.E [R252+0x30800], [R22.64], !P0 ;  /* 0x3080000016fc7fae */ /* 0x0003e8000c121848 */
[----:B------:R3:W-:Y:S01]  /*c400*/  LDGSTS.E [R252+0x30a00], [R32.64], !P0 ;  /* 0x30a0000020fc7fae */ /* 0x0007e2000c121848 */
[----:B-1----:R-:W-:Y:S01]  /*c410*/  IMAD.WIDE R30, R202, 0x4, R28 ;  /* 0x00000004ca1e7825 */ /* 0x002fe200078e021c */
[----:B------:R-:W-:-:S04]  /*c420*/  ISETP.GE.U32.AND P6, PT, R3, 0x7ffffeb2, PT ;  /* 0x7ffffeb20300780c */ /* 0x000fc80003fc6070 */
[----:B------:R1:W-:Y:S01]  /*c430*/  LDGSTS.E [R252+0x31800], [R30.64], !P3 ;  /* 0x318000001efc7fae */ /* 0x0003e2000d921848 */
[----:B------:R-:W-:-:S03]  /*c440*/  IMAD.WIDE R28, R202, 0x4, R24 ;  /* 0x00000004ca1c7825 */ /* 0x000fc600078e0218 */
[----:B------:R-:W4:Y:S04]  /*c450*/  LDL.LU.64 R24, [R1+0x368] ;  /* 0x0003680001187983 */ /* 0x000f280000300a00 */
[----:B------:R-:W-:Y:S04]  /*c460*/  STL.64 [R1+0x140], R30 ;  /* 0x0001401e01007387 */ /* 0x000fe80000100a00 */
[----:B------:R-:W4:Y:S04]  /*c470*/  LDL.LU.64 R22, [R1+0x360] ;  /* 0x0003600001167983 */ /* 0x000f280000300a00 */
[----:B------:R2:W-:Y:S04]  /*c480*/  STL.64 [R1+0x148], R28 ;  /* 0x0001481c01007387 */ /* 0x0005e80000100a00 */
[----:B------:R2:W-:Y:S02]  /*c490*/  LDGSTS.E [R252+0x31a00], [R28.64], !P3 ;  /* 0x31a000001cfc7fae */ /* 0x0005e4000d921848 */
[----:B--2---:R-:W-:-:S02]  /*c4a0*/  IMAD.WIDE R28, R202, 0x4, R16 ;  /* 0x00000004ca1c7825 */ /* 0x004fc400078e0210 */
[----:B------:R-:W2:Y:S02]  /*c4b0*/  LDL.LU.64 R16, [R1+0x358] ;  /* 0x0003580001107983 */ /* 0x000ea40000300a00 */
[C---:B---3--:R-:W-:Y:S02]  /*c4c0*/  IMAD.WIDE R32, R202.reuse, 0x4, R20 ;  /* 0x00000004ca207825 */ /* 0x048fe400078e0214 */
[----:B------:R-:W3:Y:S04]  /*c4d0*/  LDL.LU.64 R20, [R1+0x350] ;  /* 0x0003500001147983 */ /* 0x000ee80000300a00 */
[----:B------:R1:W-:Y:S01]  /*c4e0*/  STL.64 [R1+0x180], R28 ;  /* 0x0001801c01007387 */ /* 0x0003e20000100a00 */
[----:B------:R-:W-:-:S03]  /*c4f0*/  IMAD.WIDE R26, R202, 0x4, R26 ;  /* 0x00000004ca1a7825 */ /* 0x000fc600078e021a */
[----:B------:R-:W-:Y:S04]  /*c500*/  STL.64 [R1+0x188], R32 ;  /* 0x0001882001007387 */ /* 0x000fe80000100a00 */
[----:B-1----:R-:W3:Y:S04]  /*c510*/  LDL.LU.64 R30, [R1+0x348] ;  /* 0x00034800011e7983 */ /* 0x002ee80000300a00 */
[----:B------:R1:W-:Y:S04]  /*c520*/  LDGSTS.E [R252+0x32800], [R28.64], !P4 ;  /* 0x328000001cfc7fae */ /* 0x0003e8000e121848 */
[----:B------:R-:W-:Y:S01]  /*c530*/  STL.64 [R1+0x230], R26 ;  /* 0x0002301a01007387 */ /* 0x000fe20000100a00 */
[----:B------:R-:W-:-:S03]  /*c540*/  IMAD.WIDE R18, R202, 0x4, R18 ;  /* 0x00000004ca127825 */ /* 0x000fc600078e0212 */
        /* <DEDUP_REMOVED lines=20> */
[----:B------:R-:W-:Y:S01]  /*c690*/  ISETP.GE.U32.AND P0, PT, R3, 0x7ffffea2, PT ;  /* 0x7ffffea20300780c */ /* 0x000fe20003f06070 */
[----:B-1----:R-:W-:-:S05]  /*c6a0*/  IMAD.WIDE R26, R202, 0x4, R24 ;  /* 0x00000004ca1a7825 */ /* 0x002fca00078e0218 */
[----:B------:R2:W-:Y:S01]  /*c6b0*/  LDGSTS.E [R252+0x35800], [R26.64], !P1 ;  /* 0x358000001afc7fae */ /* 0x0005e2000c921848 */
[----:B------:R-:W-:-:S03]  /*c6c0*/  IMAD.WIDE R24, R202, 0x4, R22 ;  /* 0x00000004ca187825 */ /* 0x000fc600078e0216 */
[----:B------:R-:W4:Y:S04]  /*c6d0*/  LDL.LU.64 R22, [R1+0x328] ;  /* 0x0003280001167983 */ /* 0x000f280000300a00 */
[----:B------:R2:W-:Y:S04]  /*c6e0*/  STL.64 [R1+0x260], R26 ;  /* 0x0002601a01007387 */ /* 0x0005e80000100a00 */
[----:B------:R-:W4:Y:S04]  /*c6f0*/  LDL.LU.64 R18, [R1+0x320] ;  /* 0x0003200001127983 */ /* 0x000f280000300a00 */
[----:B------:R3:W-:Y:S04]  /*c700*/  STL.64 [R1+0x268], R24 ;  /* 0x0002681801007387 */ /* 0x0007e80000100a00 */
[----:B------:R3:W-:Y:S01]  /*c710*/  LDGSTS.E [R252+0x35a00], [R24.64], !P1 ;  /* 0x35a0000018fc7fae */ /* 0x0007e2000c921848 */
[----:B--2---:R-:W-:-:S03]  /*c720*/  IMAD.WIDE R26, R202, 0x4, R16 ;  /* 0x00000004ca1a7825 */ /* 0x004fc600078e0210 */
[----:B------:R-:W2:Y:S01]  /*c730*/  LDL.LU.64 R16, [R1+0x318] ;  /* 0x0003180001107983 */ /* 0x000ea20000300a00 */
[----:B---3--:R-:W-:-:S03]  /*c740*/  IMAD.WIDE R24, R202, 0x4, R20 ;  /* 0x00000004ca187825 */ /* 0x008fc600078e0214 */
[----:B------:R-:W3:Y:S04]  /*c750*/  LDL.LU.64 R20, [R1+0x310] ;  /* 0x0003100001147983 */ /* 0x000ee80000300a00 */
[----:B------:R1:W-:Y:S04]  /*c760*/  STL.64 [R1+0x280], R26 ;  /* 0x0002801a01007387 */ /* 0x0003e80000100a00 */
[----:B------:R1:W-:Y:S04]  /*c770*/  STL.64 [R1+0x288], R24 ;  /* 0x0002881801007387 */ /* 0x0003e80000100a00 */
[----:B------:R1:W-:Y:S01]  /*c780*/  LDGSTS.E [R252+0x36800], [R26.64], !P2 ;  /* 0x368000001afc7fae */ /* 0x0003e2000d121848 */
[----:B------:R-:W-:-:S03]  /*c790*/  IMAD.WIDE R30, R202, 0x4, R30 ;  /* 0x00000004ca1e7825 */ /* 0x000fc600078e021e */
[----:B------:R1:W-:Y:S04]  /*c7a0*/  LDGSTS.E [R252+0x36a00], [R24.64], !P2 ;  /* 0x36a0000018fc7fae */ /* 0x0003e8000d121848 */
[----:B------:R4:W-:Y:S04]  /*c7b0*/  STL.64 [R1+0x348], R30 ;  /* 0x0003481e01007387 */ /* 0x0009e80000100a00 */
[----:B-1----:R-:W3:Y:S04]  /*c7c0*/  LDL.LU.64 R26, [R1+0x308] ;  /* 0x00030800011a7983 */ /* 0x002ee80000300a00 */
[----:B------:R4:W-:Y:S01]  /*c7d0*/  LDGSTS.E [R252+0x37800], [R30.64], !P0 ;  /* 0x378000001efc7fae */ /* 0x0009e2000c121848 */
[----:B------:R-:W-:-:S05]  /*c7e0*/  IMAD.WIDE R28, R202, 0x4, R28 ;  /* 0x00000004ca1c7825 */ /* 0x000fca00078e021c */
[----:B------:R1:W-:Y:S04]  /*c7f0*/  STL.64 [R1+0x340], R28 ;  /* 0x0003401c01007387 */ /* 0x0003e80000100a00 */
[----:B------:R-:W3:Y:S04]  /*c800*/  LDL.LU.64 R24, [R1+0x300] ;  /* 0x0003000001187983 */ /* 0x000ee80000300a00 */
[----:B------:R1:W-:Y:S01]  /*c810*/  LDGSTS.E [R252+0x37a00], [R28.64], !P0 ;  /* 0x37a000001cfc7fae */ /* 0x0003e2000c121848 */
[----:B----4-:R-:W-:-:S03]  /*c820*/  IMAD.WIDE R30, R202, 0x4, R4 ;  /* 0x00000004ca1e7825 */ /* 0x010fc600078e0204 */
[----:B------:R-:W4:Y:S01]  /*c830*/  LDL.LU.64 R4, [R1+0x2f8] ;  /* 0x0002f80001047983 */ /* 0x000f220000300a00 */
[----:B-1----:R-:W-:-:S03]  /*c840*/  IMAD.WIDE R28, R202, 0x4, R6 ;  /* 0x00000004ca1c7825 */ /* 0x002fc600078e0206 */
[----:B------:R-:W4:Y:S01]  /*c850*/  LDL.LU.64 R6, [R1+0x2f0] ;  /* 0x0002f00001067983 */ /* 0x000f220000300a00 */
[C---:B------:R-:W-:Y:S02]  /*c860*/  IADD3 R2, R0.reuse, -0xe3, RZ ;  /* 0xffffff1d00027810 */ /* 0x040fe40007ffe0ff */
[----:B------:R-:W-:Y:S02]  /*c870*/  IADD3 R3, R0, -0xe7, RZ ;  /* 0xffffff1900037810 */ /* 0x000fe40007ffe0ff */
[----:B------:R-:W-:Y:S02]  /*c880*/  ISETP.GE.U32.AND P3, PT, R2, 0x7ffffe9e, PT ;  /* 0x7ffffe9e0200780c */ /* 0x000fe40003f66070 */
[----:B------:R-:W-:Y:S01]  /*c890*/  ISETP.GE.U32.AND P4, PT, R3, 0x7ffffe9a, PT ;  /* 0x7ffffe9a0300780c */ /* 0x000fe20003f86070 */
[----:B------:R1:W-:Y:S01]  /*c8a0*/  STL.64 [R1+0x338], R30 ;  /* 0x0003381e01007387 */ /* 0x0003e20000100a00 */
[----:B------:R-:W-:-:S03]  /*c8b0*/  IADD3 R2, R0, -0xeb, RZ ;  /* 0xffffff1500027810 */ /* 0x000fc60007ffe0ff */
[----:B------:R1:W-:Y:S01]  /*c8c0*/  STL.64 [R1+0x330], R28 ;  /* 0x0003301c01007387 */ /* 0x0003e20000100a00 */
[----:B------:R-:W-:Y:S02]  /*c8d0*/  IADD3 R3, R0, -0xef, RZ ;  /* 0xffffff1100037810 */ /* 0x000fe40007ffe0ff */
[----:B------:R-:W-:-:S03]  /*c8e0*/  ISETP.GE.U32.AND P6, PT, R2, 0x7ffffe96, PT ;  /* 0x7ffffe960200780c */ /* 0x000fc60003fc6070 */
[----:B------:R1:W-:Y:S04]  /*c8f0*/  LDGSTS.E [R252+0x38800], [R30.64], !P3 ;  /* 0x388000001efc7fae */ /* 0x0003e8000d921848 */
[----:B------:R1:W-:Y:S01]  /*c900*/  LDGSTS.E [R252+0x38a00], [R28.64], !P3 ;  /* 0x38a000001cfc7fae */ /* 0x0003e2000d921848 */
[----:B------:R-:W-:Y:S01]  /*c910*/  ISETP.GE.U32.AND P5, PT, R3, 0x7ffffe92, PT ;  /* 0x7ffffe920300780c */ /* 0x000fe20003fa6070 */
[----:B------:R-:W-:-:S05]  /*c920*/  IMAD.WIDE R22, R202, 0x4, R22 ;  /* 0x00000004ca167825 */ /* 0x000fca00078e0216 */
[----:B------:R-:W-:Y:S01]  /*c930*/  STL.64 [R1+0x360], R22 ;  /* 0x0003601601007387 */ /* 0x000fe20000100a00 */
[----:B------:R-:W-:-:S03]  /*c940*/  IMAD.WIDE R18, R202, 0x4, R18 ;  /* 0x00000004ca127825 */ /* 0x000fc600078e0212 */
[----:B-1----:R-:W4:Y:S04]  /*c950*/  LDL.LU.64 R30, [R1+0x2e8] ;  /* 0x0002e800011e7983 */ /* 0x002f280000300a00 */
[----:B------:R1:W-:Y:S04]  /*c960*/  STL.64 [R1+0x368], R18 ;  /* 0x0003681201007387 */ /* 0x0003e80000100a00 */
[----:B------:R1:W-:Y:S04]  /*c970*/  LDGSTS.E [R252+0x39800], [R22.64], !P4 ;  /* 0x3980000016fc7fae */ /* 0x0003e8000e121848 */
[----:B------:R-:W4:Y:S04]  /*c980*/  LDL.LU.64 R28, [R1+0x2e0] ;  /* 0x0002e000011c7983 */ /* 0x000f280000300a00 */
[----:B------:R1:W-:Y:S04]  /*c990*/  LDGSTS.E [R252+0x39a00], [R18.64], !P4 ;  /* 0x39a0000012fc7fae */ /* 0x0003e8000e121848 */
[----:B-1----:R-:W4:Y:S01]  /*c9a0*/  LDL.LU.64 R18, [R1+0x2d8] ;  /* 0x0002d80001127983 */ /* 0x002f220000300a00 */
[----:B--2---:R-:W-:-:S03]  /*c9b0*/  IMAD.WIDE R34, R202, 0x4, R16 ;  /* 0x00000004ca227825 */ /* 0x004fc600078e0210 */
[----:B------:R-:W2:Y:S01]  /*c9c0*/  LDL.LU.64 R16, [R1+0x2d0] ;  /* 0x0002d00001107983 */ /* 0x000ea20000300a00 */
[----:B---3--:R-:W-:-:S03]  /*c9d0*/  IMAD.WIDE R32, R202, 0x4, R20 ;  /* 0x00000004ca207825 */ /* 0x008fc600078e0214 */
[----:B------:R-:W-:Y:S04]  /*c9e0*/  STL.64 [R1+0x380], R34 ;  /* 0x0003802201007387 */ /* 0x000fe80000100a00 */
[----:B------:R-:W3:Y:S04]  /*c9f0*/  LDL.LU.64 R22, [R1+0x2c8] ;  /* 0x0002c80001167983 */ /* 0x000ee80000300a00 */
[----:B------:R-:W3:Y:S04]  /*ca00*/  LDL.LU.64 R20, [R1+0x2c0] ;  /* 0x0002c00001147983 */ /* 0x000ee80000300a00 */
        /* <DEDUP_REMOVED lines=9> */
[----:B-1----:R-:W3:Y:S04]  /*caa0*/  LDL.LU.64 R26, [R1+0x430] ;  /* 0x00043000011a7983 */ /* 0x002ee80000300a00 */
[----:B------:R-:W3:Y:S01]  /*cab0*/  LDL.LU.64 R24, [R1+0x438] ;  /* 0x0004380001187983 */ /* 0x000ee20000300a00 */
[----:B----4-:R-:W-:-:S04]  /*cac0*/  IMAD.WIDE R34, R202, 0x4, R4 ;  /* 0x00000004ca227825 */ /* 0x010fc800078e0204 */
[----:B------:R-:W-:Y:S01]  /*cad0*/  IMAD.WIDE R32, R202, 0x4, R6 ;  /* 0x00000004ca207825 */ /* 0x000fe200078e0206 */
[----:B------:R-:W-:Y:S04]  /*cae0*/  STL.64 [R1+0x400], R34 ;  /* 0x0004002201007387 */ /* 0x000fe80000100a00 */
[----:B------:R-:W4:Y:S04]  /*caf0*/  LDL.LU.64 R4, [R1+0x440] ;  /* 0x0004400001047983 */ /* 0x000f280000300a00 */
[----:B------:R-:W4:Y:S01]  /*cb00*/  LDL.LU.64 R6, [R1+0x448] ;  /* 0x0004480001067983 */ /* 0x000f220000300a00 */
[----:B------:R-:W-:-:S02]  /*cb10*/  IADD3 R2, R0, -0xf3, RZ ;  /* 0xffffff0d00027810 */ /* 0x000fc40007ffe0ff */
[----:B------:R-:W-:Y:S02]  /*cb20*/  IADD3 R3, R0, -0xf7, RZ ;  /* 0xffffff0900037810 */ /* 0x000fe40007ffe0ff */
[----:B------:R-:W-:Y:S02]  /*cb30*/  ISETP.GE.U32.AND P1, PT, R2, 0x7ffffe8e, PT ;  /* 0x7ffffe8e0200780c */ /* 0x000fe40003f26070 */
[----:B------:R-:W-:Y:S02]  /*cb40*/  ISETP.GE.U32.AND P2, PT, R3, 0x7ffffe8a, PT ;  /* 0x7ffffe8a0300780c */ /* 0x000fe40003f46070 */
[----:B------:R-:W-:-:S04]  /*cb50*/  IADD3 R2, R0, -0xfb, RZ ;  /* 0xffffff0500027810 */ /* 0x000fc80007ffe0ff */
[----:B------:R-:W-:Y:S01]  /*cb60*/  ISETP.GE.U32.AND P0, PT, R2, 0x7ffffe86, PT ;  /* 0x7ffffe860200780c */ /* 0x000fe20003f06070 */
[----:B------:R-:W-:Y:S04]  /*cb70*/  STL.64 [R1+0x408], R32 ;  /* 0x0004082001007387 */ /* 0x000fe80000100a00 */
[----:B------:R1:W-:Y:S04]  /*cb80*/  LDGSTS.E [R252+0x3c800], [R34.64], !P1 ;  /* 0x3c80000022fc7fae */ /* 0x0003e8000c921848 */
[----:B------:R1:W-:Y:S01]  /*cb90*/  LDGSTS.E [R252+0x3ca00], [R32.64], !P1 ;  /* 0x3ca0000020fc7fae */ /* 0x0003e2000c921848 */
[----:B------:R-:W-:-:S05]  /*cba0*/  IMAD.WIDE R30, R202, 0x4, R30 ;  /* 0x00000004ca1e7825 */ /* 0x000fca00078e021e */
        /* <DEDUP_REMOVED lines=10> */
[----:B---3--:R-:W-:-:S03]  /*cc50*/  IMAD.WIDE R30, R202, 0x4, R22 ;  /* 0x00000004ca1e7825 */ /* 0x008fc600078e0216 */
[----:B------:R2:W-:Y:S01]  /*cc60*/  LDGSTS.E [R252+0x3ea00], [R16.64], !P0 ;  /* 0x3ea0000010fc7fae */ /* 0x0005e2000c121848 */
[----:B-1----:R-:W-:-:S03]  /*cc70*/  IMAD.WIDE R28, R202, 0x4, R20 ;  /* 0x00000004ca1c7825 */ /* 0x002fc600078e0214 */
[----:B------:R-:W3:Y:S04]  /*cc80*/  LDL.LU.64 R22, [R1+0x450] ;  /* 0x0004500001167983 */ /* 0x000ee80000300a00 */
[----:B------:R1:W-:Y:S04]  /*cc90*/  STL.64 [R1+0xad0], R30 ;  /* 0x000ad01e01007387 */ /* 0x0003e80000100a00 */
[----:B------:R-:W3:Y:S04]  /*cca0*/  LDL.LU.64 R20, [R1+0x468] ;  /* 0x0004680001147983 */ /* 0x000ee80000300a00 */
[----:B------:R1:W-:Y:S04]  /*ccb0*/  STL.64 [R1+0xad8], R28 ;  /* 0x000ad81c01007387 */ /* 0x0003e80000100a00 */
[----:B------:R-:W3:Y:S04]  /*ccc0*/  LDL.LU.64 R18, [R1+0x470] ;  /* 0x0004700001127983 */ /* 0x000ee80000300a00 */
[----:B--2---:R-:W2:Y:S01]  /*ccd0*/  LDL.LU.64 R16, [R1+0x478] ;  /* 0x0004780001107983 */ /* 0x004ea20000300a00 */
[----:B------:R-:W-:-:S03]  /*cce0*/  IMAD.WIDE R142, R202, 0x4, R26 ;  /* 0x00000004ca8e7825 */ /* 0x000fc600078e021a */
[----:B------:R-:W1:Y:S01]  /*ccf0*/  LDL.LU.64 R26, [R1+0x480] ;  /* 0x00048000011a7983 */ /* 0x000e620000300a00 */
[----:B------:R-:W-:-:S03]  /*cd00*/  IMAD.WIDE R140, R202, 0x4, R24 ;  /* 0x00000004ca8c7825 */ /* 0x000fc600078e0218 */
[----:B------:R-:W2:Y:S01]  /*cd10*/  LDL.LU.64 R24, [R1+0x488] ;  /* 0x0004880001187983 */ /* 0x000ea20000300a00 */
[----:B----4-:R-:W-:-:S03]  /*cd20*/  IMAD.WIDE R102, R202, 0x4, R4 ;  /* 0x00000004ca667825 */ /* 0x010fc600078e0204 */
[----:B------:R-:W4:Y:S01]  /*cd30*/  LDL.LU.64 R4, [R1+0x490] ;  /* 0x0004900001047983 */ /* 0x000f220000300a00 */
[----:B------:R-:W-:-:S03]  /*cd40*/  IMAD.WIDE R100, R202, 0x4, R6 ;  /* 0x00000004ca647825 */ /* 0x000fc600078e0206 */
[----:B------:R-:W4:Y:S01]  /*cd50*/  LDL.LU.64 R6, [R1+0x498] ;  /* 0x0004980001067983 */ /* 0x000f220000300a00 */
[----:B------:R-:W-:-:S03]  /*cd60*/  IADD3 R3, R0, -0xff, RZ ;  /* 0xffffff0100037810 */ /* 0x000fc60007ffe0ff */
[----:B------:R-:W-:Y:S01]  /*cd70*/  STL.64 [R1+0xee0], R142 ;  /* 0x000ee08e01007387 */ /* 0x000fe20000100a00 */
[----:B------:R-:W-:-:S03]  /*cd80*/  ISETP.GE.U32.AND P3, PT, R3, 0x7ffffe82, PT ;  /* 0x7ffffe820300780c */ /* 0x000fc60003f66070 */
[----:B------:R-:W-:Y:S04]  /*cd90*/  STL.64 [R1+0xee8], R140 ;  /* 0x000ee88c01007387 */ /* 0x000fe80000100a00 */
[----:B------:R-:W-:Y:S04]  /*cda0*/  STL.64 [R1+0xef0], R102 ;  /* 0x000ef06601007387 */ /* 0x000fe80000100a00 */
[----:B------:R-:W-:Y:S04]  /*cdb0*/  STL.64 [R1+0xef8], R100 ;  /* 0x000ef86401007387 */ /* 0x000fe80000100a00 */
[----:B------:R1:W-:Y:S04]  /*cdc0*/  LDGSTS.E [R252+0x3f800], [R30.64], !P3 ;  /* 0x3f8000001efc7fae */ /* 0x0003e8000d921848 */
[----:B------:R1:W-:Y:S01]  /*cdd0*/  LDGSTS.E [R252+0x3fa00], [R28.64], !P3 ;  /* 0x3fa000001cfc7fae */ /* 0x0003e2000d921848 */
        /* <DEDUP_REMOVED lines=12> */
[----:B-1----:R-:W-:-:S04]  /*cea0*/  IMAD.WIDE R30, R202, 0x4, R26 ;  /* 0x00000004ca1e7825 */ /* 0x002fc800078e021a */
[----:B------:R-:W-:-:S04]  /*ceb0*/  IMAD.WIDE R28, R202, 0x4, R24 ;  /* 0x00000004ca1c7825 */ /* 0x000fc800078e0218 */
[----:B----4-:R-:W-:-:S04]  /*cec0*/  IMAD.WIDE R26, R202, 0x4, R4 ;  /* 0x00000004ca1a7825 */ /* 0x010fc800078e0204 */
[----:B------:R-:W-:Y:S02]  /*ced0*/  IMAD.WIDE R24, R202, 0x4, R6 ;  /* 0x00000004ca187825 */ /* 0x000fe400078e0206 */
[----:B------:R-:W4:Y:S04]  /*cee0*/  LDL.LU.64 R6, [R1+0x4d0] ;  /* 0x0004d00001067983 */ /* 0x000f280000300a00 */
[----:B------:R-:W4:Y:S04]  /*cef0*/  LDL.LU.64 R4, [R1+0x4d8] ;  /* 0x0004d80001047983 */ /* 0x000f280000300a00 */
[----:B------:R-:W4:Y:S04]  /*cf00*/  LDL.LU.64 R164, [R1+0x4e0] ;  /* 0x0004e00001a47983 */ /* 0x000f280000300a00 */
[----:B------:R-:W4:Y:S01]  /*cf10*/  LDL.LU.64 R154, [R1+0x4e8] ;  /* 0x0004e800019a7983 */ /* 0x000f220000300a00 */
[----:B------:R-:W-:-:S02]  /*cf20*/  IADD3 R2, R0, -0x84, RZ ;  /* 0xffffff7c00027810 */ /* 0x000fc40007ffe0ff */
[----:B------:R-:W-:Y:S02]  /*cf30*/  IADD3 R3, R0, -0x88, RZ ;  /* 0xffffff7800037810 */ /* 0x000fe40007ffe0ff */
[----:B------:R-:W-:Y:S02]  /*cf40*/  ISETP.GE.U32.AND P4, PT, R2, 0x7ffffefd, PT ;  /* 0x7ffffefd0200780c */ /* 0x000fe40003f86070 */
[----:B------:R-:W-:Y:S02]  /*cf50*/  IADD3 R2, R0, -0x8c, RZ ;  /* 0xffffff7400027810 */ /* 0x000fe40007ffe0ff */
[----:B------:R-:W-:Y:S02]  /*cf60*/  ISETP.GE.U32.AND P6, PT, R3, 0x7ffffef9, PT ;  /* 0x7ffffef90300780c */ /* 0x000fe40003fc6070 */
[----:B------:R-:W-:Y:S02]  /*cf70*/  ISETP.GE.U32.AND P5, PT, R2, 0x7ffffef5, PT ;  /* 0x7ffffef50200780c */ /* 0x000fe40003fa6070 */
[----:B------:R-:W-:-:S02]  /*cf80*/  IADD3 R3, R0, -0x90, RZ ;  /* 0xffffff7000037810 */ /* 0x000fc40007ffe0ff */
[----:B------:R-:W-:Y:S02]  /*cf90*/  IADD3 R2, R0, -0x94, RZ ;  /* 0xffffff6c00027810 */ /* 0x000fe40007ffe0ff */
[----:B------:R-:W-:Y:S02]  /*cfa0*/  ISETP.GE.U32.AND P1, PT, R3, 0x7ffffef1, PT ;  /* 0x7ffffef10300780c */ /* 0x000fe40003f26070 */
[----:B------:R-:W-:Y:S02]  /*cfb0*/  ISETP.GE.U32.AND P2, PT, R2, 0x7ffffeed, PT ;  /* 0x7ffffeed0200780c */ /* 0x000fe40003f46070 */
[C---:B------:R-:W-:Y:S02]  /*cfc0*/  IADD3 R3, R0.reuse, -0x98, RZ ;  /* 0xffffff6800037810 */ /* 0x040fe40007ffe0ff */
[----:B------:R-:W-:Y:S02]  /*cfd0*/  IADD3 R2, R0, -0x9c, RZ ;  /* 0xffffff6400027810 */ /* 0x000fe40007ffe0ff */
[----:B------:R-:W-:-:S02]  /*cfe0*/  LOP3.LUT R252, R203, 0x60, RZ, 0x3c, !PT ;  /* 0x00000060cbfc7812 */ /* 0x000fc400078e3cff */
[----:B------:R-:W-:Y:S02]  /*cff0*/  ISETP.GE.U32.AND P0, PT, R3, 0x7ffffee9, PT ;  /* 0x7ffffee90300780c */ /* 0x000fe40003f06070 */
[----:B------:R-:W-:Y:S01]  /*d000*/  ISETP.GE.U32.AND P3, PT, R2, 0x7ffffee5, PT ;  /* 0x7ffffee50200780c */ /* 0x000fe20003f66070 */
[----:B------:R1:W-:Y:S01]  /*d010*/  LDGSTS.E [R252+0x20c00], [R142.64], !P4 ;  /* 0x20c000008efc7fae */ /* 0x0003e2000e121848 */
[C---:B------:R-:W-:Y:S02]  /*d020*/  IADD3 R3, R0.reuse, -0xa0, RZ ;  /* 0xffffff6000037810 */ /* 0x040fe40007ffe0ff */
[----:B------:R-:W-:Y:S01]  /*d030*/  IADD3 R2, R0, -0xa4, RZ ;  /* 0xffffff5c00027810 */ /* 0x000fe20007ffe0ff */
[----:B------:R1:W-:Y:S01]  /*d040*/  LDGSTS.E [R252+0x20e00], [R140.64], !P4 ;  /* 0x20e000008cfc7fae */ /* 0x0003e2000e121848 */
[----:B------:R-:W-:-:S03]  /*d050*/  ISETP.GE.U32.AND P4, PT, R3, 0x7ffffee1, PT ;  /* 0x7ffffee10300780c */ /* 0x000fc60003f86070 */
[----:B------:R1:W-:Y:S01]  /*d060*/  LDGSTS.E [R252+0x21c00], [R102.64], !P6 ;  /* 0x21c0000066fc7fae */ /* 0x0003e2000f121848 */
[----:B------:R-:W-:-:S03]  /*d070*/  IADD3 R3, R0, -0xa8, RZ ;  /* 0xffffff5800037810 */ /* 0x000fc60007ffe0ff */
[----:B------:R1:W-:Y:S01]  /*d080*/  LDGSTS.E [R252+0x21e00], [R100.64], !P6 ;  /* 0x21e0000064fc7fae */ /* 0x0003e2000f121848 */
[----:B------:R-:W-:-:S03]  /*d090*/  ISETP.GE.U32.AND P6, PT, R2, 0x7ffffedd, PT ;  /* 0x7ffffedd0200780c */ /* 0x000fc60003fc6070 */
[----:B------:R-:W-:Y:S01]  /*d0a0*/  STL.64 [R1+0xf20], R30 ;  /* 0x000f201e01007387 */ /* 0x000fe20000100a00 */
[----:B------:R-:W-:-:S03]  /*d0b0*/  IADD3 R2, R0, -0xac, RZ ;  /* 0xffffff5400027810 */ /* 0x000fc60007ffe0ff */
[----:B------:R-:W-:Y:S04]  /*d0c0*/  STL.64 [R1+0xf28], R28 ;  /* 0x000f281c01007387 */ /* 0x000fe80000100a00 */
[----:B------:R1:W-:Y:S04]  /*d0d0*/  LDGSTS.E [R252+0x22c00], [R78.64], !P5 ;  /* 0x22c000004efc7fae */ /* 0x0003e8000e921848 */
[----:B------:R-:W-:Y:S04]  /*d0e0*/  STL.64 [R1+0xf30], R26 ;  /* 0x000f301a01007387 */ /* 0x000fe80000100a00 */
[----:B------:R1:W-:Y:S01]  /*d0f0*/  LDGSTS.E [R252+0x22e00], [R76.64], !P5 ;  /* 0x22e000004cfc7fae */ /* 0x0003e2000e921848 */
[----:B------:R-:W-:-:S03]  /*d100*/  ISETP.GE.U32.AND P5, PT, R3, 0x7ffffed9, PT ;  /* 0x7ffffed90300780c */ /* 0x000fc60003fa6070 */
[----:B------:R-:W-:Y:S01]  /*d110*/  STL.64 [R1+0xf38], R24 ;  /* 0x000f381801007387 */ /* 0x000fe20000100a00 */
[----:B------:R-:W-:-:S03]  /*d120*/  IADD3 R3, R0, -0xb0, RZ ;  /* 0xffffff5000037810 */ /* 0x000fc60007ffe0ff */
[----:B------:R1:W-:Y:S04]  /*d130*/  LDGSTS.E [R252+0x23c00], [R34.64], !P1 ;  /* 0x23c0000022fc7fae */ /* 0x0003e8000c921848 */
[----:B------:R-:W4:Y:S04]  /*d140*/  LDL.LU.64 R172, [R1+0x4f0] ;  /* 0x0004f00001ac7983 */ /* 0x000f280000300a00 */
[----:B------:R1:W-:Y:S01]  /*d150*/  LDGSTS.E [R252+0x23e00], [R32.64], !P1 ;  /* 0x23e0000020fc7fae */ /* 0x0003e2000c921848 */
[----:B------:R-:W-:-:S03]  /*d160*/  ISETP.GE.U32.AND P1, PT, R2, 0x7ffffed5, PT ;  /* 0x7ffffed50200780c */ /* 0x000fc60003f26070 */
[----:B------:R-:W4:Y:S01]  /*d170*/  LDL.LU.64 R170, [R1+0x4f8] ;  /* 0x0004f80001aa7983 */ /* 0x000f220000300a00 */
[----:B------:R-:W-:-:S03]  /*d180*/  IADD3 R2, R0, -0xb4, RZ ;  /* 0xffffff4c00027810 */ /* 0x000fc60007ffe0ff */
[----:B------:R-:W4:Y:S04]  /*d190*/  LDL.LU.64 R176, [R1+0x508] ;  /* 0x0005080001b07983 */ /* 0x000f280000300a00 */
[----:B------:R1:W-:Y:S04]  /*d1a0*/  LDGSTS.E [R252+0x24c00], [R30.64], !P2 ;  /* 0x24c000001efc7fae */ /* 0x0003e8000d121848 */
[----:B------:R-:W4:Y:S04]  /*d1b0*/  LDL.LU.64 R174, [R1+0x518] ;  /* 0x0005180001ae7983 */ /* 0x000f280000300a00 */
[----:B------:R1:W-:Y:S01]  /*d1c0*/  LDGSTS.E [R252+0x24e00], [R28.64], !P2 ;  /* 0x24e000001cfc7fae */ /* 0x0003e2000d121848 */
[----:B------:R-:W-:-:S03]  /*d1d0*/  ISETP.GE.U32.AND P2, PT, R3, 0x7ffffed1, PT ;  /* 0x7ffffed10300780c */ /* 0x000fc60003f46070 */
[----:B------:R1:W-:Y:S01]  /*d1e0*/  LDGSTS.E [R252+0x25c00], [R26.64], !P0 ;  /* 0x25c000001afc7fae */ /* 0x0003e2000c121848 */
[----:B------:R-:W-:-:S03]  /*d1f0*/  IADD3 R3, R0, -0xb8, RZ ;  /* 0xffffff4800037810 */ /* 0x000fc60007ffe0ff */
[----:B------:R1:W-:Y:S01]  /*d200*/  LDGSTS.E [R252+0x25e00], [R24.64], !P0 ;  /* 0x25e0000018fc7fae */ /* 0x0003e2000c121848 */
[----:B---3--:R-:W-:Y:S01]  /*d210*/  IMAD.WIDE R22, R202, 0x4, R22 ;  /* 0x00000004ca167825 */ /* 0x008fe200078e0216 */
[----:B------:R-:W-:-:S03]  /*d220*/  ISETP.GE.U32.AND P0, PT, R2, 0x7ffffecd, PT ;  /* 0x7ffffecd0200780c */ /* 0x000fc60003f06070 */
[C---:B------:R-:W-:Y:S01]  /*d230*/  IMAD.WIDE R20, R202.reuse, 0x4, R20 ;  /* 0x00000004ca147825 */ /* 0x040fe200078e0214 */
[----:B------:R-:W-:Y:S03]  /*d240*/  STL.64 [R1+0xf40], R22 ;  /* 0x000f401601007387 */ /* 0x000fe60000100a00 */
[C---:B------:R-:W-:Y:S01]  /*d250*/  IMAD.WIDE R18, R202.reuse, 0x4, R18 ;  /* 0x00000004ca127825 */ /* 0x040fe200078e0212 */
[----:B------:R-:W-:Y:S03]  /*d260*/  STL.64 [R1+0xf48], R20 ;  /* 0x000f481401007387 */ /* 0x000fe60000100a00 */
[----:B--2---:R-:W-:Y:S01]  /*d270*/  IMAD.WIDE R16, R202, 0x4, R16 ;  /* 0x00000004ca107825 */ /* 0x004fe200078e0210 */
[----:B------:R-:W-:Y:S01]  /*d280*/  STL.64 [R1+0xf50], R18 ;  /* 0x000f501201007387 */ /* 0x000fe20000100a00 */
[----:B------:R-:W-:-:S03]  /*d290*/  IADD3 R2, R0, -0xbc, RZ ;  /* 0xffffff4400027810 */ /* 0x000fc60007ffe0ff */
[----:B------:R2:W-:Y:S04]  /*d2a0*/  STL.64 [R1+0xf58], R16 ;  /* 0x000f581001007387 */ /* 0x0005e80000100a00 */
[----:B------:R3:W-:Y:S04]  /*d2b0*/  LDGSTS.E [R252+0x26c00], [R22.64], !P3 ;  /* 0x26c0000016fc7fae */ /* 0x0007e8000d921848 */
[----:B------:R-:W2:Y:S04]  /*d2c0*/  LDL.LU.64 R168, [R1+0x520] ;  /* 0x0005200001a87983 */ /* 0x000ea80000300a00 */
[----:B------:R1:W-:Y:S01]  /*d2d0*/  LDGSTS.E [R252+0x26e00], [R20.64], !P3 ;  /* 0x26e0000014fc7fae */ /* 0x0003e2000d921848 */
[----:B------:R-:W-:-:S03]  /*d2e0*/  ISETP.GE.U32.AND P3, PT, R3, 0x7ffffec9, PT ;  /* 0x7ffffec90300780c */ /* 0x000fc60003f66070 */
[----:B------:R-:W3:Y:S04]  /*d2f0*/  LDL.LU.64 R166, [R1+0x528] ;  /* 0x0005280001a67983 */ /* 0x000ee80000300a00 */
[----:B------:R1:W-:Y:S04]  /*d300*/  LDGSTS.E [R252+0x27c00], [R18.64], !P4 ;  /* 0x27c0000012fc7fae */ /* 0x0003e8000e121848 */
[----:B------:R2:W-:Y:S01]  /*d310*/  LDGSTS.E [R252+0x27e00], [R16.64], !P4 ;  /* 0x27e0000010fc7fae */ /* 0x0005e2000e121848 */
[----:B------:R-:W-:Y:S01]  /*d320*/  ISETP.GE.U32.AND P4, PT, R2, 0x7ffffec5, PT ;  /* 0x7ffffec50200780c */ /* 0x000fe20003f86070 */
[----:B----4-:R-:W-:-:S02]  /*d330*/  IMAD.WIDE R2, R202, 0x4, R164 ;  /* 0x00000004ca027825 */ /* 0x010fc400078e02a4 */
[----:B------:R-:W4:Y:S02]  /*d340*/  LDL.LU.64 R164, [R1+0x530] ;  /* 0x0005300001a47983 */ /* 0x000f240000300a00 */
[C---:B------:R-:W-:Y:S02]  /*d350*/  IMAD.WIDE R230, R202.reuse, 0x4, R154 ;  /* 0x00000004cae67825 */ /* 0x040fe400078e029a */
[----:B------:R-:W4:Y:S02]  /*d360*/  LDL.LU.64 R154, [R1+0x538] ;  /* 0x00053800019a7983 */ /* 0x000f240000300a00 */
[----:B------:R-:W-:-:S04]  /*d370*/  IMAD.WIDE R6, R202, 0x4, R6 ;  /* 0x00000004ca067825 */ /* 0x000fc800078e0206 */
[----:B------:R-:W-:Y:S01]  /*d380*/  IMAD.WIDE R4, R202, 0x4, R4 ;  /* 0x00000004ca047825 */ /* 0x000fe200078e0204 */
[----:B------:R3:W-:Y:S04]  /*d390*/  STL.64 [R1+0xf60], R6 ;  /* 0x000f600601007387 */ /* 0x0007e80000100a00 */
[----:B------:R4:W-:Y:S04]  /*d3a0*/  STL.64 [R1+0xf68], R4 ;  /* 0x000f680401007387 */ /* 0x0009e80000100a00 */
[----:B------:R1:W-:Y:S04]  /*d3b0*/  STL.64 [R1+0xf70], R2 ;  /* 0x000f700201007387 */ /* 0x0003e80000100a00 */
[----:B------:R3:W-:Y:S04]  /*d3c0*/  LDGSTS.E [R252+0x28c00], [R6.64], !P6 ;  /* 0x28c0000006fc7fae */ /* 0x0007e8000f121848 */
[----:B------:R4:W-:Y:S04]  /*d3d0*/  LDGSTS.E [R252+0x28e00], [R4.64], !P6 ;  /* 0x28e0000004fc7fae */ /* 0x0009e8000f121848 */
[----:B------:R1:W-:Y:S01]  /*d3e0*/  LDGSTS.E [R252+0x29c00], [R2.64], !P5 ;  /* 0x29c0000002fc7fae */ /* 0x0003e2000e921848 */
[----:B------:R-:W-:-:S03]  /*d3f0*/  IADD3 R153, R0, -0xc0, RZ ;  /* 0xffffff4000997810 */ /* 0x000fc60007ffe0ff */
[----:B------:R1:W-:Y:S01]  /*d400*/  LDGSTS.E [R252+0x29e00], [R230.64], !P5 ;  /* 0x29e00000e6fc7fae */ /* 0x0003e2000e921848 */
[----:B------:R-:W-:-:S03]  /*d410*/  IMAD.WIDE R232, R202, 0x4, R172 ;  /* 0x00000004cae87825 */ /* 0x000fc600078e02ac */
[----:B------:R-:W4:Y:S01]  /*d420*/  LDL.LU.64 R172, [R1+0x540] ;  /* 0x0005400001ac7983 */ /* 0x000f220000300a00 */
[----:B------:R-:W-:-:S03]  /*d430*/  IMAD.WIDE R234, R202, 0x4, R170 ;  /* 0x00000004caea7825 */ /* 0x000fc600078e02aa */
[----:B------:R1:W-:Y:S04]  /*d440*/  LDGSTS.E [R252+0x2ac00], [R232.64], !P1 ;  /* 0x2ac00000e8fc7fae */ /* 0x0003e8000c921848 */
[----:B------:R-:W4:Y:S04]  /*d450*/  LDL.LU.64 R170, [R1+0x548] ;  /* 0x0005480001aa7983 */ /* 0x000f280000300a00 */
[----:B------:R-:W4:Y:S04]  /*d460*/  LDL.LU.64 R228, [R1+0x558] ;  /* 0x0005580001e47983 */ /* 0x000f280000300a00 */
[----:B------:R-:W4:Y:S01]  /*d470*/  LDL.LU.64 R178, [R1+0x568] ;  /* 0x0005680001b27983 */ /* 0x000f220000300a00 */
[----:B--2---:R-:W-:-:S03]  /*d480*/  IMAD.WIDE R16, R202, 0x4, R168 ;  /* 0x00000004ca107825 */ /* 0x004fc600078e02a8 */
[----:B------:R2:W-:Y:S04]  /*d490*/  LDGSTS.E [R252+0x2ae00], [R234.64], !P1 ;  /* 0x2ae00000eafc7fae */ /* 0x0005e8000c921848 */
[----:B------:R-:W2:Y:S01]  /*d4a0*/  LDL.LU.64 R168, [R1+0x570] ;  /* 0x0005700001a87983 */ /* 0x000ea20000300a00 */
[----:B---3--:R-:W-:-:S03]  /*d4b0*/  IMAD.WIDE R6, R202, 0x4, R166 ;  /* 0x00000004ca067825 */ /* 0x008fc600078e02a6 */
[----:B------:R-:W3:Y:S04]  /*d4c0*/  LDL.LU.64 R166, [R1+0x578] ;  /* 0x0005780001a67983 */ /* 0x000ee80000300a00 */
[----:B------:R1:W-:Y:S04]  /*d4d0*/  STL.64 [R1+0x40], R16 ;  /* 0x0000401001007387 */ /* 0x0003e80000100a00 */
[----:B------:R1:W-:Y:S01]  /*d4e0*/  STL.64 [R1+0x48], R6 ;  /* 0x0000480601007387 */ /* 0x0003e20000100a00 */
[----:B----4-:R-:W-:-:S03]  /*d4f0*/  IMAD.WIDE R4, R202, 0x4, R164 ;  /* 0x00000004ca047825 */ /* 0x010fc600078e02a4 */
[----:B------:R-:W4:Y:S01]  /*d500*/  LDL.LU.64 R164, [R1+0x580] ;  /* 0x0005800001a47983 */ /* 0x000f220000300a00 */
[----:B-1----:R-:W-:-:S03]  /*d510*/  IMAD.WIDE R2, R202, 0x4, R154 ;  /* 0x00000004ca027825 */ /* 0x002fc600078e029a */
[----:B------:R1:W-:Y:S04]  /*d520*/  STL.64 [R1+0x58], R4 ;  /* 0x0000580401007387 */ /* 0x0003e80000100a00 */
[----:B------:R-:W4:Y:S01]  /*d530*/  LDL.LU.64 R154, [R1+0x588] ;  /* 0x00058800019a7983 */ /* 0x000f220000300a00 */
[----:B------:R-:W-:-:S04]  /*d540*/  IMAD.WIDE R240, R202, 0x4, R176 ;  /* 0x00000004caf07825 */ /* 0x000fc800078e02b0 */
[C---:B------:R-:W-:Y:S01]  /*d550*/  IMAD.WIDE R242, R202.reuse, 0x4, R174 ;  /* 0x00000004caf27825 */ /* 0x040fe200078e02ae */
[----:B------:R-:W-:Y:S01]  /*d560*/  ISETP.GE.U32.AND P6, PT, R153, 0x7ffffec1, PT ;  /* 0x7ffffec19900780c */ /* 0x000fe20003fc6070 */
[----:B------:R1:W-:Y:S04]  /*d570*/  LDGSTS.E [R252+0x2bc00], [R240.64], !P2 ;  /* 0x2bc00000f0fc7fae */ /* 0x0003e8000d121848 */
[----:B------:R1:W-:Y:S04]  /*d580*/  LDGSTS.E [R252+0x2be00], [R242.64], !P2 ;  /* 0x2be00000f2fc7fae */ /* 0x0003e8000d121848 */
[----:B------:R1:W-:Y:S04]  /*d590*/  LDGSTS.E [R252+0x2cc00], [R16.64], !P0 ;  /* 0x2cc0000010fc7fae */ /* 0x0003e8000c121848 */
[----:B------:R1:W-:Y:S04]  /*d5a0*/  STL.64 [R1+0x68], R2 ;  /* 0x0000680201007387 */ /* 0x0003e80000100a00 */
[----:B------:R1:W-:Y:S04]  /*d5b0*/  LDGSTS.E [R252+0x2ce00], [R6.64], !P0 ;  /* 0x2ce0000006fc7fae */ /* 0x0003e8000c121848 */
[----:B------:R1:W-:Y:S04]  /*d5c0*/  LDGSTS.E [R252+0x2dc00], [R4.64], !P3 ;  /* 0x2dc0000004fc7fae */ /* 0x0003e8000d921848 */
[----:B------:R-:W4:Y:S04]  /*d5d0*/  LDL.LU.64 R176, [R1+0x5e8] ;  /* 0x0005e80001b07983 */ /* 0x000f280000300a00 */
[----:B------:R1:W-:Y:S04]  /*d5e0*/  LDGSTS.E [R252+0x2de00], [R2.64], !P3 ;  /* 0x2de0000002fc7fae */ /* 0x0003e8000d921848 */
[----:B------:R-:W4:Y:S01]  /*d5f0*/  LDL.LU.64 R174, [R1+0x5e0] ;  /* 0x0005e00001ae7983 */ /* 0x000f220000300a00 */
[----:B-1----:R-:W-:-:S05]  /*d600*/  IMAD.WIDE R16, R202, 0x4, R172 ;  /* 0x00000004ca107825 */ /* 0x002fca00078e02ac */
[----:B------:R2:W-:Y:S04]  /*d610*/  STL.64 [R1+0x90], R16 ;  /* 0x0000901001007387 */ /* 0x0005e80000100a00 */
[----:B------:R-:W4:Y:S01]  /*d620*/  LDL.LU.64 R172, [R1+0x5d8] ;  /* 0x0005d80001ac7983 */ /* 0x000f220000300a00 */
[----:B------:R-:W-:-:S03]  /*d630*/  IMAD.WIDE R6, R202, 0x4, R170 ;  /* 0x00000004ca067825 */ /* 0x000fc600078e02aa */
[----:B------:R-:W4:Y:S01]  /*d640*/  LDL.LU.64 R170, [R1+0x5d0] ;  /* 0x0005d00001aa7983 */ /* 0x000f220000300a00 */
[----:B------:R-:W-:-:S03]  /*d650*/  IMAD.WIDE R4, R202, 0x4, R228 ;  /* 0x00000004ca047825 */ /* 0x000fc600078e02e4 */
[----:B------:R2:W-:Y:S01]  /*d660*/  LDGSTS.E [R252+0x2ec00], [R16.64], !P4 ;  /* 0x2ec0000010fc7fae */ /* 0x0005e2000e121848 */
[----:B------:R-:W-:-:S03]  /*d670*/  IMAD.WIDE R2, R202, 0x4, R178 ;  /* 0x00000004ca027825 */ /* 0x000fc600078e02b2 */
[----:B------:R3:W-:Y:S04]  /*d680*/  STL.64 [R1+0x98], R6 ;  /* 0x0000980601007387 */ /* 0x0007e80000100a00 */
[----:B------:R3:W-:Y:S04]  /*d690*/  LDGSTS.E [R252+0x2ee00], [R6.64], !P4 ;  /* 0x2ee0000006fc7fae */ /* 0x0007e8000e121848 */
[----:B------:R4:W-:Y:S04]  /*d6a0*/  STL.64 [R1+0xd0], R4 ;  /* 0x0000d00401007387 */ /* 0x0009e80000100a00 */
[----:B------:R1:W-:Y:S04]  /*d6b0*/  STL.64 [R1+0xd8], R2 ;  /* 0x0000d80201007387 */ /* 0x0003e80000100a00 */
[----:B------:R4:W-:Y:S04]  /*d6c0*/  LDGSTS.E [R252+0x2fc00], [R4.64], !P6 ;  /* 0x2fc0000004fc7fae */ /* 0x0009e8000f121848 */
[----:B------:R1:W-:Y:S01]  /*d6d0*/  LDGSTS.E [R252+0x2fe00], [R2.64], !P6 ;  /* 0x2fe0000002fc7fae */ /* 0x0003e2000f121848 */
[----:B--2---:R-:W-:-:S03]  /*d6e0*/  IMAD.WIDE R16, R202, 0x4, R168 ;  /* 0x00000004ca107825 */ /* 0x004fc600078e02a8 */
[----:B------:R-:W2:Y:S01]  /*d6f0*/  LDL.LU.64 R168, [R1+0x5c8] ;  /* 0x0005c80001a87983 */ /* 0x000ea20000300a00 */
[----:B---3--:R-:W-:-:S03]  /*d700*/  IMAD.WIDE R6, R202, 0x4, R166 ;  /* 0x00000004ca067825 */ /* 0x008fc600078e02a6 */
[----:B------:R-:W3:Y:S04]  /*d710*/  LDL.LU.64 R166, [R1+0x5c0] ;  /* 0x0005c00001a67983 */ /* 0x000ee80000300a00 */
[----:B------:R1:W-:Y:S04]  /*d720*/  STL.64 [R1+0x110], R16 ;  /* 0x0001101001007387 */ /* 0x0003e80000100a00 */
[----:B------:R1:W-:Y:S01]  /*d730*/  STL.64 [R1+0x118], R6 ;  /* 0x0001180601007387 */ /* 0x0003e20000100a00 */
[----:B----4-:R-:W-:-:S03]  /*d740*/  IMAD.WIDE R4, R202, 0x4, R164 ;  /* 0x00000004ca047825 */ /* 0x010fc600078e02a4 */
[----:B------:R-:W4:Y:S04]  /*d750*/  LDL.LU.64 R164, [R1+0x5b8] ;  /* 0x0005b80001a47983 */ /* 0x000f280000300a00 */
[----:B------:R1:W-:Y:S02]  /*d760*/  STL.64 [R1+0x150], R4 ;  /* 0x0001500401007387 */ /* 0x0003e40000100a00 */
[----:B-1----:R-:W-:Y:S02]  /*d770*/  IMAD.WIDE R2, R202, 0x4, R154 ;  /* 0x00000004ca027825 */ /* 0x002fe400078e029a */
[----:B------:R-:W4:Y:S01]  /*d780*/  LDL.LU.64 R154, [R1+0x5b0] ;  /* 0x0005b000019a7983 */ /* 0x000f220000300a00 */
[C---:B------:R-:W-:Y:S02]  /*d790*/  IADD3 R152, R0.reuse, -0xc4, RZ ;  /* 0xffffff3c00987810 */ /* 0x040fe40007ffe0ff */
[----:B------:R-:W-:-:S02]  /*d7a0*/  IADD3 R153, R0, -0xc8, RZ ;  /* 0xffffff3800997810 */ /* 0x000fc40007ffe0ff */
[----:B------:R-:W-:Y:S02]  /*d7b0*/  ISETP.GE.U32.AND P5, PT, R152, 0x7ffffebd, PT ;  /* 0x7ffffebd9800780c */ /* 0x000fe40003fa6070 */
[----:B------:R-:W-:Y:S02]  /*d7c0*/  ISETP.GE.U32.AND P1, PT, R153, 0x7ffffeb9, PT ;  /* 0x7ffffeb99900780c */ /* 0x000fe40003f26070 */
[C---:B------:R-:W-:Y:S02]  /*d7d0*/  IADD3 R152, R0.reuse, -0xcc, RZ ;  /* 0xffffff3400987810 */ /* 0x040fe40007ffe0ff */
[----:B------:R-:W-:Y:S02]  /*d7e0*/  IADD3 R153, R0, -0xd0, RZ ;  /* 0xffffff3000997810 */ /* 0x000fe40007ffe0ff */
[----:B------:R-:W-:Y:S02]  /*d7f0*/  ISETP.GE.U32.AND P2, PT, R152, 0x7ffffeb5, PT ;  /* 0x7ffffeb59800780c */ /* 0x000fe40003f46070 */
[----:B------:R-:W-:-:S03]  /*d800*/  ISETP.GE.U32.AND P0, PT, R153, 0x7ffffeb1, PT ;  /* 0x7ffffeb19900780c */ /* 0x000fc60003f06070 */
[----:B------:R1:W-:Y:S04]  /*d810*/  LDGSTS.E [R252+0x30c00], [R16.64], !P5 ;  /* 0x30c0000010fc7fae */ /* 0x0003e8000e921848 */
[----:B------:R1:W-:Y:S04]  /*d820*/  LDGSTS.E [R252+0x30e00], [R6.64], !P5 ;  /* 0x30e0000006fc7fae */ /* 0x0003e8000e921848 */
[----:B------:R1:W-:Y:S02]  /*d830*/  LDGSTS.E [R252+0x31c00], [R4.64], !P1 ;  /* 0x31c0000004fc7fae */ /* 0x0003e4000c921848 */
[----:B-1----:R-:W-:-:S02]  /*d840*/  IMAD.WIDE R16, R202, 0x4, R176 ;  /* 0x00000004ca107825 */ /* 0x002fc400078e02b0 */
[----:B------:R1:W-:Y:S04]  /*d850*/  STL.64 [R1+0x158], R2 ;  /* 0x0001580201007387 */ /* 0x0003e80000100a00 */
[----:B------:R1:W-:Y:S01]  /*d860*/  LDGSTS.E [R252+0x31e00], [R2.64], !P1 ;  /* 0x31e0000002fc7fae */ /* 0x0003e2000c921848 */
[----:B------:R-:W-:-:S03]  /*d870*/  IMAD.WIDE R6, R202, 0x4, R174 ;  /* 0x00000004ca067825 */ /* 0x000fc600078e02ae */
[----:B------:R2:W-:Y:S04]  /*d880*/  STL.64 [R1+0x190], R16 ;  /* 0x0001901001007387 */ /* 0x0005e80000100a00 */
[----:B------:R3:W-:Y:S04]  /*d890*/  STL.64 [R1+0x198], R6 ;  /* 0x0001980601007387 */ /* 0x0007e80000100a00 */
[----:B------:R-:W4:Y:S04]  /*d8a0*/  LDL.LU.64 R222, [R1+0x5a8] ;  /* 0x0005a80001de7983 */ /* 0x000f280000300a00 */
[----:B------:R-:W4:Y:S04]  /*d8b0*/  LDL.LU.64 R224, [R1+0x5a0] ;  /* 0x0005a00001e07983 */ /* 0x000f280000300a00 */
[----:B------:R2:W-:Y:S04]  /*d8c0*/  LDGSTS.E [R252+0x32c00], [R16.64], !P2 ;  /* 0x32c0000010fc7fae */ /* 0x0005e8000d121848 */
[----:B------:R3:W-:Y:S01]  /*d8d0*/  LDGSTS.E [R252+0x32e00], [R6.64], !P2 ;  /* 0x32e0000006fc7fae */ /* 0x0007e2000d121848 */
[----:B------:R-:W-:-:S04]  /*d8e0*/  IMAD.WIDE R4, R202, 0x4, R172 ;  /* 0x00000004ca047825 */ /* 0x000fc800078e02ac */
[C---:B-1----:R-:W-:Y:S01]  /*d8f0*/  IMAD.WIDE R2, R202.reuse, 0x4, R170 ;  /* 0x00000004ca027825 */ /* 0x042fe200078e02aa */
[----:B------:R4:W-:Y:S04]  /*d900*/  STL.64 [R1+0x210], R4 ;  /* 0x0002100401007387 */ /* 0x0009e80000100a00 */
[----:B------:R1:W-:Y:S04]  /*d910*/  STL.64 [R1+0x218], R2 ;  /* 0x0002180201007387 */ /* 0x0003e80000100a00 */
[----:B------:R4:W-:Y:S04]  /*d920*/  LDGSTS.E [R252+0x33c00], [R4.64], !P0 ;  /* 0x33c0000004fc7fae */ /* 0x0009e8000c121848 */
[----:B------:R-:W4:Y:S04]  /*d930*/  LDL.LU.64 R226, [R1+0x598] ;  /* 0x0005980001e27983 */ /* 0x000f280000300a00 */
[----:B------:R-:W4:Y:S04]  /*d940*/  LDL.LU.64 R228, [R1+0x590] ;  /* 0x0005900001e47983 */ /* 0x000f280000300a00 */
[----:B------:R1:W-:Y:S04]  /*d950*/  LDGSTS.E [R252+0x33e00], [R2.64], !P0 ;  /* 0x33e0000002fc7fae */ /* 0x0003e8000c121848 */
[----:B------:R-:W4:Y:S04]  /*d960*/  LDL.LU.64 R178, [R1+0x608] ;  /* 0x0006080001b27983 */ /* 0x000f280000300a00 */
[----:B------:R-:W4:Y:S01]  /*d970*/  LDL.LU.64 R176, [R1+0x600] ;  /* 0x0006000001b07983 */ /* 0x000f220000300a00 */
[----:B--2---:R-:W-:-:S04]  /*d980*/  IMAD.WIDE R16, R202, 0x4, R168 ;  /* 0x00000004ca107825 */ /* 0x004fc800078e02a8 */
[C---:B---3--:R-:W-:Y:S01]  /*d990*/  IMAD.WIDE R6, R202.reuse, 0x4, R166 ;  /* 0x00000004ca067825 */ /* 0x048fe200078e02a6 */
[----:B------:R-:W-:Y:S04]  /*d9a0*/  STL.64 [R1+0x220], R16 ;  /* 0x0002201001007387 */ /* 0x000fe80000100a00 */
[----:B------:R-:W-:Y:S01]  /*d9b0*/  STL.64 [R1+0x228], R6 ;  /* 0x0002280601007387 */ /* 0x000fe20000100a00 */
[----:B----4-:R-:W-:-:S05]  /*d9c0*/  IMAD.WIDE R4, R202, 0x4, R164 ;  /* 0x00000004ca047825 */ /* 0x010fca00078e02a4 */
[----:B------:R2:W-:Y:S01]  /*d9d0*/  STL.64 [R1+0x250], R4 ;  /* 0x0002500401007387 */ /* 0x0005e20000100a00 */
[----:B-1----:R-:W-:-:S03]  /*d9e0*/  IMAD.WIDE R2, R202, 0x4, R154 ;  /* 0x00000004ca027825 */ /* 0x002fc600078e029a */
[----:B------:R-:W3:Y:S04]  /*d9f0*/  LDL.LU.64 R174, [R1+0x38] ;  /* 0x0000380001ae7983 */ /* 0x000ee80000300a00 */
[----:B------:R1:W-:Y:S04]  /*da00*/  STL.64 [R1+0x258], R2 ;  /* 0x0002580201007387 */ /* 0x0003e80000100a00 */
[----:B------:R-:W4:Y:S04]  /*da10*/  LDL.LU.64 R172, [R1+0x30] ;  /* 0x0000300001ac7983 */ /* 0x000f280000300a00 */
[----:B------:R-:W4:Y:S04]  /*da20*/  LDL.LU.64 R170, [R1+0x28] ;  /* 0x0000280001aa7983 */ /* 0x000f280000300a00 */
[----:B------:R-:W4:Y:S04]  /*da30*/  LDL.LU.64 R168, [R1+0x20] ;  /* 0x0000200001a87983 */ /* 0x000f280000300a00 */
[----:B------:R-:W4:Y:S04]  /*da40*/  LDL.LU.64 R166, [R1+0x18] ;  /* 0x0000180001a67983 */ /* 0x000f280000300a00 */
[----:B------:R-:W4:Y:S04]  /*da50*/  LDL.LU.64 R164, [R1+0x10] ;  /* 0x0000100001a47983 */ /* 0x000f280000300a00 */
[----:B------:R-:W4:Y:S01]  /*da60*/  LDL.LU.64 R154, [R1+0x8] ;  /* 0x00000800019a7983 */ /* 0x000f220000300a00 */
[----:B------:R-:W-:-:S02]  /*da70*/  IADD3 R152, R0, -0xd4, RZ ;  /* 0xffffff2c00987810 */ /* 0x000fc40007ffe0ff */
[----:B------:R-:W-:Y:S02]  /*da80*/  IADD3 R153, R0, -0xd8, RZ ;  /* 0xffffff2800997810 */ /* 0x000fe40007ffe0ff */
[----:B------:R-:W-:Y:S02]  /*da90*/  ISETP.GE.U32.AND P3, PT, R152, 0x7ffffead, PT ;  /* 0x7ffffead9800780c */ /* 0x000fe40003f66070 */
[----:B------:R-:W-:Y:S02]  /*daa0*/  ISETP.GE.U32.AND P4, PT, R153, 0x7ffffea9, PT ;  /* 0x7ffffea99900780c */ /* 0x000fe40003f86070 */
[C---:B------:R-:W-:Y:S02]  /*dab0*/  IADD3 R152, R0.reuse, -0xdc, RZ ;  /* 0xffffff2400987810 */ /* 0x040fe40007ffe0ff */
[----:B------:R-:W-:Y:S02]  /*dac0*/  IADD3 R153, R0, -0xe0, RZ ;  /* 0xffffff2000997810 */ /* 0x000fe40007ffe0ff */
[----:B------:R-:W-:-:S02]  /*dad0*/  ISETP.GE.U32.AND P6, PT, R152, 0x7ffffea5, PT ;  /* 0x7ffffea59800780c */ /* 0x000fc40003fc6070 */
[----:B------:R-:W-:Y:S02]  /*dae0*/  ISETP.GE.U32.AND P5, PT, R153, 0x7ffffea1, PT ;  /* 0x7ffffea19900780c */ /* 0x000fe40003fa6070 */
[C---:B------:R-:W-:Y:S01]  /*daf0*/  IADD3 R153, R0.reuse, -0xe8, RZ ;  /* 0xffffff1800997810 */ /* 0x040fe20007ffe0ff */
[----:B------:R-:W-:Y:S01]  /*db00*/  ULDC UR4, c[0x0][0x18c] ;  /* 0x0000630000047ab9 */ /* 0x000fe20000000800 */
[----:B------:R1:W-:Y:S01]  /*db10*/  LDGSTS.E [R252+0x34c00], [R16.64], !P3 ;  /* 0x34c0000010fc7fae */ /* 0x0003e2000d921848 */
[C---:B------:R-:W-:Y:S01]  /*db20*/  IADD3 R152, R0.reuse, -0xe4, RZ ;  /* 0xffffff1c00987810 */ /* 0x040fe20007ffe0ff */
[----:B------:R-:W-:Y:S01]  /*db30*/  USHF.L.U32 UR4, UR4, 0x7, URZ ;  /* 0x0000000704047899 */ /* 0x000fe2000800063f */
[----:B------:R-:W-:Y:S01]  /*db40*/  ISETP.GE.U32.AND P2, PT, R153, 0x7ffffe99, PT ;  /* 0x7ffffe999900780c */ /* 0x000fe20003f46070 */
[----:B------:R1:W-:Y:S01]  /*db50*/  LDGSTS.E [R252+0x34e00], [R6.64], !P3 ;  /* 0x34e0000006fc7fae */ /* 0x0003e2000d921848 */
[----:B------:R-:W-:-:S03]  /*db60*/  IADD3 R153, R0, -0xf0, RZ ;  /* 0xffffff1000997810 */ /* 0x000fc60007ffe0ff */
[----:B------:R2:W-:Y:S01]  /*db70*/  LDGSTS.E [R252+0x35c00], [R4.64], !P4 ;  /* 0x35c0000004fc7fae */ /* 0x0005e2000e121848 */
[----:B------:R-:W-:-:S03]  /*db80*/  ISETP.GE.U32.AND P1, PT, R152, 0x7ffffe9d, PT ;  /* 0x7ffffe9d9800780c */ /* 0x000fc60003f26070 */
[----:B------:R1:W-:Y:S01]  /*db90*/  LDGSTS.E [R252+0x35e00], [R2.64], !P4 ;  /* 0x35e0000002fc7fae */ /* 0x0003e2000e121848 */
[----:B------:R-:W-:Y:S01]  /*dba0*/  ISETP.GE.U32.AND P3, PT, R153, 0x7ffffe91, PT ;  /* 0x7ffffe919900780c */ /* 0x000fe20003f66070 */
[----:B------:R-:W-:Y:S02]  /*dbb0*/  IMAD.U32 R153, RZ, RZ, UR4 ;  /* 0x00000004ff997e24 */ /* 0x000fe4000f8e00ff */
[----:B--2---:R-:W-:-:S04]  /*dbc0*/  IMAD.WIDE R4, R202, 0x4, R222 ;  /* 0x00000004ca047825 */ /* 0x004fc800078e02de */
[C---:B-1----:R-:W-:Y:S01]  /*dbd0*/  IMAD.WIDE R2, R202.reuse, 0x4, R224 ;  /* 0x00000004ca027825 */ /* 0x042fe200078e02e0 */
[----:B------:R1:W-:Y:S04]  /*dbe0*/  STL.64 [R1+0x290], R4 ;  /* 0x0002900401007387 */ /* 0x0003e80000100a00 */
[----:B------:R1:W-:Y:S04]  /*dbf0*/  LDGSTS.E [R252+0x36c00], [R4.64], !P6 ;  /* 0x36c0000004fc7fae */ /* 0x0003e8000f121848 */
[----:B------:R2:W-:Y:S04]  /*dc00*/  STL.64 [R1+0x298], R2 ;  /* 0x0002980201007387 */ /* 0x0005e80000100a00 */
[----:B------:R2:W-:Y:S01]  /*dc10*/  LDGSTS.E [R252+0x36e00], [R2.64], !P6 ;  /* 0x36e0000002fc7fae */ /* 0x0005e2000f121848 */
[----:B------:R-:W-:-:S04]  /*dc20*/  IMAD.WIDE R16, R202, 0x4, R226 ;  /* 0x00000004ca107825 */ /* 0x000fc800078e02e2 */
[C---:B------:R-:W-:Y:S01]  /*dc30*/  IMAD.WIDE R6, R202.reuse, 0x4, R228 ;  /* 0x00000004ca067825 */ /* 0x040fe200078e02e4 */
[----:B------:R-:W-:Y:S03]  /*dc40*/  STL.64 [R1+0x2d0], R16 ;  /* 0x0002d01001007387 */ /* 0x000fe60000100a00 */
[C---:B-1----:R-:W-:Y:S01]  /*dc50*/  IMAD.WIDE R4, R202.reuse, 0x4, R178 ;  /* 0x00000004ca047825 */ /* 0x042fe200078e02b2 */
[----:B------:R-:W-:Y:S03]  /*dc60*/  STL.64 [R1+0x2d8], R6 ;  /* 0x0002d80601007387 */ /* 0x000fe60000100a00 */
[----:B--2---:R-:W-:Y:S01]  /*dc70*/  IMAD.WIDE R2, R202, 0x4, R176 ;  /* 0x00000004ca027825 */ /* 0x004fe200078e02b0 */
[----:B------:R-:W-:Y:S04]  /*dc80*/  STL.64 [R1+0x310], R4 ;  /* 0x0003100401007387 */ /* 0x000fe80000100a00 */
[----:B------:R1:W-:Y:S04]  /*dc90*/  STL.64 [R1+0x318], R2 ;  /* 0x0003180201007387 */ /* 0x0003e80000100a00 */
[----:B------:R2:W-:Y:S04]  /*dca0*/  LDGSTS.E [R252+0x37c00], [R16.64], !P5 ;  /* 0x37c0000010fc7fae */ /* 0x0005e8000e921848 */
[----:B------:R1:W-:Y:S04]  /*dcb0*/  LDGSTS.E [R252+0x37e00], [R6.64], !P5 ;  /* 0x37e0000006fc7fae */ /* 0x0003e8000e921848 */
[----:B------:R1:W-:Y:S04]  /*dcc0*/  LDGSTS.E [R252+0x38c00], [R4.64], !P1 ;  /* 0x38c0000004fc7fae */ /* 0x0003e8000c921848 */
[----:B------:R1:W-:Y:S01]  /*dcd0*/  LDGSTS.E [R252+0x38e00], [R2.64], !P1 ;  /* 0x38e0000002fc7fae */ /* 0x0003e2000c921848 */
[----:B---3--:R-:W-:-:S04]  /*dce0*/  IMAD.WIDE R78, R153, 0x4, R174 ;  /* 0x00000004994e7825 */ /* 0x008fc800078e02ae */
[C---:B----4-:R-:W-:Y:S01]  /*dcf0*/  IMAD.WIDE R146, R153.reuse, 0x4, R172 ;  /* 0x0000000499927825 */ /* 0x050fe200078e02ac */
[----:B------:R-:W-:Y:S03]  /*dd00*/  STL.64 [R1+0x4e0], R78 ;  /* 0x0004e04e01007387 */ /* 0x000fe60000100a00 */
[C---:B------:R-:W-:Y:S01]  /*dd10*/  IMAD.WIDE R186, R153.reuse, 0x4, R170 ;  /* 0x0000000499ba7825 */ /* 0x040fe200078e02aa */
[----:B------:R-:W-:Y:S03]  /*dd20*/  STL.64 [R1+0x4e8], R146 ;  /* 0x0004e89201007387 */ /* 0x000fe60000100a00 */
[C---:B------:R-:W-:Y:S01]  /*dd30*/  IMAD.WIDE R208, R153.reuse, 0x4, R168 ;  /* 0x0000000499d07825 */ /* 0x040fe200078e02a8 */
[----:B------:R-:W-:Y:S04]  /*dd40*/  STL.64 [R1+0x4f0], R186 ;  /* 0x0004f0ba01007387 */ /* 0x000fe80000100a00 */
[----:B------:R-:W-:Y:S04]  /*dd50*/  STL.64 [R1+0x4f8], R208 ;  /* 0x0004f8d001007387 */ /* 0x000fe80000100a00 */
[----:B-1----:R-:W3:Y:S04]  /*dd60*/  LDL.LU.64 R2, [R1+0x650] ;  /* 0x0006500001027983 */ /* 0x002ee80000300a00 */
[----:B------:R-:W4:Y:S04]  /*dd70*/  LDL.LU.64 R4, [R1+0x660] ;  /* 0x0006600001047983 */ /* 0x000f280000300a00 */
[----:B------:R-:W4:Y:S04]  /*dd80*/  LDL.LU.64 R6, [R1+0x668] ;  /* 0x0006680001067983 */ /* 0x000f280000300a00 */
[----:B--2---:R-:W2:Y:S04]  /*dd90*/  LDL.LU.64 R16, [R1+0x678] ;  /* 0x0006780001107983 */ /* 0x004ea80000300a00 */
[----:B------:R-:W2:Y:S04]  /*dda0*/  LDL.LU.64 R18, [R1+0x688] ;  /* 0x0006880001127983 */ /* 0x000ea80000300a00 */
        /* <DEDUP_REMOVED lines=8> */
[----:B------:R-:W2:Y:S01]  /*de30*/  LDL.LU.64 R76, [R1+0x6c8] ;  /* 0x0006c800014c7983 */ /* 0x000ea20000300a00 */
[----:B------:R-:W-:-:S04]  /*de40*/  IMAD.WIDE R212, R153, 0x4, R166 ;  /* 0x0000000499d47825 */ /* 0x000fc800078e02a6 */
[C---:B------:R-:W-:Y:S01]  /*de50*/  IMAD.WIDE R220, R153.reuse, 0x4, R164 ;  /* 0x0000000499dc7825 */ /* 0x040fe200078e02a4 */
[----:B------:R-:W-:Y:S03]  /*de60*/  STL.64 [R1+0x508], R212 ;  /* 0x000508d401007387 */ /* 0x000fe60000100a00 */
        /* <DEDUP_REMOVED lines=56> */
[----:B------:R-:W-:Y:S01]  /*e1f0*/  IMAD.WIDE R194, R153, 0x4, R84 ;  /* 0x0000000499c27825 */ /* 0x000fe200078e0254 */
[----:B------:R-:W-:-:S03]  /*e200*/  IADD3 R152, R0, -0xec, RZ ;  /* 0xffffff1400987810 */ /* 0x000fc60007ffe0ff */
        /* <DEDUP_REMOVED lines=9> */
[----:B------:R-:W-:Y:S01]  /*e2a0*/  ISETP.GE.U32.AND P0, PT, R152, 0x7ffffe95, PT ;  /* 0x7ffffe959800780c */ /* 0x000fe20003f06070 */
[----:B------:R-:W-:Y:S02]  /*e2b0*/  STL.64 [R1+0xbe8], R86 ;  /* 0x000be85601007387 */ /* 0x000fe40000100a00 */
[C---:B------:R-:W-:Y:S01]  /*e2c0*/  IMAD.WIDE R176, R153.reuse, 0x4, R118 ;  /* 0x0000000499b07825 */ /* 0x040fe200078e0276 */
[----:B------:R-:W-:Y:S01]  /*e2d0*/  IADD3 R152, R0, -0xf4, RZ ;  /* 0xffffff0c00987810 */ /* 0x000fe20007ffe0ff */
[----:B------:R-:W-:Y:S02]  /*e2e0*/  STL.64 [R1+0xbf0], R70 ;  /* 0x000bf04601007387 */ /* 0x000fe40000100a00 */
[----:B------:R-:W-:-:S02]  /*e2f0*/  IMAD.WIDE R180, R153, 0x4, R94 ;  /* 0x0000000499b47825 */ /* 0x000fc400078e025e */
[----:B------:R-:W-:Y:S02]  /*e300*/  STL.64 [R1+0xc00], R238 ;  /* 0x000c00ee01007387 */ /* 0x000fe40000100a00 */
[C---:B------:R-:W-:Y:S02]  /*e310*/  IMAD.WIDE R196, R153.reuse, 0x4, R104 ;  /* 0x0000000499c47825 */ /* 0x040fe400078e0268 */
[----:B------:R-:W-:Y:S02]  /*e320*/  STL.64 [R1+0xbf8], R176 ;  /* 0x000bf8b001007387 */ /* 0x000fe40000100a00 */
        /* <DEDUP_REMOVED lines=11> */
[----:B------:R-:W-:Y:S01]  /*e3e0*/  ISETP.NE.U32.AND P1, PT, R204, RZ, PT ;  /* 0x000000ffcc00720c */ /* 0x000fe20003f25070 */
[----:B------:R-:W-:Y:S02]  /*e3f0*/  STL.64 [R1+0xc28], R58 ;  /* 0x000c283a01007387 */ /* 0x000fe40000100a00 */
[C---:B------:R-:W-:Y:S01]  /*e400*/  IMAD.WIDE R174, R153.reuse, 0x4, R132 ;  /* 0x0000000499ae7825 */ /* 0x040fe200078e0284 */
[----:B------:R-:W-:Y:S01]  /*e410*/  ISETP.GE.U32.AND P6, PT, R152, 0x7ffffe89, PT ;  /* 0x7ffffe899800780c */ /* 0x000fe20003fc6070 */
[----:B------:R-:W-:Y:S02]  /*e420*/  STL.64 [R1+0xc30], R44 ;  /* 0x000c302c01007387 */ /* 0x000fe40000100a00 */
[----:B------:R-:W-:Y:S01]  /*e430*/  IMAD.WIDE R182, R153, 0x4, R114 ;  /* 0x0000000499b67825 */ /* 0x000fe200078e0272 */
[----:B------:R-:W-:Y:S01]  /*e440*/  LOP3.LUT R204, R203, 0x60, RZ, 0x3c, !PT ;  /* 0x00000060cbcc7812 */ /* 0x000fe200078e3cff */
[----:B------:R-:W-:Y:S02]  /*e450*/  STL.64 [R1+0xc40], R236 ;  /* 0x000c40ec01007387 */ /* 0x000fe40000100a00 */
[C---:B------:R-:W-:Y:S01]  /*e460*/  IMAD.WIDE R198, R153.reuse, 0x4, R120 ;  /* 0x0000000499c67825 */ /* 0x040fe200078e0278 */
[C---:B------:R-:W-:Y:S01]  /*e470*/  IADD3 R152, R0.reuse, -0xfc, RZ ;  /* 0xffffff0400987810 */ /* 0x040fe20007ffe0ff */
[----:B------:R-:W-:Y:S02]  /*e480*/  STL.64 [R1+0xc38], R174 ;  /* 0x000c38ae01007387 */ /* 0x000fe40000100a00 */
[C---:B------:R-:W-:Y:S01]  /*e490*/  IMAD.WIDE R84, R153.reuse, 0x4, R134 ;  /* 0x0000000499547825 */ /* 0x040fe200078e0286 */
[----:B------:R-:W-:Y:S01]  /*e4a0*/  IADD3 R0, R0, -0x100, RZ ;  /* 0xffffff0000007810 */ /* 0x000fe20007ffe0ff */
[----:B------:R-:W-:Y:S02]  /*e4b0*/  STL.64 [R1+0xc48], R182 ;  /* 0x000c48b601007387 */ /* 0x000fe40000100a00 */
[----:B------:R-:W-:-:S02]  /*e4c0*/  IMAD.WIDE R90, R153, 0x4, R116 ;  /* 0x00000004995a7825 */ /* 0x000fc400078e0274 */
[----:B------:R-:W-:Y:S02]  /*e4d0*/  STL.64 [R1+0xc50], R198 ;  /* 0x000c50c601007387 */ /* 0x000fe40000100a00 */
[C---:B------:R-:W-:Y:S01]  /*e4e0*/  IMAD.WIDE R52, R153.reuse, 0x4, R122 ;  /* 0x0000000499347825 */ /* 0x040fe200078e027a */
[----:B------:R-:W-:Y:S01]  /*e4f0*/  ISETP.GE.U32.AND P5, PT, R152, 0x7ffffe85, PT ;  /* 0x7ffffe859800780c */ /* 0x000fe20003fa6070 */
[----:B------:R-:W-:Y:S02]  /*e500*/  STL.64 [R1+0xc58], R84 ;  /* 0x000c585401007387 */ /* 0x000fe40000100a00 */
[C---:B------:R-:W-:Y:S02]  /*e510*/  IMAD.WIDE R54, R153.reuse, 0x4, R130 ;  /* 0x0000000499367825 */ /* 0x040fe400078e0282 */
[----:B------:R-:W-:Y:S02]  /*e520*/  STL.64 [R1+0xc60], R90 ;  /* 0x000c605a01007387 */ /* 0x000fe40000100a00 */
[----:B------:R-:W-:-:S02]  /*e530*/  IMAD.WIDE R144, R153, 0x4, R126 ;  /* 0x0000000499907825 */ /* 0x000fc400078e027e */
[----:B------:R-:W-:Y:S02]  /*e540*/  STL.64 [R1+0xc68], R52 ;  /* 0x000c683401007387 */ /* 0x000fe40000100a00 */
[C---:B------:R-:W-:Y:S02]  /*e550*/  IMAD.WIDE R36, R153.reuse, 0x4, R36 ;  /* 0x0000000499247825 */ /* 0x040fe400078e0224 */
        /* <DEDUP_REMOVED lines=13> */
[----:B------:R-:W-:-:S04]  /*e630*/  IMAD.WIDE R172, R153, 0x4, R12 ;  /* 0x0000000499ac7825 */ /* 0x000fc800078e020c */
[----:B---3--:R-:W-:-:S04]  /*e640*/  IMAD.WIDE R2, R202, 0x4, R2 ;  /* 0x00000004ca027825 */ /* 0x008fc800078e0202 */
[C---:B----4-:R-:W-:Y:S01]  /*e650*/  IMAD.WIDE R4, R202.reuse, 0x4, R4 ;  /* 0x00000004ca047825 */ /* 0x050fe200078e0204 */
[----:B------:R1:W-:Y:S03]  /*e660*/  LDGSTS.E [R204+0x39c00], [R2.64], !P2 ;  /* 0x39c0000002cc7fae */ /* 0x0003e6000d121848 */
[----:B------:R-:W-:Y:S01]  /*e670*/  IMAD.WIDE R6, R202, 0x4, R6 ;  /* 0x00000004ca067825 */ /* 0x000fe200078e0206 */
[----:B------:R3:W-:Y:S01]  /*e680*/  LDGSTS.E [R204+0x39e00], [R4.64], !P2 ;  /* 0x39e0000004cc7fae */ /* 0x0007e2000d121848 */
[----:B------:R-:W-:Y:S02]  /*e690*/  ISETP.GE.U32.AND P2, PT, R0, 0x7ffffe81, PT ;  /* 0x7ffffe810000780c */ /* 0x000fe40003f46070 */
[C---:B--2---:R-:W-:Y:S01]  /*e6a0*/  IMAD.WIDE R16, R202.reuse, 0x4, R16 ;  /* 0x00000004ca107825 */ /* 0x044fe200078e0210 */
[----:B------:R2:W-:Y:S03]  /*e6b0*/  LDGSTS.E [R204+0x3ac00], [R6.64], !P0 ;  /* 0x3ac0000006cc7fae */ /* 0x0005e6000c121848 */
[C---:B------:R-:W-:Y:S01]  /*e6c0*/  IMAD.WIDE R18, R202.reuse, 0x4, R18 ;  /* 0x00000004ca127825 */ /* 0x040fe200078e0212 */
[----:B------:R4:W-:Y:S03]  /*e6d0*/  LDGSTS.E [R204+0x3ae00], [R16.64], !P0 ;  /* 0x3ae0000010cc7fae */ /* 0x0009e6000c121848 */
[C---:B------:R-:W-:Y:S01]  /*e6e0*/  IMAD.WIDE R22, R202.reuse, 0x4, R22 ;  /* 0x00000004ca167825 */ /* 0x040fe200078e0216 */
[----:B------:R1:W-:Y:S03]  /*e6f0*/  LDGSTS.E [R204+0x3bc00], [R18.64], !P3 ;  /* 0x3bc0000012cc7fae */ /* 0x0003e6000d921848 */
[C---:B------:R-:W-:Y:S01]  /*e700*/  IMAD.WIDE R26, R202.reuse, 0x4, R26 ;  /* 0x00000004ca1a7825 */ /* 0x040fe200078e021a */
[----:B------:R-:W-:Y:S03]  /*e710*/  STL.64 [R1+0xca8], R46 ;  /* 0x000ca82e01007387 */ /* 0x000fe60000100a00 */
[C---:B------:R-:W-:Y:S01]  /*e720*/  IMAD.WIDE R30, R202.reuse, 0x4, R30 ;  /* 0x00000004ca1e7825 */ /* 0x040fe200078e021e */
[----:B------:R-:W-:Y:S03]  /*e730*/  STL.64 [R1+0xcb8], R248 ;  /* 0x000cb8f801007387 */ /* 0x000fe60000100a00 */
[----:B------:R-:W-:-:S04]  /*e740*/  IMAD.WIDE R20, R202, 0x4, R20 ;  /* 0x00000004ca147825 */ /* 0x000fc800078e0214 */
[C---:B------:R-:W-:Y:S01]  /*e750*/  IMAD.WIDE R24, R202.reuse, 0x4, R24 ;  /* 0x00000004ca187825 */ /* 0x040fe200078e0218 */
[----:B------:R1:W-:Y:S03]  /*e760*/  LDGSTS.E [R204+0x3be00], [R20.64], !P3 ;  /* 0x3be0000014cc7fae */ /* 0x0003e6000d921848 */
[C---:B------:R-:W-:Y:S01]  /*e770*/  IMAD.WIDE R28, R202.reuse, 0x4, R28 ;  /* 0x00000004ca1c7825 */ /* 0x040fe200078e021c */
[----:B------:R1:W-:Y:S03]  /*e780*/  LDGSTS.E [R204+0x3cc00], [R22.64], !P4 ;  /* 0x3cc0000016cc7fae */ /* 0x0003e6000e121848 */
[C---:B------:R-:W-:Y:S01]  /*e790*/  IMAD.WIDE R32, R202.reuse, 0x4, R32 ;  /* 0x00000004ca207825 */ /* 0x040fe200078e0220 */
[----:B------:R1:W-:Y:S03]  /*e7a0*/  LDGSTS.E [R204+0x3ce00], [R24.64], !P4 ;  /* 0x3ce0000018cc7fae */ /* 0x0003e6000e121848 */
[C---:B------:R-:W-:Y:S01]  /*e7b0*/  IMAD.WIDE R34, R202.reuse, 0x4, R34 ;  /* 0x00000004ca227825 */ /* 0x040fe200078e0222 */
[----:B------:R-:W-:Y:S03]  /*e7c0*/  STL.64 [R1+0xcb0], R172 ;  /* 0x000cb0ac01007387 */ /* 0x000fe60000100a00 */
[----:B------:R-:W-:Y:S01]  /*e7d0*/  IMAD.MOV.U32 R252, RZ, RZ, 0x7f ;  /* 0x0000007ffffc7424 */ /* 0x000fe200078e00ff */
[----:B------:R1:W-:Y:S01]  /*e7e0*/  LDGSTS.E [R204+0x3dc00], [R26.64], !P6 ;  /* 0x3dc000001acc7fae */ /* 0x0003e2000f121848 */
[----:B------:R-:W-:-:S03]  /*e7f0*/  IMAD.WIDE R76, R202, 0x4, R76 ;  /* 0x00000004ca4c7825 */ /* 0x000fc600078e024c */
[----:B------:R1:W-:Y:S04]  /*e800*/  STL.64 [R1+0x350], R2 ;  /* 0x0003500201007387 */ /* 0x0003e80000100a00 */
[----:B------:R1:W-:Y:S01]  /*e810*/  LDGSTS.E [R204+0x3de00], [R28.64], !P6 ;  /* 0x3de000001ccc7fae */ /* 0x0003e2000f121848 */
[----:B------:R-:W-:-:S03]  /*e820*/  IADD3 R252, R252, c[0x0][0x180], RZ ;  /* 0x00006000fcfc7a10 */ /* 0x000fc60007ffe0ff */
[----:B------:R3:W-:Y:S04]  /*e830*/  STL.64 [R1+0x358], R4 ;  /* 0x0003580401007387 */ /* 0x0007e80000100a00 */
[----:B------:R2:W-:Y:S04]  /*e840*/  LDGSTS.E [R204+0x3ec00], [R30.64], !P5 ;  /* 0x3ec000001ecc7fae */ /* 0x0005e8000e921848 */
[----:B-1----:R1:W5:Y:S04]  /*e850*/  LDL.LU.64 R2, [R1+0xf70] ;  /* 0x000f700001027983 */ /* 0x0023680000300a00 */
[----:B------:R1:W-:Y:S04]  /*e860*/  LDGSTS.E [R204+0x3ee00], [R32.64], !P5 ;  /* 0x3ee0000020cc7fae */ /* 0x0003e8000e921848 */
[----:B---3--:R3:W5:Y:S04]  /*e870*/  LDL.LU.64 R4, [R1+0xf68] ;  /* 0x000f680001047983 */ /* 0x0087680000300a00 */
[----:B------:R1:W-:Y:S04]  /*e880*/  LDGSTS.E [R204+0x3fc00], [R34.64], !P2 ;  /* 0x3fc0000022cc7fae */ /* 0x0003e8000d121848 */
[----:B------:R2:W-:Y:S04]  /*e890*/  STL.64 [R1+0x390], R6 ;  /* 0x0003900601007387 */ /* 0x0005e80000100a00 */
[----:B------:R1:W-:Y:S01]  /*e8a0*/  LDGSTS.E [R204+0x3fe00], [R76.64], !P2 ;  /* 0x3fe000004ccc7fae */ /* 0x0003e2000d121848 */
[----:B------:R-:W-:-:S03]  /*e8b0*/  ISETP.GE.AND P0, PT, R252, 0x80, PT ;  /* 0x00000080fc00780c */ /* 0x000fc60003f06270 */
[----:B------:R4:W-:Y:S04]  /*e8c0*/  STL.64 [R1+0x398], R16 ;  /* 0x0003981001007387 */ /* 0x0009e80000100a00 */
[----:B------:R-:W0:Y:S01]  /*e8d0*/  LDGDEPBAR ;  /* 0x00000000000079af */ /* 0x000e220000000000 */
[----:B------:R-:W-:-:S03]  /*e8e0*/  LOP3.LUT R252, R203, 0x10, RZ, 0x3c, !PT ;  /* 0x00000010cbfc7812 */ /* 0x000fc600078e3cff */
[----:B--2---:R3:W5:Y:S04]  /*e8f0*/  LDL.LU.64 R6, [R1+0xf60] ;  /* 0x000f600001067983 */ /* 0x0047680000300a00 */
[----:B------:R2:W-:Y:S04]  /*e900*/  LDGSTS.E [R203+0x48000], [R78.64], P1 ;  /* 0x480000004ecb7fae */ /* 0x0005e80008921848 */
[----:B----4-:R3:W5:Y:S04]  /*e910*/  LDL.LU.64 R16, [R1+0xf58] ;  /* 0x000f580001107983 */ /* 0x0107680000300a00 */
[----:B------:R4:W-:Y:S04]  /*e920*/  LDGSTS.E [R203+0x49000], [R100.64], P1 ;  /* 0x4900000064cb7fae */ /* 0x0009e80008921848 */
[----:B------:R1:W-:Y:S04]  /*e930*/  STL.64 [R1+0x3d0], R18 ;  /* 0x0003d01201007387 */ /* 0x0003e80000100a00 */
[----:B------:R1:W-:Y:S04]  /*e940*/  LDGSTS.E [R203+0x4a000], [R102.64], P1 ;  /* 0x4a00000066cb7fae */ /* 0x0003e80008921848 */
[----:B------:R-:W-:Y:S04]  /*e950*/  STL.64 [R1+0x410], R22 ;  /* 0x0004101601007387 */ /* 0x000fe80000100a00 */
[----:B------:R1:W-:Y:S04]  /*e960*/  LDGSTS.E [R203+0x4b000], [R140.64], P1 ;  /* 0x4b0000008ccb7fae */ /* 0x0003e80008921848 */
[----:B------:R-:W-:Y:S04]  /*e970*/  STL.64 [R1+0x450], R26 ;  /* 0x0004501a01007387 */ /* 0x000fe80000100a00 */
[----:B------:R1:W-:Y:S04]  /*e980*/  LDGSTS.E [R203+0x4c000], [R142.64], P1 ;  /* 0x4c0000008ecb7fae */ /* 0x0003e80008921848 */
[----:B------:R-:W-:Y:S04]  /*e990*/  STL.64 [R1+0x490], R30 ;  /* 0x0004901e01007387 */ /* 0x000fe80000100a00 */
[----:B------:R1:W-:Y:S04]  /*e9a0*/  LDGSTS.E [R203+0x4d000], [R238.64], P1 ;  /* 0x4d000000eecb7fae */ /* 0x0003e80008921848 */
[----:B------:R1:W-:Y:S04]  /*e9b0*/  STL.64 [R1+0x3d8], R20 ;  /* 0x0003d81401007387 */ /* 0x0003e80000100a00 */
[----:B------:R1:W-:Y:S04]  /*e9c0*/  LDGSTS.E [R203+0x4e000], [R236.64], P1 ;  /* 0x4e000000eccb7fae */ /* 0x0003e80008921848 */
[----:B------:R-:W-:Y:S04]  /*e9d0*/  STL.64 [R1+0x4d0], R34 ;  /* 0x0004d02201007387 */ /* 0x000fe80000100a00 */
[----:B------:R1:W-:Y:S01]  /*e9e0*/  LDGSTS.E [R203+0x4f000], [R144.64], P1 ;  /* 0x4f00000090cb7fae */ /* 0x0003e20008921848 */
[----:B------:R-:W-:-:S03]  /*e9f0*/  LOP3.LUT R0, R203, 0x20, RZ, 0x3c, !PT ;  /* 0x00000020cb007812 */ /* 0x000fc600078e3cff */
[----:B------:R1:W-:Y:S04]  /*ea00*/  STL.64 [R1+0x418], R24 ;  /* 0x0004181801007387 */ /* 0x0003e80000100a00 */
[----:B------:R1:W-:Y:S04]  /*ea10*/  LDGSTS.E [R252+0x48200], [R146.64], P1 ;  /* 0x4820000092fc7fae */ /* 0x0003e80008921848 */
[----:B------:R2:W-:Y:S04]  /*ea20*/  STL.64 [R1+0x468], R28 ;  /* 0x0004681c01007387 */ /* 0x0005e80000100a00 */
[----:B------:R2:W-:Y:S04]  /*ea30*/  LDGSTS.E [R252+0x49200], [R156.64], P1 ;  /* 0x492000009cfc7fae */ /* 0x0005e80008921848 */
[----:B-1----:R3:W5:Y:S04]  /*ea40*/  LDL.LU.64 R18, [R1+0xf50] ;  /* 0x000f500001127983 */ /* 0x0027680000300a00 */
[----:B------:R1:W-:Y:S04]  /*ea50*/  LDGSTS.E [R252+0x4a200], [R158.64], P1 ;  /* 0x4a2000009efc7fae */ /* 0x0003e80008921848 */
[----:B------:R3:W5:Y:S04]  /*ea60*/  LDL.LU.64 R20, [R1+0xf48] ;  /* 0x000f480001147983 */ /* 0x0007680000300a00 */
[----:B------:R1:W-:Y:S04]  /*ea70*/  LDGSTS.E [R252+0x4b200], [R160.64], P1 ;  /* 0x4b200000a0fc7fae */ /* 0x0003e80008921848 */
[----:B------:R1:W-:Y:S04]  /*ea80*/  STL.64 [R1+0x498], R32 ;  /* 0x0004982001007387 */ /* 0x0003e80000100a00 */
[----:B------:R1:W-:Y:S04]  /*ea90*/  LDGSTS.E [R252+0x4c200], [R162.64], P1 ;  /* 0x4c200000a2fc7fae */ /* 0x0003e80008921848 */
[----:B------:R3:W5:Y:S04]  /*eaa0*/  LDL.LU.64 R22, [R1+0xf40] ;  /* 0x000f400001167983 */ /* 0x0007680000300a00 */
[----:B------:R1:W-:Y:S04]  /*eab0*/  LDGSTS.E [R252+0x4d200], [R180.64], P1 ;  /* 0x4d200000b4fc7fae */ /* 0x0003e80008921848 */
[----:B------:R1:W-:Y:S04]  /*eac0*/  STL.64 [R1+0x4d8], R76 ;  /* 0x0004d84c01007387 */ /* 0x0003e80000100a00 */
[----:B------:R1:W-:Y:S04]  /*ead0*/  LDGSTS.E [R252+0x4e200], [R182.64], P1 ;  /* 0x4e200000b6fc7fae */ /* 0x0003e80008921848 */
[----:B------:R3:W5:Y:S04]  /*eae0*/  LDL.LU.64 R24, [R1+0xf38] ;  /* 0x000f380001187983 */ /* 0x0007680000300a00 */
[----:B------:R1:W-:Y:S04]  /*eaf0*/  LDGSTS.E [R252+0x4f200], [R184.64], P1 ;  /* 0x4f200000b8fc7fae */ /* 0x0003e80008921848 */
[----:B------:R3:W5:Y:S04]  /*eb00*/  LDL.LU.64 R26, [R1+0xf30] ;  /* 0x000f3000011a7983 */ /* 0x0007680000300a00 */
[----:B------:R3:W-:Y:S04]  /*eb10*/  LDGSTS.E [R0+0x48400], [R186.64], P1 ;  /* 0x48400000ba007fae */ /* 0x0007e80008921848 */
[----:B--2---:R2:W5:Y:S01]  /*eb20*/  LDL.LU.64 R28, [R1+0xf28] ;  /* 0x000f2800011c7983 */ /* 0x0045620000300a00 */
[----:B-1----:R-:W-:-:S03]  /*eb30*/  LOP3.LUT R252, R203, 0x30, RZ, 0x3c, !PT ;  /* 0x00000030cbfc7812 */ /* 0x002fc600078e3cff */
[----:B------:R1:W-:Y:S04]  /*eb40*/  LDGSTS.E [R0+0x49400], [R188.64], P1 ;  /* 0x49400000bc007fae */ /* 0x0003e80008921848 */
[----:B------:R2:W5:Y:S04]  /*eb50*/  LDL.LU.64 R30, [R1+0xf20] ;  /* 0x000f2000011e7983 */ /* 0x0005680000300a00 */
        /* <DEDUP_REMOVED lines=9> */
[----:B----4-:R2:W5:Y:S04]  /*ebf0*/  LDL.LU.64 R100, [R1+0xef8] ;  /* 0x000ef80001647983 */ /* 0x0105680000300a00 */
        /* <DEDUP_REMOVED lines=12> */
[----:B------:R2:W5:Y:S01]  /*ecc0*/  LDL.LU.64 R146, [R1+0xec0] ;  /* 0x000ec00001927983 */ /* 0x0005620000300a00 */
[----:B-1----:R-:W-:-:S03]  /*ecd0*/  LOP3.LUT R65, R203, 0x40, RZ, 0x3c, !PT ;  /* 0x00000040cb417812 */ /* 0x002fc600078e3cff */
        /* <DEDUP_REMOVED lines=8> */
[----:B------:R2:W5:Y:S01]  /*ed60*/  LDL.LU.64 R180, [R1+0xe98] ;  /* 0x000e980001b47983 */ /* 0x0005620000300a00 */
[----:B-1----:R-:W-:-:S03]  /*ed70*/  LOP3.LUT R252, R203, 0x50, RZ, 0x3c, !PT ;  /* 0x00000050cbfc7812 */ /* 0x002fc600078e3cff */
[----:B------:R1:W-:Y:S04]  /*ed80*/  LDGSTS.E [R65+0x49800], [R214.64], P1 ;  /* 0x49800000d6417fae */ /* 0x0003e80008921848 */
[----:B------:R1:W5:Y:S04]  /*ed90*/  LDL.LU.64 R182, [R1+0xe90] ;  /* 0x000e900001b67983 */ /* 0x0003680000300a00 */
[----:B------:R1:W-:Y:S04]  /*eda0*/  LDGSTS.E [R65+0x4a800], [R216.64], P1 ;  /* 0x4a800000d8417fae */ /* 0x0003e80008921848 */
[----:B------:R1:W5:Y:S04]  /*edb0*/  LDL.LU.64 R184, [R1+0xe88] ;  /* 0x000e880001b87983 */ /* 0x0003680000300a00 */
[----:B------:R1:W-:Y:S04]  /*edc0*/  LDGSTS.E [R65+0x4b800], [R218.64], P1 ;  /* 0x4b800000da417fae */ /* 0x0003e80008921848 */
[----:B---3--:R3:W5:Y:S04]  /*edd0*/  LDL.LU.64 R186, [R1+0xe80] ;  /* 0x000e800001ba7983 */ /* 0x0087680000300a00 */
        /* <DEDUP_REMOVED lines=23> */
[----:B--2---:R3:W5:Y:S04]  /*ef50*/  LDL.LU.64 R212, [R1+0xe20] ;  /* 0x000e200001d47983 */ /* 0x0047680000300a00 */
[----:B------:R2:W-:Y:S04]  /*ef60*/  LDGSTS.E [R204+0x48c00], [R226.64], P1 ;  /* 0x48c00000e2cc7fae */ /* 0x0005e80008921848 */
[----:B-1----:R3:W5:Y:S01]  /*ef70*/  LDL.LU.64 R214, [R1+0xe18] ;  /* 0x000e180001d67983 */ /* 0x0027620000300a00 */
[----:B----4-:R-:W-:-:S03]  /*ef80*/  LOP3.LUT R252, R203, 0x70, RZ, 0x3c, !PT ;  /* 0x00000070cbfc7812 */ /* 0x010fc600078e3cff */
        /* <DEDUP_REMOVED lines=13> */
[----:B-1----:R3:W5:Y:S04]  /*f060*/  LDL.LU.64 R228, [R1+0xde0] ;  /* 0x000de00001e47983 */ /* 0x0027680000300a00 */
[----:B------:R1:W-:Y:S04]  /*f070*/  LDGSTS.E [R252+0x48e00], [R206.64], P1 ;  /* 0x48e00000cefc7fae */ /* 0x0003e80008921848 */
[----:B------:R2:W-:Y:S04]  /*f080*/  LDGSTS.E [R252+0x49e00], [R62.64], P1 ;  /* 0x49e000003efc7fae */ /* 0x0005e80008921848 */
[----:B------:R3:W-:Y:S04]  /*f090*/  LDGSTS.E [R252+0x4ae00], [R250.64], P1 ;  /* 0x4ae00000fafc7fae */ /* 0x0007e80008921848 */
[----:B-1----:R3:W5:Y:S04]  /*f0a0*/  LDL.LU.64 R206, [R1+0xdd8] ;  /* 0x000dd80001ce7983 */ /* 0x0027680000300a00 */
[----:B------:R1:W-:Y:S04]  /*f0b0*/  LDGSTS.E [R252+0x4be00], [R178.64], P1 ;  /* 0x4be00000b2fc7fae */ /* 0x0003e80008921848 */
[----:B------:R1:W-:Y:S04]  /*f0c0*/  LDGSTS.E [R252+0x4ce00], [R176.64], P1 ;  /* 0x4ce00000b0fc7fae */ /* 0x0003e80008921848 */
[----:B------:R1:W-:Y:S04]  /*f0d0*/  LDGSTS.E [R252+0x4de00], [R174.64], P1 ;  /* 0x4de00000aefc7fae */ /* 0x0003e80008921848 */
[----:B------:R1:W-:Y:S04]  /*f0e0*/  LDGSTS.E [R252+0x4ee00], [R36.64], P1 ;  /* 0x4ee0000024fc7fae */ /* 0x0003e80008921848 */
[----:B------:R1:W-:Y:S01]  /*f0f0*/  LDGSTS.E [R252+0x4fe00], [R172.64], P1 ;  /* 0x4fe00000acfc7fae */ /* 0x0003e20008921848 */
[----:B------:R-:W-:-:S03]  /*f100*/  CS2R R12, SRZ ;  /* 0x00000000000c7805 */ /* 0x000fc6000001ff00 */
[----:B------:R-:W0:Y:S01]  /*f110*/  LDGDEPBAR ;  /* 0x00000000000079af */ /* 0x000e220000000000 */
[----:B------:R-:W-:Y:S01]  /*f120*/  CS2R R14, SRZ ;  /* 0x00000000000e7805 */ /* 0x000fe2000001ff00 */
        /* <DEDUP_REMOVED lines=46> */
[----:B-1----:R-:W-:Y:S01]  /*f410*/  CS2R R176, SRZ ;  /* 0x0000000000b07805 */ /* 0x002fe2000001ff00 */
[----:B------:R-:W-:Y:S01]  /*f420*/  CS2R R178, SRZ ;  /* 0x0000000000b27805 */ /* 0x000fe2000001ff00 */
[----:B------:R-:W-:Y:S01]  /*f430*/  CS2R R172, SRZ ;  /* 0x0000000000ac7805 */ /* 0x000fe2000001ff00 */
[----:B------:R-:W-:Y:S01]  /*f440*/  CS2R R174, SRZ ;  /* 0x0000000000ae7805 */ /* 0x000fe2000001ff00 */
[----:B------:R-:W-:Y:S01]  /*f450*/  CS2R R52, SRZ ;  /* 0x0000000000347805 */ /* 0x000fe2000001ff00 */
[----:B------:R-:W-:Y:S01]  /*f460*/  CS2R R54, SRZ ;  /* 0x0000000000367805 */ /* 0x000fe2000001ff00 */
[----:B----4-:R-:W-:Y:S01]  /*f470*/  CS2R R56, SRZ ;  /* 0x0000000000387805 */ /* 0x010fe2000001ff00 */
[----:B------:R-:W-:Y:S01]  /*f480*/  CS2R R58, SRZ ;  /* 0x00000000003a7805 */ /* 0x000fe2000001ff00 */
[----:B------:R-:W-:Y:S01]  /*f490*/  CS2R R60, SRZ ;  /* 0x00000000003c7805 */ /* 0x000fe2000001ff00 */
[----:B--2---:R-:W-:Y:S01]  /*f4a0*/  CS2R R62, SRZ ;  /* 0x00000000003e7805 */ /* 0x004fe2000001ff00 */
[----:B------:R-:W-:Y:S01]  /*f4b0*/  CS2R R68, SRZ ;  /* 0x0000000000447805 */ /* 0x000fe2000001ff00 */
[----:B------:R-:W-:Y:S01]  /*f4c0*/  CS2R R70, SRZ ;  /* 0x0000000000467805 */ /* 0x000fe2000001ff00 */
[----:B------:R-:W-:Y:S01]  /*f4d0*/  CS2R R36, SRZ ;  /* 0x0000000000247805 */ /* 0x000fe2000001ff00 */
[----:B------:R-:W-:Y:S01]  /*f4e0*/  CS2R R38, SRZ ;  /* 0x0000000000267805 */ /* 0x000fe2000001ff00 */
[----:B------:R-:W-:Y:S01]  /*f4f0*/  CS2R R64, SRZ ;  /* 0x0000000000407805 */ /* 0x000fe2000001ff00 */
[----:B------:R-:W-:Y:S01]  /*f500*/  CS2R R66, SRZ ;  /* 0x0000000000427805 */ /* 0x000fe2000001ff00 */
[----:B------:R-:W-:Y:S05]  /*f510*/  @!P0 BRA `(.L_x_0) ;  /* 0x0001560000008947 */ /* 0x000fea0003800000 */
[----:B---3--:R-:W2:Y:S04]  /*f520*/  LDL.LU.64 R66, [R1+0x6e8] ;  /* 0x0006e80001427983 */ /* 0x008ea80000300a00 */
[----:B------:R-:W3:Y:S04]  /*f530*/  LDL.LU.64 R248, [R1+0x6e0] ;  /* 0x0006e00001f87983 */ /* 0x000ee80000300a00 */
[----:B------:R-:W4:Y:S04]  /*f540*/  LDL.LU.64 R64, [R1+0x460] ;  /* 0x0004600001407983 */ /* 0x000f280000300a00 */
[----:B------:R-:W4:Y:S01]  /*f550*/  LDL.LU.64 R250, [R1+0x458] ;  /* 0x0004580001fa7983 */ /* 0x000f220000300a00 */
[----:B--2---:R-:W-:-:S03]  /*f560*/  MOV R0, R67 ;  /* 0x0000004300007202 */ /* 0x004fc60000000f00 */
[----:B------:R-:W-:Y:S04]  /*f570*/  STL [R1+0x93c], R66 ;  /* 0x00093c4201007387 */ /* 0x000fe80000100800 */
[----:B---3--:R-:W-:Y:S04]  /*f580*/  STL [R1+0x944], R248 ;  /* 0x000944f801007387 */ /* 0x008fe80000100800 */
[----:B------:R1:W-:Y:S04]  /*f590*/  STL [R1+0x938], R0 ;  /* 0x0009380001007387 */ /* 0x0003e80000100800 */
[----:B-----5:R-:W-:Y:S01]  /*f5a0*/  STL [R1+0x948], R228 ;  /* 0x000948e401007387 */ /* 0x020fe20000100800 */
[----:B-1----:R-:W-:-:S05]  /*f5b0*/  IMAD.MOV.U32 R0, RZ, RZ, R249 ;  /* 0x000000ffff007224 */ /* 0x002fca00078e00f9 */
[----:B------:R4:W-:Y:S04]  /*f5c0*/  STL [R1+0x940], R0 ;  /* 0x0009400001007387 */ /* 0x0009e80000100800 */
[----:B------:R-:W2:Y:S04]  /*f5d0*/  LDL.LU.64 R66, [R1+0x4a0] ;  /* 0x0004a00001427983 */ /* 0x000ea80000300a00 */
[----:B------:R-:W-:Y:S04]  /*f5e0*/  STL [R1+0x930], R229 ;  /* 0x000930e501007387 */ /* 0x000fe80000100800 */
[----:B------:R-:W3:Y:S01]  /*f5f0*/  LDL.LU.64 R248, [R1+0x4b0] ;  /* 0x0004b00001f87983 */ /* 0x000ee20000300a00 */
[----:B----4-:R-:W-:-:S03]  /*f600*/  IMAD.MOV.U32 R0, RZ, RZ, R65 ;  /* 0x000000ffff007224 */ /* 0x010fc600078e0041 */
[----:B------:R-:W-:Y:S04]  /*f610*/  STL [R1+0x934], R226 ;  /* 0x000934e201007387 */ /* 0x000fe80000100800 */
        /* <DEDUP_REMOVED lines=11> */
[----:B------:R1:W-:Y:S04]  /*f6d0*/  STL [R1+0x8fc], R0 ;  /* 0x0008fc0001007387 */ /* 0x0003e80000100800 */
[----:B------:R-:W-:Y:S01]  /*f6e0*/  STL [R1+0x90c], R224 ;  /* 0x00090ce001007387 */ /* 0x000fe20000100800 */
[----:B-1----:R-:W-:-:S05]  /*f6f0*/  IMAD.MOV.U32 R0, RZ, RZ, R251 ;  /* 0x000000ffff007224 */ /* 0x002fca00078e00fb */
[----:B------:R2:W-:Y:S04]  /*f700*/  STL [R1+0x904], R0 ;  /* 0x0009040001007387 */ /* 0x0005e80000100800 */
[----:B------:R-:W4:Y:S04]  /*f710*/  LDL.LU.64 R64, [R1+0x500] ;  /* 0x0005000001407983 */ /* 0x000f280000300a00 */
[----:B------:R-:W-:Y:S04]  /*f720*/  STL [R1+0x8f0], R225 ;  /* 0x0008f0e101007387 */ /* 0x000fe80000100800 */
[----:B------:R-:W4:Y:S04]  /*f730*/  LDL.LU.64 R250, [R1+0x510] ;  /* 0x0005100001fa7983 */ /* 0x000f280000300a00 */
        /* <DEDUP_REMOVED lines=9> */
[----:B------:R-:W-:Y:S01]  /*f7d0*/  STL [R1+0x8b8], R101 ;  /* 0x0008b86501007387 */ /* 0x000fe20000100800 */
[----:B--2---:R-:W-:-:S03]  /*f7e0*/  IMAD.MOV.U32 R0, RZ, RZ, R67 ;  /* 0x000000ffff007224 */ /* 0x004fc600078e0043 */
[----:B------:R-:W-:Y:S04]  /*f7f0*/  STL [R1+0x8c0], R66 ;  /* 0x0008c04201007387 */ /* 0x000fe80000100800 */
[----:B---3--:R-:W-:Y:S04]  /*f800*/  STL [R1+0x8c8], R248 ;  /* 0x0008c8f801007387 */ /* 0x008fe80000100800 */
[----:B------:R1:W-:Y:S04]  /*f810*/  STL [R1+0x8bc], R0 ;  /* 0x0008bc0001007387 */ /* 0x0003e80000100800 */
[----:B------:R-:W-:Y:S01]  /*f820*/  STL [R1+0x8cc], R220 ;  /* 0x0008ccdc01007387 */ /* 0x000fe20000100800 */
[----:B-1----:R-:W-:-:S05]  /*f830*/  IMAD.MOV.U32 R0, RZ, RZ, R249 ;  /* 0x000000ffff007224 */ /* 0x002fca00078e00f9 */
[----:B------:R4:W-:Y:S04]  /*f840*/  STL [R1+0x8c4], R0 ;  /* 0x0008c40001007387 */ /* 0x0009e80000100800 */
[----:B------:R-:W2:Y:S04]  /*f850*/  LDL.LU.64 R66, [R1+0x550] ;  /* 0x0005500001427983 */ /* 0x000ea80000300a00 */
[----:B------:R-:W-:Y:S04]  /*f860*/  STL [R1+0x8b0], R221 ;  /* 0x0008b0dd01007387 */ /* 0x000fe80000100800 */
[----:B------:R-:W3:Y:S04]  /*f870*/  LDL.LU.64 R248, [R1+0x560] ;  /* 0x0005600001f87983 */ /* 0x000ee80000300a00 */
        /* <DEDUP_REMOVED lines=9> */
[----:B----4-:R-:W-:-:S03]  /*f910*/  IMAD.MOV.U32 R0, RZ, RZ, R65 ;  /* 0x000000ffff007224 */ /* 0x010fc600078e0041 */
[----:B------:R-:W-:Y:S04]  /*f920*/  STL [R1+0x878], R77 ;  /* 0x0008784d01007387 */ /* 0x000fe80000100800 */
[----:B------:R-:W-:Y:S04]  /*f930*/  STL [R1+0x880], R64 ;  /* 0x0008804001007387 */ /* 0x000fe80000100800 */
[----:B------:R-:W-:Y:S04]  /*f940*/  STL [R1+0x888], R250 ;  /* 0x000888fa01007387 */ /* 0x000fe80000100800 */
[----:B------:R1:W-:Y:S04]  /*f950*/  STL [R1+0x87c], R0 ;  /* 0x00087c0001007387 */ /* 0x0003e80000100800 */
[----:B------:R-:W-:Y:S01]  /*f960*/  STL [R1+0x88c], R216 ;  /* 0x00088cd801007387 */ /* 0x000fe20000100800 */
[----:B-1----:R-:W-:-:S05]  /*f970*/  IMAD.MOV.U32 R0, RZ, RZ, R251 ;  /* 0x000000ffff007224 */ /* 0x002fca00078e00fb */
[----:B------:R2:W-:Y:S04]  /*f980*/  STL [R1+0x884], R0 ;  /* 0x0008840001007387 */ /* 0x0005e80000100800 */
[----:B------:R-:W-:Y:S04]  /*f990*/  STL [R1+0x870], R217 ;  /* 0x000870d901007387 */ /* 0x000fe80000100800 */
[----:B------:R-:W-:Y:S04]  /*f9a0*/  STL [R1+0x874], R214 ;  /* 0x000874d601007387 */ /* 0x000fe80000100800 */
        /* <DEDUP_REMOVED lines=16> */
[----:B-1----:R-:W-:-:S05]  /*fab0*/  MOV R0, R249 ;  /* 0x000000f900007202 */ /* 0x002fca0000000f00 */
[----:B------:R4:W-:Y:S04]  /*fac0*/  STL [R1+0x844], R0 ;  /* 0x0008440001007387 */ /* 0x0009e80000100800 */
[----:B------:R-:W-:Y:S04]  /*fad0*/  STL [R1+0x830], R213 ;  /* 0x000830d501007387 */ /* 0x000fe80000100800 */
[----:B------:R-:W-:Y:S04]  /*fae0*/  STL [R1+0x834], R210 ;  /* 0x000834d201007387 */ /* 0x000fe80000100800 */
[----:B------:R-:W-:Y:S04]  /*faf0*/  STL [R1+0x828], R211 ;  /* 0x000828d301007387 */ /* 0x000fe80000100800 */
[----:B------:R-:W-:Y:S04]  /*fb00*/  STL [R1+0x82c], R186 ;  /* 0x00082cba01007387 */ /* 0x000fe80000100800 */
[----:B------:R-:W2:Y:S04]  /*fb10*/  LDL.LU.64 R68, [R1+0x610] ;  /* 0x0006100001447983 */ /* 0x000ea80000300a00 */
[----:B------:R-:W-:Y:S04]  /*fb20*/  STL [R1+0x820], R187 ;  /* 0x000820bb01007387 */ /* 0x000fe80000100800 */
[----:B------:R-:W3:Y:S04]  /*fb30*/  LDL.LU.64 R64, [R1+0x618] ;  /* 0x0006180001407983 */ /* 0x000ee80000300a00 */
[----:B------:R-:W-:Y:S04]  /*fb40*/  STL [R1+0x824], R184 ;  /* 0x000824b801007387 */ /* 0x000fe80000100800 */
[----:B------:R-:W3:Y:S04]  /*fb50*/  LDL.LU.64 R66, [R1+0x70] ;  /* 0x0000700001427983 */ /* 0x000ee80000300a00 */
[----:B------:R-:W-:Y:S04]  /*fb60*/  STL [R1+0x818], R185 ;  /* 0x000818b901007387 */ /* 0x000fe80000100800 */
[----:B------:R-:W3:Y:S04]  /*fb70*/  LDL.LU.64 R248, [R1+0x78] ;  /* 0x0000780001f87983 */ /* 0x000ee80000300a00 */
[----:B------:R-:W-:Y:S04]  /*fb80*/  STL [R1+0x81c], R30 ;  /* 0x00081c1e01007387 */ /* 0x000fe80000100800 */
[----:B------:R-:W-:Y:S04]  /*fb90*/  STL [R1+0x810], R31 ;  /* 0x0008101f01007387 */ /* 0x000fe80000100800 */
[----:B------:R-:W-:Y:S04]  /*fba0*/  STL [R1+0x814], R28 ;  /* 0x0008141c01007387 */ /* 0x000fe80000100800 */
[----:B------:R-:W-:Y:S01]  /*fbb0*/  STL [R1+0x7e8], R29 ;  /* 0x0007e81d01007387 */ /* 0x000fe20000100800 */
[----:B----4-:R-:W-:-:S03]  /*fbc0*/  IMAD.MOV.U32 R0, RZ, RZ, R39 ;  /* 0x000000ffff007224 */ /* 0x010fc600078e0027 */
        /* <DEDUP_REMOVED lines=8> */
[----:B------:R-:W-:Y:S04]  /*fc50*/  STL [R1+0x804], R247 ;  /* 0x000804f701007387 */ /* 0x000fe80000100800 */
[----:B------:R-:W-:Y:S04]  /*fc60*/  STL [R1+0x80c], R182 ;  /* 0x00080cb601007387 */ /* 0x000fe80000100800 */
[----:B------:R-:W4:Y:S04]  /*fc70*/  LDL.LU.64 R70, [R1+0x620] ;  /* 0x0006200001467983 */ /* 0x000f280000300a00 */
[----:B------:R-:W-:Y:S04]  /*fc80*/  STL [R1+0x7e0], R183 ;  /* 0x0007e0b701007387 */ /* 0x000fe80000100800 */
[----:B------:R-:W4:Y:S04]  /*fc90*/  LDL.LU.64 R36, [R1+0x628] ;  /* 0x0006280001247983 */ /* 0x000f280000300a00 */
[----:B------:R-:W-:Y:S04]  /*fca0*/  STL [R1+0x7e4], R180 ;  /* 0x0007e4b401007387 */ /* 0x000fe80000100800 */
[----:B------:R-:W4:Y:S04]  /*fcb0*/  LDL.LU.64 R38, [R1+0x208] ;  /* 0x0002080001267983 */ /* 0x000f280000300a00 */
[----:B------:R-:W-:Y:S04]  /*fcc0*/  STL [R1+0x7d8], R181 ;  /* 0x0007d8b501007387 */ /* 0x000fe80000100800 */
[----:B------:R-:W4:Y:S04]  /*fcd0*/  LDL.LU.64 R250, [R1+0x200] ;  /* 0x0002000001fa7983 */ /* 0x000f280000300a00 */
        /* <DEDUP_REMOVED lines=11> */
[----:B------:R-:W-:Y:S01]  /*fd90*/  STL [R1+0x7c8], R248 ;  /* 0x0007c8f801007387 */ /* 0x000fe20000100800 */
[----:B-1----:R-:W-:-:S05]  /*fda0*/  IMAD.MOV.U32 R0, RZ, RZ, R67 ;  /* 0x000000ffff007224 */ /* 0x002fca00078e0043 */
        /* <DEDUP_REMOVED lines=8> */
[----:B------:R-:W3:Y:S04]  /*fe30*/  LDL.LU.64 R66, [R1+0x1f8] ;  /* 0x0001f80001427983 */ /* 0x000ee80000300a00 */
        /* <DEDUP_REMOVED lines=13> */
[----:B------:R-:W-:Y:S01]  /*ff10*/  STL [R1+0x788], R250 ;  /* 0x000788fa01007387 */ /* 0x000fe20000100800 */
[----:B-1----:R-:W-:-:S05]  /*ff20*/  MOV R0, R39 ;  /* 0x0000002700007202 */ /* 0x002fca0000000f00 */
[----:B------:R1:W-:Y:S04]  /*ff30*/  STL [R1+0x77c], R0 ;  /* 0x00077c0001007387 */ /* 0x0003e80000100800 */
[----:B------:R-:W-:Y:S01]  /*ff40*/  STL [R1+0x78c], R158 ;  /* 0x00078c9e01007387 */ /* 0x000fe20000100800 */
[----:B-1----:R-:W-:-:S05]  /*ff50*/  IMAD.MOV.U32 R0, RZ, RZ, R251 ;  /* 0x000000ffff007224 */ /* 0x002fca00078e00fb */
[----:B------:R2:W-:Y:S04]  /*ff60*/  STL [R1+0x784], R0 ;  /* 0x0007840001007387 */ /* 0x0005e80000100800 */
[----:B------:R-:W4:Y:S04]  /*ff70*/  LDL.LU.64 R250, [R1+0x640] ;  /* 0x0006400001fa7983 */ /* 0x000f280000300a00 */
        /* <DEDUP_REMOVED lines=23> */
[----:B------:R-:W-:Y:S04]  /*100f0*/  STL [R1+0x720], R147 ;  /* 0x0007209301007387 */ /* 0x000fe80000100800 */
[----:B------:R-:W-:Y:S04]  /*10100*/  STL [R1+0x724], R144 ;  /* 0x0007249001007387 */ /* 0x000fe80000100800 */
[----:B------:R-:W2:Y:S04]  /*10110*/  LDL.LU.64 R64, [R1+0x680] ;  /* 0x0006800001407983 */ /* 0x000ea80000300a00 */
[----:B------:R-:W-:Y:S04]  /*10120*/  STL [R1+0x718], R145 ;  /* 0x0007189101007387 */ /* 0x000fe80000100800 */
[----:B------:R-:W-:Y:S04]  /*10130*/  STL [R1+0x71c], R6 ;  /* 0x00071c0601007387 */ /* 0x000fe80000100800 */
[----:B------:R-:W3:Y:S04]  /*10140*/  LDL.LU.64 R66, [R1+0x690] ;  /* 0x0006900001427983 */ /* 0x000ee80000300a00 */
[----:B------:R-:W-:Y:S04]  /*10150*/  STL [R1+0x710], R7 ;  /* 0x0007100701007387 */ /* 0x000fe80000100800 */
[----:B------:R-:W-:Y:S04]  /*10160*/  STL [R1+0x714], R4 ;  /* 0x0007140401007387 */ /* 0x000fe80000100800 */
[----:B------:R-:W3:Y:S04]  /*10170*/  LDL.LU.64 R60, [R1+0x1d8] ;  /* 0x0001d800013c7983 */ /* 0x000ee80000300a00 */
[----:B------:R-:W-:Y:S04]  /*10180*/  STL [R1+0x6d8], R5 ;  /* 0x0006d80501007387 */ /* 0x000fe80000100800 */
[----:B------:R-:W3:Y:S01]  /*10190*/  LDL.LU.64 R62, [R1+0x1d0] ;  /* 0x0001d000013e7983 */ /* 0x000ee20000300a00 */
[----:B----4-:R-:W-:-:S03]  /*101a0*/  IMAD.MOV.U32 R0, RZ, RZ, R251 ;  /* 0x000000ffff007224 */ /* 0x010fc600078e00fb */
[----:B------:R1:W-:Y:S04]  /*101b0*/  STL [R1+0x6e0], R250 ;  /* 0x0006e0fa01007387 */ /* 0x0003e80000100800 */
[----:B------:R-:W4:Y:S04]  /*101c0*/  LDL.LU.64 R248, [R1+0x50] ;  /* 0x0000500001f87983 */ /* 0x000f280000300a00 */
[----:B-1----:R-:W4:Y:S04]  /*101d0*/  LDL.LU.64 R250, [R1+0x60] ;  /* 0x0000600001fa7983 */ /* 0x002f280000300a00 */
[----:B------:R1:W-:Y:S04]  /*101e0*/  STL [R1+0x6dc], R0 ;  /* 0x0006dc0001007387 */ /* 0x0003e80000100800 */
[----:B------:R-:W-:Y:S04]  /*101f0*/  STL [R1+0x6e8], R70 ;  /* 0x0006e84601007387 */ /* 0x000fe80000100800 */
[----:B------:R-:W-:Y:S01]  /*10200*/  STL [R1+0x6f0], R36 ;  /* 0x0006f02401007387 */ /* 0x000fe20000100800 */
[----:B-1----:R-:W-:-:S05]  /*10210*/  IMAD.MOV.U32 R0, RZ, RZ, R71 ;  /* 0x000000ffff007224 */ /* 0x002fca00078e0047 */
[----:B------:R1:W-:Y:S04]  /*10220*/  STL [R1+0x6e4], R0 ;  /* 0x0006e40001007387 */ /* 0x0003e80000100800 */
[----:B------:R-:W-:Y:S01]  /*10230*/  STL [R1+0x6f8], R38 ;  /* 0x0006f82601007387 */ /* 0x000fe20000100800 */
[----:B-1----:R-:W-:-:S05]  /*10240*/  IMAD.MOV.U32 R0, RZ, RZ, R37 ;  /* 0x000000ffff007224 */ /* 0x002fca00078e0025 */
[----:B------:R1:W-:Y:S04]  /*10250*/  STL [R1+0x6ec], R0 ;  /* 0x0006ec0001007387 */ /* 0x0003e80000100800 */
[----:B------:R-:W-:Y:S01]  /*10260*/  STL [R1+0x700], R236 ;  /* 0x000700ec01007387 */ /* 0x000fe20000100800 */
[----:B-1----:R-:W-:-:S05]  /*10270*/  MOV R0, R39 ;  /* 0x0000002700007202 */ /* 0x002fca0000000f00 */
[----:B------:R-:W-:Y:S04]  /*10280*/  STL [R1+0x6f4], R0 ;  /* 0x0006f40001007387 */ /* 0x000fe80000100800 */
[----:B------:R-:W-:Y:S04]  /*10290*/  STL [R1+0x6fc], R237 ;  /* 0x0006fced01007387 */ /* 0x000fe80000100800 */
[----:B------:R-:W4:Y:S04]  /*102a0*/  LDL.64 R68, [R1+0x960] ;  /* 0x0009600001447983 */ /* 0x000f280000100a00 */
[----:B------:R-:W-:Y:S04]  /*102b0*/  STL [R1+0x708], R238 ;  /* 0x000708ee01007387 */ /* 0x000fe80000100800 */
[----:B------:R1:W-:Y:S04]  /*102c0*/  STL [R1+0x704], R239 ;  /* 0x000704ef01007387 */ /* 0x0003e80000100800 */
[----:B------:R-:W4:Y:S04]  /*102d0*/  LDL.LU.64 R70, [R1+0x968] ;  /* 0x0009680001467983 */ /* 0x000f280000300a00 */
[----:B------:R-:W-:Y:S04]  /*102e0*/  STL [R1+0x70c], R2 ;  /* 0x00070c0201007387 */ /* 0x000fe80000100800 */
[----:B------:R-:W4:Y:S04]  /*102f0*/  LDL.LU.64 R36, [R1+0x1c8] ;  /* 0x0001c80001247983 */ /* 0x000f280000300a00 */
[----:B------:R-:W4:Y:S01]  /*10300*/  LDL.LU.64 R38, [R1+0x1c0] ;  /* 0x0001c00001267983 */ /* 0x000f220000300a00 */
[----:B------:R-:W-:-:S02]  /*10310*/  IMAD.MOV.U32 R210, RZ, RZ, R230 ;  /* 0x000000ffffd27224 */ /* 0x000fc400078e00e6 */
[----:B------:R-:W-:Y:S01]  /*10320*/  IMAD.MOV.U32 R209, RZ, RZ, R231 ;  /* 0x000000ffffd17224 */ /* 0x000fe200078e00e7 */
[----:B------:R-:W-:Y:S01]  /*10330*/  MOV R226, R234 ;  /* 0x000000ea00e27202 */ /* 0x000fe20000000f00 */
[----:B------:R-:W1:Y:S01]  /*10340*/  S2R R204, SR_TID.X ;  /* 0x0000000000cc7919 */ /* 0x000e620000002100 */
[----:B------:R-:W-:Y:S02]  /*10350*/  IMAD.MOV.U32 R208, RZ, RZ, R3 ;  /* 0x000000ffffd07224 */ /* 0x000fe400078e0003 */
[----:B--2---:R-:W-:Y:S02]  /*10360*/  IMAD.MOV.U32 R212, RZ, RZ, R64 ;  /* 0x000000ffffd47224 */ /* 0x004fe400078e0040 */
[----:B------:R-:W-:Y:S02]  /*10370*/  IMAD.MOV.U32 R211, RZ, RZ, R65 ;  /* 0x000000ffffd37224 */ /* 0x000fe400078e0041 */
[----:B------:R-:W2:Y:S01]  /*10380*/  LDL.LU.64 R64, [R1+0x80] ;  /* 0x0000800001407983 */ /* 0x000ea20000300a00 */
[----:B---3--:R-:W-:-:S02]  /*10390*/  IMAD.MOV.U32 R214, RZ, RZ, R66 ;  /* 0x000000ffffd67224 */ /* 0x008fc400078e0042 */
[----:B------:R-:W-:Y:S02]  /*103a0*/  IMAD.MOV.U32 R213, RZ, RZ, R67 ;  /* 0x000000ffffd57224 */ /* 0x000fe400078e0043 */
[----:B------:R-:W3:Y:S01]  /*103b0*/  LDL.LU.64 R66, [R1+0x88] ;  /* 0x0000880001427983 */ /* 0x000ee20000300a00 */
[----:B------:R-:W-:Y:S02]  /*103c0*/  IMAD.MOV.U32 R224, RZ, RZ, R232 ;  /* 0x000000ffffe07224 */ /* 0x000fe400078e00e8 */
[----:B------:R-:W-:Y:S02]  /*103d0*/  IMAD.MOV.U32 R223, RZ, RZ, R233 ;  /* 0x000000ffffdf7224 */ /* 0x000fe400078e00e9 */
[----:B------:R-:W-:Y:S02]  /*103e0*/  IMAD.MOV.U32 R225, RZ, RZ, R235 ;  /* 0x000000ffffe17224 */ /* 0x000fe400078e00eb */
[----:B------:R-:W-:Y:S01]  /*103f0*/  IMAD.MOV.U32 R216, RZ, RZ, R60 ;  /* 0x000000ffffd87224 */ /* 0x000fe200078e003c */
[----:B------:R-:W-:Y:S01]  /*10400*/  MOV R215, R61 ;  /* 0x0000003d00d77202 */ /* 0x000fe20000000f00 */
[----:B------:R-:W-:-:S02]  /*10410*/  IMAD.MOV.U32 R218, RZ, RZ, R62 ;  /* 0x000000ffffda7224 */ /* 0x000fc400078e003e */
[----:B------:R-:W-:Y:S02]  /*10420*/  IMAD.MOV.U32 R217, RZ, RZ, R63 ;  /* 0x000000ffffd97224 */ /* 0x000fe400078e003f */
[----:B------:R-:W3:Y:S01]  /*10430*/  LDL.LU.64 R62, [R1+0x970] ;  /* 0x00097000013e7983 */ /* 0x000ee20000300a00 */
[----:B----4-:R-:W-:Y:S02]  /*10440*/  IMAD.MOV.U32 R220, RZ, RZ, R248 ;  /* 0x000000ffffdc7224 */ /* 0x010fe400078e00f8 */
[----:B------:R-:W-:Y:S02]  /*10450*/  IMAD.MOV.U32 R219, RZ, RZ, R249 ;  /* 0x000000ffffdb7224 */ /* 0x000fe400078e00f9 */
[----:B------:R-:W4:Y:S01]  /*10460*/  LDL.LU.64 R248, [R1+0x978] ;  /* 0x0009780001f87983 */ /* 0x000f220000300a00 */
[----:B------:R-:W-:Y:S02]  /*10470*/  IMAD.MOV.U32 R222, RZ, RZ, R250 ;  /* 0x000000ffffde7224 */ /* 0x000fe400078e00fa */
[----:B------:R-:W-:-:S02]  /*10480*/  IMAD.MOV.U32 R221, RZ, RZ, R251 ;  /* 0x000000ffffdd7224 */ /* 0x000fc400078e00fb */
[----:B------:R-:W4:Y:S04]  /*10490*/  LDL.LU.64 R250, [R1+0x1b8] ;  /* 0x0001b80001fa7983 */ /* 0x000f280000300a00 */
[----:B------:R-:W4:Y:S04]  /*104a0*/  LDL.LU.64 R54, [R1+0x1b0] ;  /* 0x0001b00001367983 */ /* 0x000f280000300a00 */
[----:B------:R-:W4:Y:S01]  /*104b0*/  LDL.LU.64 R56, [R1+0xa0] ;  /* 0x0000a00001387983 */ /* 0x000f220000300a00 */
[----:B------:R-:W-:Y:S02]  /*104c0*/  IMAD.MOV.U32 R228, RZ, RZ, R68 ;  /* 0x000000ffffe47224 */ /* 0x000fe400078e0044 */
[----:B------:R-:W-:-:S02]  /*104d0*/  IMAD.MOV.U32 R227, RZ, RZ, R69 ;  /* 0x000000ffffe37224 */ /* 0x000fc400078e0045 */
[----:B------:R-:W4:Y:S01]  /*104e0*/  LDL.LU.64 R68, [R1+0xa8] ;  /* 0x0000a80001447983 */ /* 0x000f220000300a00 */
[----:B------:R-:W-:Y:S02]  /*104f0*/  IMAD.MOV.U32 R230, RZ, RZ, R70 ;  /* 0x000000ffffe67224 */ /* 0x000fe400078e0046 */
[----:B------:R-:W-:Y:S02]  /*10500*/  IMAD.MOV.U32 R229, RZ, RZ, R71 ;  /* 0x000000ffffe57224 */ /* 0x000fe400078e0047 */
[----:B------:R-:W4:Y:S01]  /*10510*/  LDL.LU.64 R70, [R1+0x40] ;  /* 0x0000400001467983 */ /* 0x000f220000300a00 */
[----:B------:R-:W-:Y:S02]  /*10520*/  IMAD.MOV.U32 R232, RZ, RZ, R36 ;  /* 0x000000ffffe87224 */ /* 0x000fe400078e0024 */
[----:B------:R-:W-:Y:S02]  /*10530*/  IMAD.MOV.U32 R231, RZ, RZ, R37 ;  /* 0x000000ffffe77224 */ /* 0x000fe400078e0025 */
[----:B------:R-:W4:Y:S01]  /*10540*/  LDL.LU.64 R36, [R1+0x48] ;  /* 0x0000480001247983 */ /* 0x000f220000300a00 */
[----:B------:R-:W-:Y:S01]  /*10550*/  IMAD.MOV.U32 R234, RZ, RZ, R38 ;  /* 0x000000ffffea7224 */ /* 0x000fe200078e0026 */
[----:B------:R-:W-:Y:S01]  /*10560*/  MOV R233, R39 ;  /* 0x0000002700e97202 */ /* 0x000fe20000000f00 */
[----:B-1----:R-:W-:-:S02]  /*10570*/  IMAD.MOV.U32 R239, RZ, RZ, R241 ;  /* 0x000000ffffef7224 */ /* 0x002fc400078e00f1 */
[----:B------:R-:W-:Y:S02]  /*10580*/  IMAD.MOV.U32 R241, RZ, RZ, R243 ;  /* 0x000000fffff17224 */ /* 0x000fe400078e00f3 */
[----:B--2---:R-:W-:Y:S02]  /*10590*/  IMAD.MOV.U32 R236, RZ, RZ, R64 ;  /* 0x000000ffffec7224 */ /* 0x004fe400078e0040 */
[----:B---3--:R-:W-:Y:S02]  /*105a0*/  IMAD.MOV.U32 R238, RZ, RZ, R66 ;  /* 0x000000ffffee7224 */ /* 0x008fe400078e0042 */
[----:B------:R-:W-:Y:S02]  /*105b0*/  IMAD.MOV.U32 R237, RZ, RZ, R67 ;  /* 0x000000ffffed7224 */ /* 0x000fe400078e0043 */
[----:B------:R-:W2:Y:S04]  /*105c0*/  LDL.LU.64 R66, [R1+0x980] ;  /* 0x0009800001427983 */ /* 0x000ea80000300a00 */
[----:B------:R-:W3:Y:S01]  /*105d0*/  LDL.LU.64 R38, [R1+0x988] ;  /* 0x0009880001267983 */ /* 0x000ee20000300a00 */
[----:B------:R-:W-:-:S03]  /*105e0*/  IMAD.MOV.U32 R235, RZ, RZ, R65 ;  /* 0x000000ffffeb7224 */ /* 0x000fc600078e0041 */
[----:B------:R-:W3:Y:S04]  /*105f0*/  LDL.LU.64 R64, [R1+0x1a8] ;  /* 0x0001a80001407983 */ /* 0x000ee80000300a00 */
[----:B------:R-:W3:Y:S04]  /*10600*/  LDL.LU.64 R58, [R1+0x1a0] ;  /* 0x0001a000013a7983 */ /* 0x000ee80000300a00 */
[----:B------:R-:W3:Y:S01]  /*10610*/  LDL.LU.64 R60, [R1+0xb0] ;  /* 0x0000b000013c7983 */ /* 0x000ee20000300a00 */
[----:B------:R-:W-:Y:S02]  /*10620*/  IMAD.MOV.U32 R244, RZ, RZ, R62 ;  /* 0x000000fffff47224 */ /* 0x000fe400078e003e */
[----:B------:R-:W-:-:S02]  /*10630*/  IMAD.MOV.U32 R243, RZ, RZ, R63 ;  /* 0x000000fffff37224 */ /* 0x000fc400078e003f */
[----:B------:R-:W3:Y:S01]  /*10640*/  LDL.LU.64 R62, [R1+0xb8] ;  /* 0x0000b800013e7983 */ /* 0x000ee20000300a00 */
[----:B----4-:R-:W-:Y:S01]  /*10650*/  MOV R246, R248 ;  /* 0x000000f800f67202 */ /* 0x010fe20000000f00 */
[----:B------:R-:W-:Y:S02]  /*10660*/  IMAD.MOV.U32 R245, RZ, RZ, R249 ;  /* 0x000000fffff57224 */ /* 0x000fe400078e00f9 */
[----:B------:R-:W-:Y:S02]  /*10670*/  IMAD.MOV.U32 R248, RZ, RZ, R250 ;  /* 0x000000fffff87224 */ /* 0x000fe400078e00fa */
[----:B------:R-:W-:Y:S02]  /*10680*/  IMAD.MOV.U32 R250, RZ, RZ, R54 ;  /* 0x000000fffffa7224 */ /* 0x000fe400078e0036 */
[----:B------:R-:W-:Y:S02]  /*10690*/  IMAD.MOV.U32 R249, RZ, RZ, R55 ;  /* 0x000000fffff97224 */ /* 0x000fe400078e0037 */
[----:B------:R-:W4:Y:S01]  /*106a0*/  LDL.LU.64 R54, [R1+0x58] ;  /* 0x0000580001367983 */ /* 0x000f220000300a00 */
[----:B------:R-:W-:-:S02]  /*106b0*/  IMAD.MOV.U32 R247, RZ, RZ, R251 ;  /* 0x000000fffff77224 */ /* 0x000fc400078e00fb */
[----:B------:R-:W-:Y:S02]  /*106c0*/  IMAD.MOV.U32 R252, RZ, RZ, R56 ;  /* 0x000000fffffc7224 */ /* 0x000fe400078e0038 */
[----:B------:R-:W-:Y:S02]  /*106d0*/  IMAD.MOV.U32 R251, RZ, RZ, R57 ;  /* 0x000000fffffb7224 */ /* 0x000fe400078e0039 */
[----:B------:R-:W4:Y:S04]  /*106e0*/  LDL.LU.64 R56, [R1+0x68] ;  /* 0x0000680001387983 */ /* 0x000f280000300a00 */
[----:B------:R1:W-:Y:S01]  /*106f0*/  STL [R1+0x4], R68 ;  /* 0x0000044401007387 */ /* 0x0003e20000100800 */
[----:B------:R-:W-:-:S03]  /*10700*/  IMAD.MOV.U32 R0, RZ, RZ, R69 ;  /* 0x000000ffff007224 */ /* 0x000fc600078e0045 */
[----:B-1----:R-:W4:Y:S04]  /*10710*/  LDL.LU.64 R68, [R1+0x9a0] ;  /* 0x0009a00001447983 */ /* 0x002f280000300a00 */
[----:B------:R1:W-:Y:S04]  /*10720*/  STL [R1], R0 ;  /* 0x0000000001007387 */ /* 0x0003e80000100800 */
[----:B------:R1:W-:Y:S02]  /*10730*/  STL [R1+0xc], R70 ;  /* 0x00000c4601007387 */ /* 0x0003e40000100800 */
[----:B-1----:R-:W-:-:S02]  /*10740*/  MOV R0, R71 ;  /* 0x0000004700007202 */ /* 0x002fc40000000f00 */
[----:B------:R-:W4:Y:S04]  /*10750*/  LDL.LU.64 R70, [R1+0x9a8] ;  /* 0x0009a80001467983 */ /* 0x000f280000300a00 */
[----:B------:R1:W-:Y:S04]  /*10760*/  STL [R1+0x8], R0 ;  /* 0x0000080001007387 */ /* 0x0003e80000100800 */
[----:B------:R1:W-:Y:S02]  /*10770*/  STL [R1+0x14], R36 ;  /* 0x0000142401007387 */ /* 0x0003e40000100800 */
[----:B-1----:R-:W-:-:S02]  /*10780*/  IMAD.MOV.U32 R0, RZ, RZ, R37 ;  /* 0x000000ffff007224 */ /* 0x002fc400078e0025 */
[----:B------:R-:W4:Y:S04]  /*10790*/  LDL.LU.64 R36, [R1+0x658] ;  /* 0x0006580001247983 */ /* 0x000f280000300a00 */
[----:B------:R1:W-:Y:S04]  /*107a0*/  STL [R1+0x10], R0 ;  /* 0x0000100001007387 */ /* 0x0003e80000100800 */
[----:B--2---:R2:W-:Y:S01]  /*107b0*/  STL [R1+0x1c], R66 ;  /* 0x00001c4201007387 */ /* 0x0045e20000100800 */
[----:B-1----:R-:W-:-:S03]  /*107c0*/  IMAD.MOV.U32 R0, RZ, RZ, R67 ;  /* 0x000000ffff007224 */ /* 0x002fc600078e0043 */
[----:B--2---:R-:W2:Y:S04]  /*107d0*/  LDL.LU.64 R66, [R1+0x670] ;  /* 0x0006700001427983 */ /* 0x004ea80000300a00 */
[----:B------:R1:W-:Y:S04]  /*107e0*/  STL [R1+0x18], R0 ;  /* 0x0000180001007387 */ /* 0x0003e80000100800 */
[----:B---3--:R3:W-:Y:S01]  /*107f0*/  STL [R1+0x24], R38 ;  /* 0x0000242601007387 */ /* 0x0087e20000100800 */
[----:B-1----:R-:W-:-:S03]  /*10800*/  IMAD.MOV.U32 R0, RZ, RZ, R39 ;  /* 0x000000ffff007224 */ /* 0x002fc600078e0027 */
[----:B---3--:R-:W3:Y:S04]  /*10810*/  LDL.LU.64 R38, [R1+0xc0] ;  /* 0x0000c00001267983 */ /* 0x008ee80000300a00 */
[----:B------:R1:W-:Y:S04]  /*10820*/  STL [R1+0x20], R0 ;  /* 0x0000200001007387 */ /* 0x0003e80000100800 */
[----:B------:R1:W-:Y:S02]  /*10830*/  STL [R1+0x2c], R64 ;  /* 0x00002c4001007387 */ /* 0x0003e40000100800 */
[----:B-1----:R-:W-:-:S02]  /*10840*/  IMAD.MOV.U32 R0, RZ, RZ, R65 ;  /* 0x000000ffff007224 */ /* 0x002fc400078e0041 */
[----:B------:R-:W3:Y:S04]  /*10850*/  LDL.LU.64 R64, [R1+0xc8] ;  /* 0x0000c80001407983 */ /* 0x000ee80000300a00 */
        /* <DEDUP_REMOVED lines=13> */
[----:B----4-:R4:W-:Y:S01]  /*10930*/  STL [R1+0x4c], R54 ;  /* 0x00004c3601007387 */ /* 0x0109e20000100800 */
[----:B-1----:R-:W-:-:S03]  /*10940*/  IMAD.MOV.U32 R0, RZ, RZ, R55 ;  /* 0x000000ffff007224 */ /* 0x002fc600078e0037 */
[----:B----4-:R-:W4:Y:S04]  /*10950*/  LDL.LU.64 R54, [R1+0x9c8] ;  /* 0x0009c80001367983 */ /* 0x010f280000300a00 */
[----:B------:R1:W-:Y:S04]  /*10960*/  STL [R1+0x48], R0 ;  /* 0x0000480001007387 */ /* 0x0003e80000100800 */
[----:B------:R1:W-:Y:S02]  /*10970*/  STL [R1+0x54], R56 ;  /* 0x0000543801007387 */ /* 0x0003e40000100800 */
[----:B-1----:R-:W-:-:S02]  /*10980*/  MOV R0, R57 ;  /* 0x0000003900007202 */ /* 0x002fc40000000f00 */
[----:B------:R-:W4:Y:S04]  /*10990*/  LDL.64 R56, [R1+0x950] ;  /* 0x0009500001387983 */ /* 0x000f280000100a00 */
[----:B------:R1:W-:Y:S04]  /*109a0*/  STL [R1+0x50], R0 ;  /* 0x0000500001007387 */ /* 0x0003e80000100800 */
[----:B------:R1:W-:Y:S02]  /*109b0*/  STL [R1+0x5c], R68 ;  /* 0x00005c4401007387 */ /* 0x0003e40000100800 */
[----:B-1----:R-:W-:-:S02]  /*109c0*/  IMAD.MOV.U32 R0, RZ, RZ, R69 ;  /* 0x000000ffff007224 */ /* 0x002fc400078e0045 */
[----:B------:R-:W4:Y:S04]  /*109d0*/  LDL.64 R68, [R1+0x958] ;  /* 0x0009580001447983 */ /* 0x000f280000100a00 */
[----:B------:R1:W-:Y:S04]  /*109e0*/  STL [R1+0x58], R0 ;  /* 0x0000580001007387 */ /* 0x0003e80000100800 */
[----:B------:R1:W-:Y:S02]  /*109f0*/  STL [R1+0x64], R70 ;  /* 0x0000644601007387 */ /* 0x0003e40000100800 */
[----:B-1----:R-:W-:-:S02]  /*10a00*/  IMAD.MOV.U32 R0, RZ, RZ, R71 ;  /* 0x000000ffff007224 */ /* 0x002fc400078e0047 */
        /* <DEDUP_REMOVED lines=27> */
[----:B-1----:R-:W-:-:S02]  /*10bc0*/  MOV R0, R63 ;  /* 0x0000003f00007202 */ /* 0x002fc40000000f00 */
[----:B------:R-:W3:Y:S04]  /*10bd0*/  LDL.LU.64 R62, [R1+0x170] ;  /* 0x00017000013e7983 */ /* 0x000ee80000300a00 */
[----:B------:R1:W-:Y:S04]  /*10be0*/  STL [R1+0x98], R0 ;  /* 0x0000980001007387 */ /* 0x0003e80000100800 */
[----:B----4-:R4:W-:Y:S01]  /*10bf0*/  STL [R1+0xa4], R54 ;  /* 0x0000a43601007387 */ /* 0x0109e20000100800 */
[----:B-1----:R-:W-:-:S03]  /*10c00*/  IMAD.MOV.U32 R0, RZ, RZ, R55 ;  /* 0x000000ffff007224 */ /* 0x002fc600078e0037 */
[----:B----4-:R-:W4:Y:S04]  /*10c10*/  LDL.LU.64 R54, [R1+0x100] ;  /* 0x0001000001367983 */ /* 0x010f280000300a00 */
        /* <DEDUP_REMOVED lines=66> */
[----:B-1----:R-:W-:-:S03]  /*11040*/  MOV R0, R39 ;  /* 0x0000002700007202 */ /* 0x002fc60000000f00 */
        /* <DEDUP_REMOVED lines=35> */
[----:B-1----:R-:W-:-:S02]  /*11280*/  MOV R0, R37 ;  /* 0x0000002500007202 */ /* 0x002fc40000000f00 */
        /* <DEDUP_REMOVED lines=71> */
[----:B-1----:R-:W-:-:S03]  /*11700*/  MOV R0, R55 ;  /* 0x0000003700007202 */ /* 0x002fc60000000f00 */
        /* <DEDUP_REMOVED lines=107> */
[----:B-1----:R-:W-:-:S03]  /*11dc0*/  MOV R0, R67 ;  /* 0x0000004300007202 */ /* 0x002fc60000000f00 */
        /* <DEDUP_REMOVED lines=217> */
[----:B------:R2:W-:Y:S02]  /*12b60*/  STL [R1+0x488], R0 ;  /* 0x0004880001007387 */ /* 0x0005e40000100800 */
[----:B--2---:R-:W-:Y:S02]  /*12b70*/  IMAD.MOV.U32 R0, RZ, RZ, R67 ;  /* 0x000000ffff007224 */ /* 0x004fe400078e0043 */
[----:B------:R1:W-:Y:S04]  /*12b80*/  STL [R1+0x494], R66 ;  /* 0x0004944201007387 */ /* 0x0003e80000100800 */
[----:B-1----:R-:W2:Y:S04]  /*12b90*/  LDL.LU.64 R66, [R1+0x4f0] ;  /* 0x0004f00001427983 */ /* 0x002ea80000300a00 */
        /* <DEDUP_REMOVED lines=25> */
[----:B------:R-:W-:Y:S04]  /*12d30*/  STL [R1+0x4cc], R56 ;  /* 0x0004cc3801007387 */ /* 0x000fe80000100800 */
[----:B------:R-:W4:Y:S01]  /*12d40*/  LDL.LU.64 R52, [R1+0x538] ;  /* 0x0005380001347983 */ /* 0x000f220000300a00 */
[----:B-1----:R-:W-:-:S05]  /*12d50*/  IMAD.MOV.U32 R0, RZ, RZ, R57 ;  /* 0x000000ffff007224 */ /* 0x002fca00078e0039 */
[----:B------:R1:W-:Y:S04]  /*12d60*/  STL [R1+0x4c8], R0 ;  /* 0x0004c80001007387 */ /* 0x0003e80000100800 */
[----:B------:R1:W-:Y:S02]  /*12d70*/  STL [R1+0x4d4], R68 ;  /* 0x0004d44401007387 */ /* 0x0003e40000100800 */
[----:B-1----:R-:W-:Y:S02]  /*12d80*/  MOV R0, R69 ;  /* 0x0000004500007202 */ /* 0x002fe40000000f00 */
        /* <DEDUP_REMOVED lines=18> */
[----:B------:R-:W-:Y:S04]  /*12eb0*/  STL [R1+0x4fc], R64 ;  /* 0x0004fc4001007387 */ /* 0x000fe80000100800 */
[----:B------:R-:W3:Y:S01]  /*12ec0*/  LDL.LU.64 R56, [R1+0x578] ;  /* 0x0005780001387983 */ /* 0x000ee20000300a00 */
[----:B-1----:R-:W-:-:S05]  /*12ed0*/  IMAD.MOV.U32 R0, RZ, RZ, R65 ;  /* 0x000000ffff007224 */ /* 0x002fca00078e0041 */
[----:B------:R1:W-:Y:S04]  /*12ee0*/  STL [R1+0x4f8], R0 ;  /* 0x0004f80001007387 */ /* 0x0003e80000100800 */
[----:B------:R1:W-:Y:S02]  /*12ef0*/  STL [R1+0x504], R58 ;  /* 0x0005043a01007387 */ /* 0x0003e40000100800 */
[----:B-1----:R-:W-:Y:S02]  /*12f00*/  IMAD.MOV.U32 R0, RZ, RZ, R59 ;  /* 0x000000ffff007224 */ /* 0x002fe400078e003b */
[----:B------:R-:W3:Y:S04]  /*12f10*/  LDL.LU.64 R64, [R1+0x580] ;  /* 0x0005800001407983 */ /* 0x000ee80000300a00 */
[----:B------:R-:W-:Y:S04]  /*12f20*/  STL [R1+0x50c], R60 ;  /* 0x00050c3c01007387 */ /* 0x000fe80000100800 */
[----:B------:R1:W-:Y:S04]  /*12f30*/  STL [R1+0x500], R0 ;  /* 0x0005000001007387 */ /* 0x0003e80000100800 */
[----:B------:R-:W3:Y:S01]  /*12f40*/  LDL.LU.64 R58, [R1+0x588] ;  /* 0x00058800013a7983 */ /* 0x000ee20000300a00 */
[----:B-1----:R-:W-:-:S03]  /*12f50*/  IMAD.MOV.U32 R0, RZ, RZ, R61 ;  /* 0x000000ffff007224 */ /* 0x002fc600078e003d */
[----:B------:R-:W-:Y:S04]  /*12f60*/  STL [R1+0x514], R62 ;  /* 0x0005143e01007387 */ /* 0x000fe80000100800 */
[----:B------:R1:W-:Y:S04]  /*12f70*/  STL [R1+0x508], R0 ;  /* 0x0005080001007387 */ /* 0x0003e80000100800 */
[----:B------:R-:W3:Y:S01]  /*12f80*/  LDL.LU.64 R60, [R1+0x590] ;  /* 0x00059000013c7983 */ /* 0x000ee20000300a00 */
[----:B-1----:R-:W-:-:S03]  /*12f90*/  IMAD.MOV.U32 R0, RZ, RZ, R63 ;  /* 0x000000ffff007224 */ /* 0x002fc600078e003f */
[----:B----4-:R-:W-:Y:S04]  /*12fa0*/  STL [R1+0x51c], R54 ;  /* 0x00051c3601007387 */ /* 0x010fe80000100800 */
[----:B------:R1:W-:Y:S04]  /*12fb0*/  STL [R1+0x510], R0 ;  /* 0x0005100001007387 */ /* 0x0003e80000100800 */
[----:B------:R-:W4:Y:S01]  /*12fc0*/  LDL.LU.64 R62, [R1+0x598] ;  /* 0x00059800013e7983 */ /* 0x000f220000300a00 */
[----:B-1----:R-:W-:-:S03]  /*12fd0*/  MOV R0, R55 ;  /* 0x0000003700007202 */ /* 0x002fc60000000f00 */
[----:B------:R-:W-:Y:S04]  /*12fe0*/  STL [R1+0x524], R52 ;  /* 0x0005243401007387 */ /* 0x000fe80000100800 */
[----:B------:R1:W-:Y:S04]  /*12ff0*/  STL [R1+0x518], R0 ;  /* 0x0005180001007387 */ /* 0x0003e80000100800 */
[----:B------:R-:W4:Y:S01]  /*13000*/  LDL.LU.64 R54, [R1+0x5a0] ;  /* 0x0005a00001367983 */ /* 0x000f220000300a00 */
[----:B-1----:R-:W-:-:S03]  /*13010*/  IMAD.MOV.U32 R0, RZ, RZ, R53 ;  /* 0x000000ffff007224 */ /* 0x002fc600078e0035 */
[----:B------:R-:W-:Y:S04]  /*13020*/  STL [R1+0x52c], R68 ;  /* 0x00052c4401007387 */ /* 0x000fe80000100800 */
[----:B------:R1:W-:Y:S02]  /*13030*/  STL [R1+0x520], R0 ;  /* 0x0005200001007387 */ /* 0x0003e40000100800 */
[----:B-1----:R-:W-:Y:S02]  /*13040*/  IMAD.MOV.U32 R0, RZ, RZ, R69 ;  /* 0x000000ffff007224 */ /* 0x002fe400078e0045 */
        /* <DEDUP_REMOVED lines=20> */
[----:B------:R-:W-:Y:S04]  /*13190*/  STL [R1+0x55c], R64 ;  /* 0x00055c4001007387 */ /* 0x000fe80000100800 */
[----:B------:R1:W-:Y:S04]  /*131a0*/  STL [R1+0x550], R0 ;  /* 0x0005500001007387 */ /* 0x0003e80000100800 */
[----:B------:R-:W3:Y:S01]  /*131b0*/  LDL.LU.64 R56, [R1+0x5d0] ;  /* 0x0005d00001387983 */ /* 0x000ee20000300a00 */
[----:B-1----:R-:W-:-:S03]  /*131c0*/  IMAD.MOV.U32 R0, RZ, RZ, R65 ;  /* 0x000000ffff007224 */ /* 0x002fc600078e0041 */
[----:B------:R-:W-:Y:S04]  /*131d0*/  STL [R1+0x564], R58 ;  /* 0x0005643a01007387 */ /* 0x000fe80000100800 */
[----:B------:R1:W-:Y:S04]  /*131e0*/  STL [R1+0x558], R0 ;  /* 0x0005580001007387 */ /* 0x0003e80000100800 */
[----:B------:R-:W3:Y:S01]  /*131f0*/  LDL.LU.64 R64, [R1+0x5d8] ;  /* 0x0005d80001407983 */ /* 0x000ee20000300a00 */
[----:B-1----:R-:W-:-:S03]  /*13200*/  MOV R0, R59 ;  /* 0x0000003b00007202 */ /* 0x002fc60000000f00 */
[----:B------:R-:W-:Y:S04]  /*13210*/  STL [R1+0x56c], R60 ;  /* 0x00056c3c01007387 */ /* 0x000fe80000100800 */
[----:B------:R1:W-:Y:S04]  /*13220*/  STL [R1+0x560], R0 ;  /* 0x0005600001007387 */ /* 0x0003e80000100800 */
[----:B------:R-:W3:Y:S01]  /*13230*/  LDL.LU.64 R58, [R1+0x5e0] ;  /* 0x0005e000013a7983 */ /* 0x000ee20000300a00 */
[----:B-1----:R-:W-:-:S03]  /*13240*/  IMAD.MOV.U32 R0, RZ, RZ, R61 ;  /* 0x000000ffff007224 */ /* 0x002fc600078e003d */
[----:B----4-:R-:W-:Y:S04]  /*13250*/  STL [R1+0x574], R62 ;  /* 0x0005743e01007387 */ /* 0x010fe80000100800 */
[----:B------:R1:W-:Y:S04]  /*13260*/  STL [R1+0x568], R0 ;  /* 0x0005680001007387 */ /* 0x0003e80000100800 */
[----:B------:R-:W4:Y:S01]  /*13270*/  LDL.LU.64 R60, [R1+0x5e8] ;  /* 0x0005e800013c7983 */ /* 0x000f220000300a00 */
[----:B-1----:R-:W-:-:S03]  /*13280*/  IMAD.MOV.U32 R0, RZ, RZ, R63 ;  /* 0x000000ffff007224 */ /* 0x002fc600078e003f */
[----:B------:R-:W-:Y:S04]  /*13290*/  STL [R1+0x57c], R54 ;  /* 0x00057c3601007387 */ /* 0x000fe80000100800 */
[----:B------:R1:W-:Y:S04]  /*132a0*/  STL [R1+0x570], R0 ;  /* 0x0005700001007387 */ /* 0x0003e80000100800 */
[----:B------:R-:W4:Y:S04]  /*132b0*/  LDL.LU.64 R62, [R1+0x600] ;  /* 0x00060000013e7983 */ /* 0x000f280000300a00 */
[----:B------:R-:W4:Y:S01]  /*132c0*/  LDL.LU.64 R52, [R1+0x608] ;  /* 0x0006080001347983 */ /* 0x000f220000300a00 */
[----:B-1----:R-:W-:-:S05]  /*132d0*/  IMAD.MOV.U32 R0, RZ, RZ, R55 ;  /* 0x000000ffff007224 */ /* 0x002fca00078e0037 */
[----:B------:R1:W-:Y:S04]  /*132e0*/  STL [R1+0x578], R0 ;  /* 0x0005780001007387 */ /* 0x0003e80000100800 */
        /* <DEDUP_REMOVED lines=8> */
[----:B------:R2:W-:Y:S04]  /*13370*/  STL [R1+0x594], R36 ;  /* 0x0005942401007387 */ /* 0x0005e80000100800 */
[----:B------:R-:W4:Y:S01]  /*13380*/  LDL.LU.64 R54, [R1+0xbd0] ;  /* 0x000bd00001367983 */ /* 0x000f220000300a00 */
[----:B-1----:R-:W-:-:S03]  /*13390*/  IMAD.MOV.U32 R0, RZ, RZ, R37 ;  /* 0x000000ffff007224 */ /* 0x002fc600078e0025 */
[----:B--2---:R-:W-:Y:S04]  /*133a0*/  STL [R1+0x59c], R66 ;  /* 0x00059c4201007387 */ /* 0x004fe80000100800 */
[----:B------:R1:W-:Y:S04]  /*133b0*/  STL [R1+0x590], R0 ;  /* 0x0005900001007387 */ /* 0x0003e80000100800 */
[----:B------:R-:W2:Y:S01]  /*133c0*/  LDL.LU.64 R36, [R1+0xbd8] ;  /* 0x000bd80001247983 */ /* 0x000ea20000300a00 */
[----:B-1----:R-:W-:-:S03]  /*133d0*/  IMAD.MOV.U32 R0, RZ, RZ, R67 ;  /* 0x000000ffff007224 */ /* 0x002fc600078e0043 */
[----:B---3--:R-:W-:Y:S04]  /*133e0*/  STL [R1+0x5a4], R38 ;  /* 0x0005a42601007387 */ /* 0x008fe80000100800 */
[----:B------:R1:W-:Y:S04]  /*133f0*/  STL [R1+0x598], R0 ;  /* 0x0005980001007387 */ /* 0x0003e80000100800 */
[----:B------:R-:W3:Y:S01]  /*13400*/  LDL.LU.64 R66, [R1+0xbe0] ;  /* 0x000be00001427983 */ /* 0x000ee20000300a00 */
[----:B-1----:R-:W-:-:S03]  /*13410*/  IMAD.MOV.U32 R0, RZ, RZ, R39 ;  /* 0x000000ffff007224 */ /* 0x002fc600078e0027 */
        /* <DEDUP_REMOVED lines=31> */
[----:B------:R-:W-:Y:S04]  /*13610*/  STL [R1+0x5ec], R54 ;  /* 0x0005ec3601007387 */ /* 0x000fe80000100800 */
[----:B------:R1:W-:Y:S04]  /*13620*/  STL [R1+0x5e0], R0 ;  /* 0x0005e00001007387 */ /* 0x0003e80000100800 */
[----:B------:R-:W4:Y:S01]  /*13630*/  LDL.LU.64 R70, [R1+0xc20] ;  /* 0x000c200001467983 */ /* 0x000f220000300a00 */
[----:B-1----:R-:W-:-:S03]  /*13640*/  IMAD.MOV.U32 R0, RZ, RZ, R55 ;  /* 0x000000ffff007224 */ /* 0x002fc600078e0037 */
[----:B--2---:R-:W-:Y:S04]  /*13650*/  STL [R1+0x5f4], R36 ;  /* 0x0005f42401007387 */ /* 0x004fe80000100800 */
[----:B------:R1:W-:Y:S02]  /*13660*/  STL [R1+0x5e8], R0 ;  /* 0x0005e80001007387 */ /* 0x0003e40000100800 */
[----:B-1----:R-:W-:Y:S02]  /*13670*/  MOV R0, R37 ;  /* 0x0000002500007202 */ /* 0x002fe40000000f00 */
[----:B------:R-:W2:Y:S04]  /*13680*/  LDL.LU.64 R36, [R1+0xc28] ;  /* 0x000c280001247983 */ /* 0x000ea80000300a00 */
[----:B------:R1:W-:Y:S04]  /*13690*/  STL [R1+0x5f0], R0 ;  /* 0x0005f00001007387 */ /* 0x0003e80000100800 */
[----:B---3--:R3:W-:Y:S01]  /*136a0*/  STL [R1+0x5fc], R66 ;  /* 0x0005fc4201007387 */ /* 0x0087e20000100800 */
[----:B-1----:R-:W-:-:S03]  /*136b0*/  IMAD.MOV.U32 R0, RZ, RZ, R67 ;  /* 0x000000ffff007224 */ /* 0x002fc600078e0043 */
[----:B------:R-:W-:Y:S04]  /*136c0*/  STL [R1+0x604], R38 ;  /* 0x0006042601007387 */ /* 0x000fe80000100800 */
[----:B------:R1:W-:Y:S04]  /*136d0*/  STL [R1+0x5f8], R0 ;  /* 0x0005f80001007387 */ /* 0x0003e80000100800 */
[----:B---3--:R-:W3:Y:S01]  /*136e0*/  LDL.LU.64 R66, [R1+0xc30] ;  /* 0x000c300001427983 */ /* 0x008ee20000300a00 */
[----:B-1----:R-:W-:-:S03]  /*136f0*/  IMAD.MOV.U32 R0, RZ, RZ, R39 ;  /* 0x000000ffff007224 */ /* 0x002fc600078e0027 */
[----:B------:R-:W-:Y:S04]  /*13700*/  STL [R1+0x60c], R56 ;  /* 0x00060c3801007387 */ /* 0x000fe80000100800 */
[----:B------:R1:W-:Y:S04]  /*13710*/  STL [R1+0x600], R0 ;  /* 0x0006000001007387 */ /* 0x0003e80000100800 */
[----:B------:R-:W3:Y:S01]  /*13720*/  LDL.LU.64 R38, [R1+0xc38] ;  /* 0x000c380001267983 */ /* 0x000ee20000300a00 */
[----:B-1----:R-:W-:-:S03]  /*13730*/  IMAD.MOV.U32 R0, RZ, RZ, R57 ;  /* 0x000000ffff007224 */ /* 0x002fc600078e0039 */
[----:B------:R-:W-:Y:S04]  /*13740*/  STL [R1+0x614], R64 ;  /* 0x0006144001007387 */ /* 0x000fe80000100800 */
[----:B------:R1:W-:Y:S04]  /*13750*/  STL [R1+0x608], R0 ;  /* 0x0006080001007387 */ /* 0x0003e80000100800 */
[----:B------:R-:W3:Y:S01]  /*13760*/  LDL.LU.64 R178, [R1+0xc40] ;  /* 0x000c400001b27983 */ /* 0x000ee20000300a00 */
[----:B-1----:R-:W-:-:S05]  /*13770*/  IMAD.MOV.U32 R0, RZ, RZ, R65 ;  /* 0x000000ffff007224 */ /* 0x002fca00078e0041 */
[----:B------:R1:W-:Y:S04]  /*13780*/  STL [R1+0x610], R0 ;  /* 0x0006100001007387 */ /* 0x0003e80000100800 */
[----:B------:R-:W-:Y:S04]  /*13790*/  STL [R1+0x61c], R58 ;  /* 0x00061c3a01007387 */ /* 0x000fe80000100800 */
[----:B------:R-:W3:Y:S01]  /*137a0*/  LDL.LU.64 R64, [R1+0xc48] ;  /* 0x000c480001407983 */ /* 0x000ee20000300a00 */
[----:B-1----:R-:W-:-:S03]  /*137b0*/  IMAD.MOV.U32 R0, RZ, RZ, R59 ;  /* 0x000000ffff007224 */ /* 0x002fc600078e003b */
[----:B----4-:R-:W-:Y:S04]  /*137c0*/  STL [R1+0x624], R60 ;  /* 0x0006243c01007387 */ /* 0x010fe80000100800 */
[----:B------:R1:W-:Y:S04]  /*137d0*/  STL [R1+0x618], R0 ;  /* 0x0006180001007387 */ /* 0x0003e80000100800 */
[----:B------:R-:W4:Y:S04]  /*137e0*/  LDL.LU.64 R172, [R1+0xc50] ;  /* 0x000c500001ac7983 */ /* 0x000f280000300a00 */
[----:B------:R-:W4:Y:S01]  /*137f0*/  LDL.LU.64 R174, [R1+0xc58] ;  /* 0x000c580001ae7983 */ /* 0x000f220000300a00 */
[----:B-1----:R-:W-:-:S05]  /*13800*/  IMAD.MOV.U32 R0, RZ, RZ, R61 ;  /* 0x000000ffff007224 */ /* 0x002fca00078e003d */
[----:B------:R1:W-:Y:S04]  /*13810*/  STL [R1+0x620], R0 ;  /* 0x0006200001007387 */ /* 0x0003e80000100800 */
[----:B------:R-:W-:Y:S04]  /*13820*/  STL [R1+0x62c], R62 ;  /* 0x00062c3e01007387 */ /* 0x000fe80000100800 */
[----:B------:R-:W4:Y:S01]  /*13830*/  LDL.LU.64 R52, [R1+0xc60] ;  /* 0x000c600001347983 */ /* 0x000f220000300a00 */
[----:B-1----:R-:W-:-:S03]  /*13840*/  IMAD.MOV.U32 R0, RZ, RZ, R63 ;  /* 0x000000ffff007224 */ /* 0x002fc600078e003f */
[----:B------:R-:W4:Y:S04]  /*13850*/  LDL.LU.64 R54, [R1+0xc68] ;  /* 0x000c680001367983 */ /* 0x000f280000300a00 */
        /* <DEDUP_REMOVED lines=8> */
[----:B-1----:R-:W-:-:S03]  /*138e0*/  MOV R0, R71 ;  /* 0x0000004700007202 */ /* 0x002fc60000000f00 */
[----:B------:R-:W4:Y:S04]  /*138f0*/  LDL.LU.64 R62, [R1+0xc88] ;  /* 0x000c8800013e7983 */ /* 0x000f280000300a00 */
[----:B------:R1:W-:Y:S04]  /*13900*/  STL [R1+0x638], R0 ;  /* 0x0006380001007387 */ /* 0x0003e80000100800 */
[----:B--2---:R-:W-:Y:S04]  /*13910*/  STL [R1+0x644], R36 ;  /* 0x0006442401007387 */ /* 0x004fe80000100800 */
[----:B------:R-:W2:Y:S01]  /*13920*/  LDL.LU.64 R68, [R1+0xc90] ;  /* 0x000c900001447983 */ /* 0x000ea20000300a00 */
[----:B-1----:R-:W-:-:S03]  /*13930*/  IMAD.MOV.U32 R0, RZ, RZ, R37 ;  /* 0x000000ffff007224 */ /* 0x002fc600078e0025 */
[----:B------:R-:W2:Y:S04]  /*13940*/  LDL.LU.64 R70, [R1+0xc98] ;  /* 0x000c980001467983 */ /* 0x000ea80000300a00 */
[----:B------:R1:W-:Y:S04]  /*13950*/  STL [R1+0x640], R0 ;  /* 0x0006400001007387 */ /* 0x0003e80000100800 */
[----:B---3--:R3:W-:Y:S01]  /*13960*/  STL [R1+0x64c], R66 ;  /* 0x00064c4201007387 */ /* 0x0087e20000100800 */
[----:B-1----:R-:W-:-:S03]  /*13970*/  IMAD.MOV.U32 R0, RZ, RZ, R67 ;  /* 0x000000ffff007224 */ /* 0x002fc600078e0043 */
[----:B------:R-:W2:Y:S04]  /*13980*/  LDL.LU.64 R36, [R1+0xca0] ;  /* 0x000ca00001247983 */ /* 0x000ea80000300a00 */
[----:B------:R-:W-:Y:S04]  /*13990*/  STL [R1+0x654], R38 ;  /* 0x0006542601007387 */ /* 0x000fe80000100800 */
[----:B------:R1:W-:Y:S04]  /*139a0*/  STL [R1+0x648], R0 ;  /* 0x0006480001007387 */ /* 0x0003e80000100800 */
[----:B---3--:R-:W3:Y:S01]  /*139b0*/  LDL.LU.64 R66, [R1+0xca8] ;  /* 0x000ca80001427983 */ /* 0x008ee20000300a00 */
[----:B-1----:R-:W-:-:S03]  /*139c0*/  IMAD.MOV.U32 R0, RZ, RZ, R39 ;  /* 0x000000ffff007224 */ /* 0x002fc600078e0027 */
[----:B------:R-:W3:Y:S04]  /*139d0*/  LDL.LU.64 R38, [R1+0xcb8] ;  /* 0x000cb80001267983 */ /* 0x000ee80000300a00 */
[----:B------:R1:W-:Y:S04]  /*139e0*/  STL [R1+0x650], R0 ;  /* 0x0006500001007387 */ /* 0x0003e80000100800 */
[----:B------:R-:W-:Y:S01]  /*139f0*/  STL [R1+0x65c], R178 ;  /* 0x00065cb201007387 */ /* 0x000fe20000100800 */
[----:B-1----:R-:W-:-:S03]  /*13a00*/  IMAD.MOV.U32 R0, RZ, RZ, R179 ;  /* 0x000000ffff007224 */ /* 0x002fc600078e00b3 */
[----:B------:R-:W-:Y:S04]  /*13a10*/  STL [R1+0x664], R64 ;  /* 0x0006644001007387 */ /* 0x000fe80000100800 */
[----:B------:R1:W-:Y:S02]  /*13a20*/  STL [R1+0x658], R0 ;  /* 0x0006580001007387 */ /* 0x0003e40000100800 */
[----:B-1----:R-:W-:Y:S02]  /*13a30*/  IMAD.MOV.U32 R0, RZ, RZ, R65 ;  /* 0x000000ffff007224 */ /* 0x002fe400078e0041 */
[----:B------:R-:W3:Y:S04]  /*13a40*/  LDL.LU.64 R64, [R1+0xcb0] ;  /* 0x000cb00001407983 */ /* 0x000ee80000300a00 */
[----:B------:R1:W-:Y:S04]  /*13a50*/  STL [R1+0x660], R0 ;  /* 0x0006600001007387 */ /* 0x0003e80000100800 */
[----:B----4-:R-:W-:Y:S01]  /*13a60*/  STL [R1+0x66c], R172 ;  /* 0x00066cac01007387 */ /* 0x010fe20000100800 */
[----:B-1----:R-:W-:-:S03]  /*13a70*/  IMAD.MOV.U32 R0, RZ, RZ, R173 ;  /* 0x000000ffff007224 */ /* 0x002fc600078e00ad */
[----:B------:R-:W-:Y:S04]  /*13a80*/  STL [R1+0x674], R174 ;  /* 0x000674ae01007387 */ /* 0x000fe80000100800 */
[----:B------:R1:W-:Y:S04]  /*13a90*/  STL [R1+0x668], R0 ;  /* 0x0006680001007387 */ /* 0x0003e80000100800 */
[----:B------:R-:W-:Y:S01]  /*13aa0*/  STL [R1+0x67c], R52 ;  /* 0x00067c3401007387 */ /* 0x000fe20000100800 */
[----:B-1----:R-:W-:-:S05]  /*13ab0*/  IMAD.MOV.U32 R0, RZ, RZ, R175 ;  /* 0x000000ffff007224 */ /* 0x002fca00078e00af */
[----:B------:R1:W-:Y:S04]  /*13ac0*/  STL [R1+0x670], R0 ;  /* 0x0006700001007387 */ /* 0x0003e80000100800 */
[----:B------:R-:W-:Y:S01]  /*13ad0*/  STL [R1+0x684], R54 ;  /* 0x0006843601007387 */ /* 0x000fe20000100800 */
[----:B-1----:R-:W-:-:S05]  /*13ae0*/  IMAD.MOV.U32 R0, RZ, RZ, R53 ;  /* 0x000000ffff007224 */ /* 0x002fca00078e0035 */
[----:B------:R1:W-:Y:S02]  /*13af0*/  STL [R1+0x678], R0 ;  /* 0x0006780001007387 */ /* 0x0003e40000100800 */
[----:B-1----:R-:W-:Y:S02]  /*13b00*/  MOV R0, R55 ;  /* 0x0000003700007202 */ /* 0x002fe40000000f00 */
[----:B------:R-:W-:Y:S04]  /*13b10*/  STL [R1+0x68c], R56 ;  /* 0x00068c3801007387 */ /* 0x000fe80000100800 */
        /* <DEDUP_REMOVED lines=9> */
[----:B------:R1:W-:Y:S02]  /*13bb0*/  STL [R1+0x698], R0 ;  /* 0x0006980001007387 */ /* 0x0003e40000100800 */
[----:B-1----:R-:W-:Y:S01]  /*13bc0*/  IMAD.MOV.U32 R0, RZ, RZ, R63 ;  /* 0x000000ffff007224 */ /* 0x002fe200078e003f */
[C---:B------:R-:W-:Y:S02]  /*13bd0*/  LOP3.LUT R3, R204.reuse, 0x7, RZ, 0xc0, !PT ;  /* 0x00000007cc037812 */ /* 0x040fe400078ec0ff */
[----:B------:R-:W-:-:S03]  /*13be0*/  LOP3.LUT R5, R204, 0x3, RZ, 0xc0, !PT ;  /* 0x00000003cc057812 */ /* 0x000fc600078ec0ff */
[----:B------:R-:W-:Y:S01]  /*13bf0*/  IMAD R3, R3, 0x210, RZ ;  /* 0x0000021003037824 */ /* 0x000fe200078e02ff */
[----:B------:R-:W-:Y:S01]  /*13c00*/  USHF.R.S32.HI UR6, URZ, 0x1f, UR4 ;  /* 0x0000001f3f067899 */ /* 0x000fe20008011404 */
[----:B------:R-:W-:Y:S01]  /*13c10*/  CS2R R12, SRZ ;  /* 0x00000000000c7805 */ /* 0x000fe2000001ff00 */
[----:B--2---:R-:W-:Y:S04]  /*13c20*/  STL [R1+0x6ac], R68 ;  /* 0x0006ac4401007387 */ /* 0x004fe80000100800 */
[----:B------:R1:W-:Y:S04]  /*13c30*/  STL [R1+0x6a0], R0 ;  /* 0x0006a00001007387 */ /* 0x0003e80000100800 */
[----:B------:R-:W-:Y:S01]  /*13c40*/  STL [R1+0x6b4], R70 ;  /* 0x0006b44601007387 */ /* 0x000fe20000100800 */
[----:B-1----:R-:W-:-:S05]  /*13c50*/  IMAD.MOV.U32 R0, RZ, RZ, R69 ;  /* 0x000000ffff007224 */ /* 0x002fca00078e0045 */
[----:B------:R1:W-:Y:S04]  /*13c60*/  STL [R1+0x6a8], R0 ;  /* 0x0006a80001007387 */ /* 0x0003e80000100800 */
[----:B------:R-:W-:Y:S01]  /*13c70*/  STL [R1+0x6bc], R36 ;  /* 0x0006bc2401007387 */ /* 0x000fe20000100800 */
[----:B-1----:R-:W-:-:S05]  /*13c80*/  IMAD.MOV.U32 R0, RZ, RZ, R71 ;  /* 0x000000ffff007224 */ /* 0x002fca00078e0047 */
[----:B------:R1:W-:Y:S02]  /*13c90*/  STL [R1+0x6b0], R0 ;  /* 0x0006b00001007387 */ /* 0x0003e40000100800 */
[----:B-1----:R-:W-:-:S05]  /*13ca0*/  IMAD.MOV.U32 R0, RZ, RZ, R37 ;  /* 0x000000ffff007224 */ /* 0x002fca00078e0025 */
[----:B------:R1:W-:Y:S04]  /*13cb0*/  STL [R1+0x6b8], R0 ;  /* 0x0006b80001007387 */ /* 0x0003e80000100800 */
[----:B---3--:R2:W-:Y:S01]  /*13cc0*/  STL [R1+0x6c4], R66 ;  /* 0x0006c44201007387 */ /* 0x0085e20000100800 */
[----:B-1----:R-:W-:-:S03]  /*13cd0*/  IMAD.MOV.U32 R0, RZ, RZ, R67 ;  /* 0x000000ffff007224 */ /* 0x002fc600078e0043 */
[----:B------:R-:W-:Y:S04]  /*13ce0*/  STL [R1+0x6cc], R38 ;  /* 0x0006cc2601007387 */ /* 0x000fe80000100800 */
[----:B------:R1:W-:Y:S01]  /*13cf0*/  STL [R1+0x6c0], R0 ;  /* 0x0006c00001007387 */ /* 0x0003e20000100800 */
[----:B--2---:R-:W-:Y:S01]  /*13d00*/  MOV R67, 0x7f ;  /* 0x0000007f00437802 */ /* 0x004fe20000000f00 */
[----:B-1----:R-:W-:-:S03]  /*13d10*/  IMAD.MOV.U32 R0, RZ, RZ, R39 ;  /* 0x000000ffff007224 */ /* 0x002fc600078e0027 */
[----:B------:R-:W-:-:S04]  /*13d20*/  IADD3 R67, R67, c[0x0][0x180], RZ ;  /* 0x0000600043437a10 */ /* 0x000fc80007ffe0ff */
[----:B------:R-:W-:-:S04]  /*13d30*/  SHF.R.S32.HI R2, RZ, 0x1f, R67 ;  /* 0x0000001fff027819 */ /* 0x000fc80000011443 */
[----:B------:R-:W-:Y:S01]  /*13d40*/  LEA.HI R2, R2, R67, RZ, 0x7 ;  /* 0x0000004302027211 */ /* 0x000fe200078f38ff */
[----:B------:R-:W-:Y:S01]  /*13d50*/  STL [R1+0x6d4], R64 ;  /* 0x0006d44001007387 */ /* 0x000fe20000100800 */
[----:B------:R-:W-:-:S03]  /*13d60*/  IMAD.MOV.U32 R6, RZ, RZ, R65 ;  /* 0x000000ffff067224 */ /* 0x000fc600078e0041 */
[----:B------:R1:W-:Y:S04]  /*13d70*/  STL [R1+0x6c8], R0 ;  /* 0x0006c80001007387 */ /* 0x0003e80000100800 */
[----:B------:R2:W-:Y:S01]  /*13d80*/  STL [R1+0x6d0], R6 ;  /* 0x0006d00601007387 */ /* 0x0005e20000100800 */
[----:B-1----:R-:W-:-:S05]  /*13d90*/  IMAD.SHL.U32 R0, R204, 0x2, RZ ;  /* 0x00000002cc007824 */ /* 0x002fca00078e00ff */
[----:B------:R-:W-:Y:S02]  /*13da0*/  LOP3.LUT R4, R0, 0xc0, RZ, 0xc0, !PT ;  /* 0x000000c000047812 */ /* 0x000fe400078ec0ff */
[----:B--2---:R-:W-:Y:S01]  /*13db0*/  LOP3.LUT R6, R3, 0x30, R0, 0x78, !PT ;  /* 0x0000003003067812 */ /* 0x004fe200078e7800 */
[----:B------:R-:W-:Y:S01]  /*13dc0*/  IMAD R3, R5, 0x420, RZ ;  /* 0x0000042005037824 */ /* 0x000fe200078e02ff */
[----:B------:R-:W-:Y:S02]  /*13dd0*/  LOP3.LUT R0, R4, 0x1c, R204, 0xf8, !PT ;  /* 0x0000001c04007812 */ /* 0x000fe400078ef8cc */
[----:B------:R-:W-:Y:S02]  /*13de0*/  SHF.R.S32.HI R2, RZ, 0x7, R2 ;  /* 0x00000007ff027819 */ /* 0x000fe40000011402 */
[----:B------:R-:W-:Y:S02]  /*13df0*/  LOP3.LUT R3, R3, R0, RZ, 0x3c, !PT ;  /* 0x0000000003037212 */ /* 0x000fe400078e3cff */
[----:B------:R-:W-:-:S02]  /*13e00*/  IADD3 R5, R2, -0x2, RZ ;  /* 0xfffffffe02057810 */ /* 0x000fc40007ffe0ff */
[----:B------:R-:W-:-:S05]  /*13e10*/  LOP3.LUT R2, R3, 0x20, RZ, 0x3c, !PT ;  /* 0x0000002003027812 */ /* 0x000fca00078e3cff */
[----:B------:R1:W-:Y:S01]  /*13e20*/  STL [R1+0x95c], R2 ;  /* 0x00095c0201007387 */ /* 0x0003e20000100800 */
[----:B------:R-:W-:Y:S01]  /*13e30*/  SHF.R.S32.HI R4, RZ, 0x1f, R202 ;  /* 0x0000001fff047819 */ /* 0x000fe200000114ca */
[----:B------:R-:W-:Y:S01]  /*13e40*/  IMAD.MOV.U32 R204, RZ, RZ, RZ ;  /* 0x000000ffffcc7224 */ /* 0x000fe200078e00ff */
[----:B------:R-:W-:Y:S01]  /*13e50*/  CS2R R14, SRZ ;  /* 0x00000000000e7805 */ /* 0x000fe2000001ff00 */
[----:B------:R-:W-:Y:S01]  /*13e60*/  CS2R R8, SRZ ;  /* 0x0000000000087805 */ /* 0x000fe2000001ff00 */
[C---:B------:R-:W-:Y:S01]  /*13e70*/  SHF.L.U64.HI R0, R202.reuse, 0x2, R4 ;  /* 0x00000002ca007819 */ /* 0x040fe20000010204 */
[----:B------:R-:W-:Y:S01]  /*13e80*/  IMAD.SHL.U32 R202, R202, 0x4, RZ ;  /* 0x00000004caca7824 */ /* 0x000fe200078e00ff */
        /* <DEDUP_REMOVED lines=61> */
[----:B------:R-:W-:Y:S01]  /*14260*/  LOP3.LUT R4, R6, 0x40, RZ, 0x3c, !PT ;  /* 0x0000004006047812 */ /* 0x000fe200078e3cff */
[----:B------:R-:W-:-:S02]  /*14270*/  USHF.L.U32 UR7, UR4, 0x2, URZ ;  /* 0x0000000204077899 */ /* 0x000fc4000800063f */
[----:B------:R-:W-:Y:S02]  /*14280*/  USHF.L.U64.HI UR6, UR4, 0x2, UR6 ;  /* 0x0000000204067899 */ /* 0x000fe40008010206 */
[----:B------:R-:W-:Y:S02]  /*14290*/  UMOV UR5, 0x1 ;  /* 0x0000000100057882 */ /* 0x000fe40000000000 */
[----:B-1----:R-:W-:Y:S02]  /*142a0*/  UMOV UR4, 0xffffffff ;  /* 0xffffffff00047882 */ /* 0x002fe40000000000 */
.L_x_1:
[----:B------:R-:W2:Y:S01]  /*142b0*/  LDL R6, [R1+0x95c] ;  /* 0x00095c0001067983 */ /* 0x000ea20000100800 */
[----:B------:R-:W-:Y:S01]  /*142c0*/  UIADD3 UR4, UR4, 0x1, URZ ;  /* 0x0000000104047890 */ /* 0x000fe2000fffe03f */
[----:B------:R-:W-:-:S04]  /*142d0*/  DEPBAR.LE SB0, 0x2 ;  /* 0x000080800000791a */ /* 0x000fc80000000000 */
[----:B------:R-:W1:Y:S01]  /*142e0*/  S2R R2, SR_TID.X ;  /* 0x0000000000027919 */ /* 0x000e620000002100 */
[----:B------:R-:W-:-:S03]  /*142f0*/  UISETP.GT.AND UP0, UPT, UR4, 0x1, UPT ;  /* 0x000000010400788c */ /* 0x000fc6000bf04270 */
[----:B------:R-:W3:Y:S01]  /*14300*/  S2R R4, SR_TID.X ;  /* 0x0000000000047919 */ /* 0x000ee20000002100 */
[----:B------:R-:W-:-:S03]  /*14310*/  USEL UR4, UR4, URZ, !UP0 ;  /* 0x0000003f04047287 */ /* 0x000fc6000c000000 */
[----:B------:R-:W4:Y:S03]  /*14320*/  S2R R196, SR_TID.X ;  /* 0x0000000000c47919 */ /* 0x000f260000002100 */
[----:B------:R-:W-:Y:S02]  /*14330*/  IMAD.U32 R200, RZ, RZ, UR4 ;  /* 0x00000004ffc87e24 */ /* 0x000fe4000f8e00ff */
[----:B------:R-:W-:Y:S02]  /*14340*/  IMAD.U32 R201, RZ, RZ, UR4 ;  /* 0x00000004ffc97e24 */ /* 0x000fe4000f8e00ff */
[C---:B-1----:R-:W-:Y:S01]  /*14350*/  IMAD.SHL.U32 R5, R2.reuse, 0x2, RZ ;  /* 0x0000000202057824 */ /* 0x042fe200078e00ff */
[----:B------:R-:W-:-:S04]  /*14360*/  LOP3.LUT R3, R2, 0x3, RZ, 0xc0, !PT ;  /* 0x0000000302037812 */ /* 0x000fc800078ec0ff */
[----:B------:R-:W-:Y:S01]  /*14370*/  LOP3.LUT R5, R5, 0xc0, RZ, 0xc0, !PT ;  /* 0x000000c005057812 */ /* 0x000fe200078ec0ff */
[----:B------:R-:W-:Y:S02]  /*14380*/  IMAD R3, R3, 0x420, RZ ;  /* 0x0000042003037824 */ /* 0x000fe400078e02ff */
[C---:B----4-:R-:W-:Y:S01]  /*14390*/  IMAD.SHL.U32 R197, R196.reuse, 0x2, RZ ;  /* 0x00000002c4c57824 */ /* 0x050fe200078e00ff */
[----:B------:R-:W-:Y:S01]  /*143a0*/  LOP3.LUT R5, R5, 0x1c, R2, 0xf8, !PT ;  /* 0x0000001c05057812 */ /* 0x000fe200078ef802 */
[----:B------:R-:W-:Y:S01]  /*143b0*/  IMAD.U32 R2, RZ, RZ, UR4 ;  /* 0x00000004ff027e24 */ /* 0x000fe2000f8e00ff */
[----:B------:R-:W-:Y:S02]  /*143c0*/  LOP3.LUT R196, R196, 0x7, RZ, 0xc0, !PT ;  /* 0x00000007c4c47812 */ /* 0x000fe400078ec0ff */
[----:B------:R-:W-:Y:S01]  /*143d0*/  LOP3.LUT R3, R3, R5, RZ, 0x3c, !PT ;  /* 0x0000000503037212 */ /* 0x000fe200078e3cff */
[C---:B---3--:R-:W-:Y:S01]  /*143e0*/  IMAD.SHL.U32 R5, R4.reuse, 0x2, RZ ;  /* 0x0000000204057824 */ /* 0x048fe200078e00ff */
[----:B------:R-:W-:Y:S01]  /*143f0*/  LOP3.LUT R4, R4, 0x7, RZ, 0xc0, !PT ;  /* 0x0000000704047812 */ /* 0x000fe200078ec0ff */
[----:B------:R-:W-:-:S02]  /*14400*/  IMAD R196, R196, 0x210, RZ ;  /* 0x00000210c4c47824 */ /* 0x000fc400078e02ff */
[----:B------:R-:W-:Y:S01]  /*14410*/  IMAD R2, R2, 0x20000, R3 ;  /* 0x0002000002027824 */ /* 0x000fe200078e0203 */
[----:B------:R-:W-:Y:S01]  /*14420*/  BAR.SYNC.DEFER_BLOCKING 0x0 ;  /* 0x0000000000007b1d */ /* 0x000fe20000010000 */
[----:B------:R-:W-:Y:S01]  /*14430*/  IMAD R4, R4, 0x210, RZ ;  /* 0x0000021004047824 */ /* 0x000fe200078e02ff */
[----:B------:R-:W-:Y:S02]  /*14440*/  MOV R3, UR4 ;  /* 0x0000000400037c02 */ /* 0x000fe40008000f00 */
[----:B------:R-:W-:Y:S02]  /*14450*/  LOP3.LUT R196, R196, 0x30, R197, 0x78, !PT ;  /* 0x00000030c4c47812 */ /* 0x000fe400078e78c5 */
[----:B------:R-:W-:Y:S02]  /*14460*/  LOP3.LUT R4, R4, 0x30, R5, 0x78, !PT ;  /* 0x0000003004047812 */ /* 0x000fe400078e7805 */
[----:B------:R-:W-:-:S03]  /*14470*/  LOP3.LUT R196, R196, 0x40, RZ, 0x3c, !PT ;  /* 0x00000040c4c47812 */ /* 0x000fc600078e3cff */
[----:B------:R-:W-:Y:S02]  /*14480*/  IMAD R200, R200, 0x8000, R4 ;  /* 0x00008000c8c87824 */ /* 0x000fe400078e0204 */
[----:B------:R-:W-:Y:S01]  /*14490*/  IMAD R201, R201, 0x8000, R196 ;  /* 0x00008000c9c97824 */ /* 0x000fe200078e02c4 */
[----:B------:R-:W-:Y:S04]  /*144a0*/  LDS R20, [R2+0x300] ;  /* 0x0003000002147984 */ /* 0x000fe80000000800 */
[----:B------:R-:W-:Y:S04]  /*144b0*/  LDS R22, [R2+0x1300] ;  /* 0x0013000002167984 */ /* 0x000fe80000000800 */
[----:B------:R-:W-:Y:S04]  /*144c0*/  LDSM.16.M88.4 R16, [R200+0x40000] ;  /* 0x04000000c810783b */ /* 0x000fe80000000200 */
[----:B------:R-:W-:Y:S04]  /*144d0*/  LDSM.16.M88.4 R100, [R200+0x42000] ;  /* 0x04200000c864783b */ /* 0x000fe80000000200 */
[----:B------:R-:W-:Y:S04]  /*144e0*/  LDSM.16.M88.4 R32, [R200+0x43000] ;  /* 0x04300000c820783b */ /* 0x000fe80000000200 */
[----:B------:R-:W-:Y:S04]  /*144f0*/  LDSM.16.M88.4 R24, [R200+0x44000] ;  /* 0x04400000c818783b */ /* 0x000fe80000000200 */
[----:B------:R-:W-:Y:S04]  /*14500*/  LDSM.16.M88.4 R76, [R200+0x45000] ;  /* 0x04500000c84c783b */ /* 0x000fe80000000200 */
[----:B------:R-:W-:Y:S04]  /*14510*/  LDSM.16.M88.4 R28, [R200+0x46000] ;  /* 0x04600000c81c783b */ /* 0x000fe80000000200 */
[----:B------:R-:W-:Y:S04]  /*14520*/  LDS R156, [R2+0x100] ;  /* 0x00010000029c7984 */ /* 0x000fe80000000800 */
[----:B------:R-:W-:Y:S04]  /*14530*/  LDS R158, [R2+0x1100] ;  /* 0x00110000029e7984 */ /* 0x000fe80000000800 */
[----:B------:R-:W-:Y:S04]  /*14540*/  LDSM.16.M88.4 R140, [R200+0x47000] ;  /* 0x04700000c88c783b */ /* 0x000fe80000000200 */
[----:B------:R-:W-:Y:S04]  /*14550*/  LDS R180, [R2] ;  /* 0x0000000002b47984 */ /* 0x000fe80000000800 */
[----:B------:R-:W-:Y:S04]  /*14560*/  LDS R182, [R2+0x1000] ;  /* 0x0010000002b67984 */ /* 0x000fe80000000800 */
[----:B------:R-:W-:Y:S04]  /*14570*/  LDS R144, [R2+0x200] ;  /* 0x0002000002907984 */ /* 0x000fe80000000800 */
[----:B------:R-:W-:Y:S04]  /*14580*/  LDS R146, [R2+0x1200] ;  /* 0x0012000002927984 */ /* 0x000fe80000000800 */
[----:B------:R-:W-:Y:S04]  /*14590*/  LDS R188, [R2+0x2000] ;  /* 0x0020000002bc7984 */ /* 0x000fe80000000800 */
[----:B------:R-:W-:Y:S04]  /*145a0*/  LDS R190, [R2+0x3000] ;  /* 0x0030000002be7984 */ /* 0x000fe80000000800 */
[----:B------:R-:W-:Y:S04]  /*145b0*/  LDS R184, [R2+0x2100] ;  /* 0x0021000002b87984 */ /* 0x000fe80000000800 */
[----:B------:R-:W-:Y:S01]  /*145c0*/  LDS R186, [R2+0x3100] ;  /* 0x0031000002ba7984 */ /* 0x000fe20000000800 */
[----:B--2---:R-:W-:-:S03]  /*145d0*/  IMAD R3, R3, 0x20000, R6 ;  /* 0x0002000003037824 */ /* 0x004fc600078e0206 */
[----:B------:R-:W-:Y:S04]  /*145e0*/  LDSM.16.M88.4 R4, [R200+0x41000] ;  /* 0x04100000c804783b */ /* 0x000fe80000000200 */
[----:B------:R-:W-:Y:S04]  /*145f0*/  LDS R21, [R3+0x300] ;  /* 0x0003000003157984 */ /* 0x000fe80000000800 */
[----:B------:R-:W1:Y:S04]  /*14600*/  LDS R23, [R3+0x1300] ;  /* 0x0013000003177984 */ /* 0x000e680000000800 */
[----:B------:R-:W-:Y:S04]  /*14610*/  LDS R157, [R3+0x100] ;  /* 0x00010000039d7984 */ /* 0x000fe80000000800 */
[----:B------:R-:W2:Y:S04]  /*14620*/  LDS R159, [R3+0x1100] ;  /* 0x00110000039f7984 */ /* 0x000ea80000000800 */
[----:B------:R-:W-:Y:S04]  /*14630*/  LDS R181, [R3] ;  /* 0x0000000003b57984 */ /* 0x000fe80000000800 */
[----:B------:R-:W3:Y:S04]  /*14640*/  LDS R183, [R3+0x1000] ;  /* 0x0010000003b77984 */ /* 0x000ee80000000800 */
[----:B------:R-:W-:Y:S04]  /*14650*/  LDS R145, [R3+0x200] ;  /* 0x0002000003917984 */ /* 0x000fe80000000800 */
[----:B------:R-:W4:Y:S04]  /*14660*/  LDS R147, [R3+0x1200] ;  /* 0x0012000003937984 */ /* 0x000f280000000800 */
[----:B------:R-:W-:Y:S04]  /*14670*/  LDS R189, [R3+0x2000] ;  /* 0x0020000003bd7984 */ /* 0x000fe80000000800 */
[----:B------:R-:W5:Y:S04]  /*14680*/  LDS R191, [R3+0x3000] ;  /* 0x0030000003bf7984 */ /* 0x000f680000000800 */
[----:B------:R-:W-:Y:S01]  /*14690*/  LDS R185, [R3+0x2100] ;  /* 0x0021000003b97984 */ /* 0x000fe20000000800 */
[C---:B-1----:R-:W-:Y:S03]  /*146a0*/  HMMA.1688.F32.TF32 R176, R20.reuse, R16, R176 ;  /* 0x0000001014b0723c */ /* 0x042fe600000810b0 */
[----:B------:R-:W1:Y:S05]  /*146b0*/  LDS R187, [R3+0x3100] ;  /* 0x0031000003bb7984 */ /* 0x000e6a0000000800 */
[C---:B------:R-:W-:Y:S08]  /*146c0*/  HMMA.1688.F32.TF32 R172, R20.reuse, R4, R172 ;  /* 0x0000000414ac723c */ /* 0x040ff000000810ac */
[C---:B------:R-:W-:Y:S08]  /*146d0*/  HMMA.1688.F32.TF32 R52, R20.reuse, R100, R52 ;  /* 0x000000641434723c */ /* 0x040ff00000081034 */
[C---:B------:R-:W-:Y:S08]  /*146e0*/  HMMA.1688.F32.TF32 R56, R20.reuse, R32, R56 ;  /* 0x000000201438723c */ /* 0x040ff00000081038 */
[C---:B------:R-:W-:Y:S08]  /*146f0*/  HMMA.1688.F32.TF32 R60, R20.reuse, R24, R60 ;  /* 0x00000018143c723c */ /* 0x040ff0000008103c */
[C---:B------:R-:W-:Y:S08]  /*14700*/  HMMA.1688.F32.TF32 R68, R20.reuse, R76, R68 ;  /* 0x0000004c1444723c */ /* 0x040ff00000081044 */
[----:B------:R-:W-:Y:S08]  /*14710*/  HMMA.1688.F32.TF32 R36, R20, R28, R36 ;  /* 0x0000001c1424723c */ /* 0x000ff00000081024 */
[C---:B--2---:R-:W-:Y:S08]  /*14720*/  HMMA.1688.F32.TF32 R136, R156.reuse, R16, R136 ;  /* 0x000000109c88723c */ /* 0x044ff00000081088 */
[C---:B------:R-:W-:Y:S08]  /*14730*/  HMMA.1688.F32.TF32 R164, R156.reuse, R4, R164 ;  /* 0x000000049ca4723c */ /* 0x040ff000000810a4 */
[C---:B------:R-:W-:Y:S08]  /*14740*/  HMMA.1688.F32.TF32 R128, R156.reuse, R100, R128 ;  /* 0x000000649c80723c */ /* 0x040ff00000081080 */
[C---:B------:R-:W-:Y:S08]  /*14750*/  HMMA.1688.F32.TF32 R124, R156.reuse, R32, R124 ;  /* 0x000000209c7c723c */ /* 0x040ff0000008107c */
[C---:B------:R-:W-:Y:S08]  /*14760*/  HMMA.1688.F32.TF32 R120, R156.reuse, R24, R120 ;  /* 0x000000189c78723c */ /* 0x040ff00000081078 */
[C---:B------:R-:W-:Y:S08]  /*14770*/  HMMA.1688.F32.TF32 R116, R156.reuse, R76, R116 ;  /* 0x0000004c9c74723c */ /* 0x040ff00000081074 */
[C---:B------:R-:W-:Y:S08]  /*14780*/  HMMA.1688.F32.TF32 R112, R156.reuse, R28, R112 ;  /* 0x0000001c9c70723c */ /* 0x040ff00000081070 */
[-C--:B------:R-:W-:Y:S01]  /*14790*/  HMMA.1688.F32.TF32 R108, R156, R140.reuse, R108 ;  /* 0x0000008c9c6c723c */ /* 0x080fe2000008106c */
[----:B------:R-:W-:Y:S04]  /*147a0*/  LDS R156, [R2+0x2200] ;  /* 0x00220000029c7984 */ /* 0x000fe80000000800 */
[----:B------:R-:W-:Y:S03]  /*147b0*/  LDS R158, [R2+0x3200] ;  /* 0x00320000029e7984 */ /* 0x000fe60000000800 */
[----:B------:R-:W-:Y:S01]  /*147c0*/  HMMA.1688.F32.TF32 R20, R20, R140, R64 ;  /* 0x0000008c1414723c */ /* 0x000fe20000081040 */
[----:B------:R-:W-:Y:S04]  /*147d0*/  LDS R157, [R3+0x2200] ;  /* 0x00220000039d7984 */ /* 0x000fe80000000800 */
[----:B------:R-:W2:Y:S03]  /*147e0*/  LDS R159, [R3+0x3200] ;  /* 0x00320000039f7984 */ /* 0x000ea60000000800 */
[C---:B---3--:R-:W-:Y:S01]  /*147f0*/  HMMA.1688.F32.TF32 R12, R180.reuse, R16, R12 ;  /* 0x00000010b40c723c */ /* 0x048fe2000008100c */
[----:B------:R-:W-:Y:S04]  /*14800*/  LDS R64, [R2+0x2300] ;  /* 0x0023000002407984 */ /* 0x000fe80000000800 */
[----:B------:R-:W-:Y:S03]  /*14810*/  LDS R66, [R2+0x3300] ;  /* 0x0033000002427984 */ /* 0x000fe60000000800 */
[C---:B------:R-:W-:Y:S01]  /*14820*/  HMMA.1688.F32.TF32 R8, R180.reuse, R4, R8 ;  /* 0x00000004b408723c */ /* 0x040fe20000081008 */
[----:B------:R-:W-:Y:S04]  /*14830*/  LDS R65, [R3+0x2300] ;  /* 0x0023000003417984 */ /* 0x000fe80000000800 */
[----:B------:R-:W3:Y:S03]  /*14840*/  LDS R67, [R3+0x3300] ;  /* 0x0033000003437984 */ /* 0x000ee60000000800 */
[C---:B------:R-:W-:Y:S08]  /*14850*/  HMMA.1688.F32.TF32 R40, R180.reuse, R100, R40 ;  /* 0x00000064b428723c */ /* 0x040ff00000081028 */
[C---:B------:R-:W-:Y:S08]  /*14860*/  HMMA.1688.F32.TF32 R48, R180.reuse, R32, R48 ;  /* 0x00000020b430723c */ /* 0x040ff00000081030 */
[C---:B------:R-:W-:Y:S08]  /*14870*/  HMMA.1688.F32.TF32 R80, R180.reuse, R24, R80 ;  /* 0x00000018b450723c */ /* 0x040ff00000081050 */
[C---:B------:R-:W-:Y:S08]  /*14880*/  HMMA.1688.F32.TF32 R132, R180.reuse, R76, R132 ;  /* 0x0000004cb484723c */ /* 0x040ff00000081084 */
[C---:B------:R-:W-:Y:S08]  /*14890*/  HMMA.1688.F32.TF32 R148, R180.reuse, R28, R148 ;  /* 0x0000001cb494723c */ /* 0x040ff00000081094 */
[----:B------:R-:W-:Y:S08]  /*148a0*/  HMMA.1688.F32.TF32 R104, R180, R140, R104 ;  /* 0x0000008cb468723c */ /* 0x000ff00000081068 */
[C---:B----4-:R-:W-:Y:S08]  /*148b0*/  HMMA.1688.F32.TF32 R160, R144.reuse, R16, R168 ;  /* 0x0000001090a0723c */ /* 0x050ff000000810a8 */
[C---:B------:R-:W-:Y:S08]  /*148c0*/  HMMA.1688.F32.TF32 R152, R144.reuse, R4, R152 ;  /* 0x000000049098723c */ /* 0x040ff00000081098 */
[C---:B------:R-:W-:Y:S08]  /*148d0*/  HMMA.1688.F32.TF32 R96, R144.reuse, R100, R96 ;  /* 0x000000649060723c */ /* 0x040ff00000081060 */
[C---:B------:R-:W-:Y:S08]  /*148e0*/  HMMA.1688.F32.TF32 R92, R144.reuse, R32, R92 ;  /* 0x00000020905c723c */ /* 0x040ff0000008105c */
[C---:B------:R-:W-:Y:S08]  /*148f0*/  HMMA.1688.F32.TF32 R88, R144.reuse, R24, R88 ;  /* 0x000000189058723c */ /* 0x040ff00000081058 */
[C---:B------:R-:W-:Y:S08]  /*14900*/  HMMA.1688.F32.TF32 R84, R144.reuse, R76, R84 ;  /* 0x0000004c9054723c */ /* 0x040ff00000081054 */
[C---:B------:R-:W-:Y:S08]  /*14910*/  HMMA.1688.F32.TF32 R72, R144.reuse, R28, R72 ;  /* 0x0000001c9048723c */ /* 0x040ff00000081048 */
[----:B------:R-:W-:Y:S08]  /*14920*/  HMMA.1688.F32.TF32 R44, R144, R140, R44 ;  /* 0x0000008c902c723c */ /* 0x000ff0000008102c */
[C---:B-----5:R-:W-:Y:S08]  /*14930*/  HMMA.1688.F32.TF32 R12, R188.reuse, R18, R12 ;  /* 0x00000012bc0c723c */ /* 0x060ff0000008100c */
[C---:B------:R-:W-:Y:S01]  /*14940*/  HMMA.1688.F32.TF32 R144, R188.reuse, R6, R8 ;  /* 0x00000006bc90723c */ /* 0x040fe20000081008 */
[----:B------:R-:W-:Y:S07]  /*14950*/  LDSM.16.M88.4 R8, [R201+0x41000] ;  /* 0x04100000c908783b */ /* 0x000fee0000000200 */
[C---:B------:R-:W-:Y:S08]  /*14960*/  HMMA.1688.F32.TF32 R40, R188.reuse, R102, R40 ;  /* 0x00000066bc28723c */ /* 0x040ff00000081028 */
[C---:B------:R-:W-:Y:S01]  /*14970*/  HMMA.1688.F32.TF32 R168, R188.reuse, R34, R48 ;  /* 0x00000022bca8723c */ /* 0x040fe20000081030 */
[----:B------:R-:W-:Y:S04]  /*14980*/  LDS R48, [R2+0x4300] ;  /* 0x0043000002307984 */ /* 0x000fe80000000800 */
[----:B------:R-:W-:Y:S03]  /*14990*/  LDS R50, [R2+0x5300] ;  /* 0x0053000002327984 */ /* 0x000fe60000000800 */
[C---:B------:R-:W-:Y:S01]  /*149a0*/  HMMA.1688.F32.TF32 R180, R188.reuse, R26, R80 ;  /* 0x0000001abcb4723c */ /* 0x040fe20000081050 */
[----:B------:R-:W-:Y:S04]  /*149b0*/  LDS R80, [R2+0x4100] ;  /* 0x0041000002507984 */ /* 0x000fe80000000800 */
[----:B------:R-:W-:Y:S03]  /*149c0*/  LDS R82, [R2+0x5100] ;  /* 0x0051000002527984 */ /* 0x000fe60000000800 */
[C---:B------:R-:W-:Y:S01]  /*149d0*/  HMMA.1688.F32.TF32 R132, R188.reuse, R78, R132 ;  /* 0x0000004ebc84723c */ /* 0x040fe20000081084 */
[----:B------:R-:W-:Y:S04]  /*149e0*/  LDS R81, [R3+0x4100] ;  /* 0x0041000003517984 */ /* 0x000fe80000000800 */
[----:B------:R-:W4:Y:S03]  /*149f0*/  LDS R83, [R3+0x5100] ;  /* 0x0051000003537984 */ /* 0x000f260000000800 */
[C---:B------:R-:W-:Y:S01]  /*14a00*/  HMMA.1688.F32.TF32 R148, R188.reuse, R30, R148 ;  /* 0x0000001ebc94723c */ /* 0x040fe20000081094 */
[----:B------:R-:W-:Y:S04]  /*14a10*/  LDS R49, [R3+0x4300] ;  /* 0x0043000003317984 */ /* 0x000fe80000000800 */
[----:B------:R-:W-:Y:S03]  /*14a20*/  LDS R51, [R3+0x5300] ;  /* 0x0053000003337984 */ /* 0x000fe60000000800 */
[----:B------:R-:W-:Y:S08]  /*14a30*/  HMMA.1688.F32.TF32 R104, R188, R142, R104 ;  /* 0x0000008ebc68723c */ /* 0x000ff00000081068 */
[C---:B-1----:R-:W-:Y:S08]  /*14a40*/  HMMA.1688.F32.TF32 R136, R184.reuse, R18, R136 ;  /* 0x00000012b888723c */ /* 0x042ff00000081088 */
[----:B------:R-:W-:Y:S08]  /*14a50*/  HMMA.1688.F32.TF32 R164, R184, R6, R164 ;  /* 0x00000006b8a4723c */ /* 0x000ff000000810a4 */
[C---:B--2---:R-:W-:Y:S08]  /*14a60*/  HMMA.1688.F32.TF32 R160, R156.reuse, R18, R160 ;  /* 0x000000129ca0723c */ /* 0x044ff000000810a0 */
[----:B------:R-:W-:Y:S08]  /*14a70*/  HMMA.1688.F32.TF32 R152, R156, R6, R152 ;  /* 0x000000069c98723c */ /* 0x000ff00000081098 */
[C---:B---3--:R-:W-:Y:S01]  /*14a80*/  HMMA.1688.F32.TF32 R192, R64.reuse, R18, R176 ;  /* 0x0000001240c0723c */ /* 0x048fe200000810b0 */
[----:B------:R-:W-:Y:S07]  /*14a90*/  LDSM.16.M88.4 R16, [R201+0x40000] ;  /* 0x04000000c910783b */ /* 0x000fee0000000200 */
[----:B------:R-:W-:Y:S01]  /*14aa0*/  HMMA.1688.F32.TF32 R188, R64, R6, R172 ;  /* 0x0000000640bc723c */ /* 0x000fe200000810ac */
[----:B------:R-:W-:Y:S04]  /*14ab0*/  LDS R172, [R2+0x4000] ;  /* 0x0040000002ac7984 */ /* 0x000fe80000000800 */
[----:B------:R-:W-:Y:S03]  /*14ac0*/  LDS R174, [R2+0x5000] ;  /* 0x0050000002ae7984 */ /* 0x000fe60000000800 */
[-C--:B------:R-:W-:Y:S01]  /*14ad0*/  HMMA.1688.F32.TF32 R124, R184, R34.reuse, R124 ;  /* 0x00000022b87c723c */ /* 0x080fe2000008107c */
[----:B------:R-:W-:Y:S04]  /*14ae0*/  LDS R173, [R3+0x4000] ;  /* 0x0040000003ad7984 */ /* 0x000fe80000000800 */
[----:B------:R-:W1:Y:S03]  /*14af0*/  LDS R175, [R3+0x5000] ;  /* 0x0050000003af7984 */ /* 0x000e660000000800 */
[-C--:B------:R-:W-:Y:S01]  /*14b00*/  HMMA.1688.F32.TF32 R92, R156, R34.reuse, R92 ;  /* 0x000000229c5c723c */ /* 0x080fe2000008105c */
[----:B------:R-:W2:Y:S07]  /*14b10*/  LDSM.16.M88.4 R4, [R201+0x42000] ;  /* 0x04200000c904783b */ /* 0x000eae0000000200 */
[----:B------:R-:W-:Y:S08]  /*14b20*/  HMMA.1688.F32.TF32 R56, R64, R34, R56 ;  /* 0x000000224038723c */ /* 0x000ff00000081038 */
[C---:B------:R-:W-:Y:S08]  /*14b30*/  HMMA.1688.F32.TF32 R112, R184.reuse, R30, R112 ;  /* 0x0000001eb870723c */ /* 0x040ff00000081070 */
[----:B------:R-:W-:Y:S08]  /*14b40*/  HMMA.1688.F32.TF32 R108, R184, R142, R108 ;  /* 0x0000008eb86c723c */ /* 0x000ff0000008106c */
[C---:B------:R-:W-:Y:S08]  /*14b50*/  HMMA.1688.F32.TF32 R72, R156.reuse, R30, R72 ;  /* 0x0000001e9c48723c */ /* 0x040ff00000081048 */
[----:B------:R-:W-:Y:S08]  /*14b60*/  HMMA.1688.F32.TF32 R44, R156, R142, R44 ;  /* 0x0000008e9c2c723c */ /* 0x000ff0000008102c */
[----:B------:R-:W-:Y:S01]  /*14b70*/  HMMA.1688.F32.TF32 R32, R64, R30, R36 ;  /* 0x0000001e4020723c */ /* 0x000fe20000081024 */
[----:B------:R-:W-:Y:S07]  /*14b80*/  LDSM.16.M88.4 R36, [R201+0x47000] ;  /* 0x04700000c924783b */ /* 0x000fee0000000200 */
[----:B------:R-:W-:Y:S08]  /*14b90*/  HMMA.1688.F32.TF32 R120, R184, R26, R120 ;  /* 0x0000001ab878723c */ /* 0x000ff00000081078 */
[C---:B------:R-:W-:Y:S08]  /*14ba0*/  HMMA.1688.F32.TF32 R96, R156.reuse, R102, R96 ;  /* 0x000000669c60723c */ /* 0x040ff00000081060 */
[C---:B------:R-:W-:Y:S08]  /*14bb0*/  HMMA.1688.F32.TF32 R88, R156.reuse, R26, R88 ;  /* 0x0000001a9c58723c */ /* 0x040ff00000081058 */
[----:B------:R-:W-:Y:S08]  /*14bc0*/  HMMA.1688.F32.TF32 R84, R156, R78, R84 ;  /* 0x0000004e9c54723c */ /* 0x000ff00000081054 */
[C---:B------:R-:W-:Y:S01]  /*14bd0*/  HMMA.1688.F32.TF32 R60, R64.reuse, R26, R60 ;  /* 0x0000001a403c723c */ /* 0x040fe2000008103c */
[----:B------:R-:W3:Y:S07]  /*14be0*/  LDSM.16.M88.4 R24, [R201+0x43000] ;  /* 0x04300000c918783b */ /* 0x000eee0000000200 */
[----:B------:R-:W-:Y:S01]  /*14bf0*/  HMMA.1688.F32.TF32 R140, R64, R142, R20 ;  /* 0x0000008e408c723c */ /* 0x000fe20000081014 */
[----:B------:R-:W5:Y:S07]  /*14c00*/  LDSM.16.M88.4 R20, [R201+0x44000] ;  /* 0x04400000c914783b */ /* 0x000f6e0000000200 */
[----:B----4-:R-:W-:Y:S08]  /*14c10*/  HMMA.1688.F32.TF32 R28, R80, R8, R164 ;  /* 0x00000008501c723c */ /* 0x010ff000000810a4 */
[C---:B-1----:R-:W-:Y:S01]  /*14c20*/  HMMA.1688.F32.TF32 R156, R172.reuse, R16, R12 ;  /* 0x00000010ac9c723c */ /* 0x042fe2000008100c */
[----:B------:R-:W-:Y:S07]  /*14c30*/  LDSM.16.M88.4 R12, [R201+0x46000] ;  /* 0x04600000c90c783b */ /* 0x000fee0000000200 */
[----:B--2---:R-:W-:Y:S01]  /*14c40*/  HMMA.1688.F32.TF32 R164, R172, R4, R40 ;  /* 0x00000004aca4723c */ /* 0x004fe20000081028 */
[----:B------:R-:W1:Y:S07]  /*14c50*/  LDSM.16.M88.4 R40, [R201+0x45000] ;  /* 0x04500000c928783b */ /* 0x000e6e0000000200 */
[C---:B------:R-:W-:Y:S08]  /*14c60*/  HMMA.1688.F32.TF32 R128, R184.reuse, R102, R128 ;  /* 0x00000066b880723c */ /* 0x040ff00000081080 */
[----:B------:R-:W-:Y:S08]  /*14c70*/  HMMA.1688.F32.TF32 R116, R184, R78, R116 ;  /* 0x0000004eb874723c */ /* 0x000ff00000081074 */
[C---:B------:R-:W-:Y:S01]  /*14c80*/  HMMA.1688.F32.TF32 R184, R64.reuse, R102, R52 ;  /* 0x0000006640b8723c */ /* 0x040fe20000081034 */
[----:B------:R-:W-:Y:S04]  /*14c90*/  LDS R52, [R2+0x4200] ;  /* 0x0042000002347984 */ /* 0x000fe80000000800 */
[----:B------:R-:W-:Y:S03]  /*14ca0*/  LDS R54, [R2+0x5200] ;  /* 0x0052000002367984 */ /* 0x000fe60000000800 */
[----:B------:R-:W-:Y:S01]  /*14cb0*/  HMMA.1688.F32.TF32 R76, R64, R78, R68 ;  /* 0x0000004e404c723c */ /* 0x000fe20000081044 */
[----:B------:R-:W-:Y:S04]  /*14cc0*/  LDS R53, [R3+0x4200] ;  /* 0x0042000003357984 */ /* 0x000fe80000000800 */
[----:B------:R-:W2:Y:S03]  /*14cd0*/  LDS R55, [R3+0x5200] ;  /* 0x0052000003377984 */ /* 0x000ea60000000800 */
[C---:B---3--:R-:W-:Y:S08]  /*14ce0*/  HMMA.1688.F32.TF32 R68, R48.reuse, R24, R56 ;  /* 0x000000183044723c */ /* 0x048ff00000081038 */
[C---:B-----5:R-:W-:Y:S08]  /*14cf0*/  HMMA.1688.F32.TF32 R64, R48.reuse, R20, R60 ;  /* 0x000000143040723c */ /* 0x060ff0000008103c */
[C---:B------:R-:W-:Y:S08]  /*14d00*/  HMMA.1688.F32.TF32 R192, R48.reuse, R16, R192 ;  /* 0x0000001030c0723c */ /* 0x040ff000000810c0 */
[C---:B------:R-:W-:Y:S08]  /*14d10*/  HMMA.1688.F32.TF32 R188, R48.reuse, R8, R188 ;  /* 0x0000000830bc723c */ /* 0x040ff000000810bc */
[C---:B------:R-:W-:Y:S08]  /*14d20*/  HMMA.1688.F32.TF32 R184, R48.reuse, R4, R184 ;  /* 0x0000000430b8723c */ /* 0x040ff000000810b8 */
[C---:B-1----:R-:W-:Y:S01]  /*14d30*/  HMMA.1688.F32.TF32 R60, R48.reuse, R40, R76 ;  /* 0x00000028303c723c */ /* 0x042fe2000008104c */
[----:B------:R-:W-:Y:S04]  /*14d40*/  LDS R76, [R2+0x6100] ;  /* 0x00610000024c7984 */ /* 0x000fe80000000800 */
[----:B------:R-:W-:Y:S03]  /*14d50*/  LDS R78, [R2+0x7100] ;  /* 0x00710000024e7984 */ /* 0x000fe60000000800 */
[C---:B------:R-:W-:Y:S01]  /*14d60*/  HMMA.1688.F32.TF32 R56, R48.reuse, R12, R32 ;  /* 0x0000000c3038723c */ /* 0x040fe20000081020 */
[----:B------:R-:W-:Y:S04]  /*14d70*/  LDS R77, [R3+0x6100] ;  /* 0x00610000034d7984 */ /* 0x000fe80000000800 */
[----:B------:R-:W-:Y:S03]  /*14d80*/  LDS R79, [R3+0x7100] ;  /* 0x00710000034f7984 */ /* 0x000fe60000000800 */
[----:B------:R-:W-:Y:S01]  /*14d90*/  HMMA.1688.F32.TF32 R48, R48, R36, R140 ;  /* 0x000000243030723c */ /* 0x000fe2000008108c */
[----:B------:R-:W-:Y:S04]  /*14da0*/  LDS R140, [R2+0x6000] ;  /* 0x00600000028c7984 */ /* 0x000fe80000000800 */
[----:B------:R-:W-:Y:S03]  /*14db0*/  LDS R142, [R2+0x7000] ;  /* 0x00700000028e7984 */ /* 0x000fe60000000800 */
[C---:B--2---:R-:W-:Y:S01]  /*14dc0*/  HMMA.1688.F32.TF32 R176, R52.reuse, R16, R160 ;  /* 0x0000001034b0723c */ /* 0x044fe200000810a0 */
[----:B------:R-:W-:Y:S04]  /*14dd0*/  LDS R141, [R3+0x6000] ;  /* 0x00600000038d7984 */ /* 0x000fe80000000800 */
[----:B------:R-:W1:Y:S03]  /*14de0*/  LDS R143, [R3+0x7000] ;  /* 0x00700000038f7984 */ /* 0x000e660000000800 */
[C---:B------:R-:W-:Y:S01]  /*14df0*/  HMMA.1688.F32.TF32 R100, R52.reuse, R8, R152 ;  /* 0x000000083464723c */ /* 0x040fe20000081098 */
[----:B------:R-:W-:Y:S04]  /*14e00*/  LDS R32, [R2+0x6200] ;  /* 0x0062000002207984 */ /* 0x000fe80000000800 */
[----:B------:R-:W-:Y:S03]  /*14e10*/  LDS R34, [R2+0x7200] ;  /* 0x0072000002227984 */ /* 0x000fe60000000800 */
[C---:B------:R-:W-:Y:S01]  /*14e20*/  HMMA.1688.F32.TF32 R96, R52.reuse, R4, R96 ;  /* 0x000000043460723c */ /* 0x040fe20000081060 */
[----:B------:R-:W-:Y:S04]  /*14e30*/  LDS R33, [R3+0x6200] ;  /* 0x0062000003217984 */ /* 0x000fe80000000800 */
[----:B------:R-:W2:Y:S03]  /*14e40*/  LDS R35, [R3+0x7200] ;  /* 0x0072000003237984 */ /* 0x000ea60000000800 */
[C---:B------:R-:W-:Y:S08]  /*14e50*/  HMMA.1688.F32.TF32 R92, R52.reuse, R24, R92 ;  /* 0x00000018345c723c */ /* 0x040ff0000008105c */
[C---:B------:R-:W-:Y:S08]  /*14e60*/  HMMA.1688.F32.TF32 R88, R52.reuse, R20, R88 ;  /* 0x000000143458723c */ /* 0x040ff00000081058 */
[C---:B------:R-:W-:Y:S08]  /*14e70*/  HMMA.1688.F32.TF32 R84, R52.reuse, R40, R84 ;  /* 0x000000283454723c */ /* 0x040ff00000081054 */
[C---:B------:R-:W-:Y:S08]  /*14e80*/  HMMA.1688.F32.TF32 R72, R52.reuse, R12, R72 ;  /* 0x0000000c3448723c */ /* 0x040ff00000081048 */
[----:B------:R-:W-:Y:S01]  /*14e90*/  HMMA.1688.F32.TF32 R44, R52, R36, R44 ;  /* 0x00000024342c723c */ /* 0x000fe2000008102c */
[----:B------:R-:W-:Y:S04]  /*14ea0*/  LDS R52, [R2+0x6300] ;  /* 0x0063000002347984 */ /* 0x000fe80000000800 */
[----:B------:R-:W-:Y:S03]  /*14eb0*/  LDS R54, [R2+0x7300] ;  /* 0x0073000002367984 */ /* 0x000fe60000000800 */
[C---:B------:R-:W-:Y:S01]  /*14ec0*/  HMMA.1688.F32.TF32 R160, R172.reuse, R8, R144 ;  /* 0x00000008aca0723c */ /* 0x040fe20000081090 */
[----:B------:R-:W-:Y:S04]  /*14ed0*/  LDS R53, [R3+0x6300] ;  /* 0x0063000003357984 */ /* 0x000fe80000000800 */
[----:B------:R-:W3:Y:S03]  /*14ee0*/  LDS R55, [R3+0x7300] ;  /* 0x0073000003377984 */ /* 0x000ee60000000800 */
        /* <DEDUP_REMOVED lines=8> */
[----:B------:R-:W-:Y:S03]  /*14f70*/  LDS R183, [R3+0xf000] ;  /* 0x00f0000003b77984 */ /* 0x000fe60000000800 */
[----:B------:R-:W-:Y:S08]  /*14f80*/  HMMA.1688.F32.TF32 R144, R172, R12, R148 ;  /* 0x0000000cac90723c */ /* 0x000ff00000081094 */
[C---:B------:R-:W-:Y:S08]  /*14f90*/  HMMA.1688.F32.TF32 R136, R80.reuse, R16, R136 ;  /* 0x000000105088723c */ /* 0x040ff00000081088 */
[----:B------:R-:W-:Y:S08]  /*14fa0*/  HMMA.1688.F32.TF32 R128, R80, R4, R128 ;  /* 0x000000045080723c */ /* 0x000ff00000081080 */
[----:B------:R-:W-:Y:S01]  /*14fb0*/  HMMA.1688.F32.TF32 R104, R172, R36, R104 ;  /* 0x00000024ac68723c */ /* 0x000fe20000081068 */
[----:B------:R-:W-:Y:S04]  /*14fc0*/  LDS R172, [R2+0xa100] ;  /* 0x00a1000002ac7984 */ /* 0x000fe80000000800 */
[----:B------:R-:W-:Y:S03]  /*14fd0*/  LDS R174, [R2+0xb100] ;  /* 0x00b1000002ae7984 */ /* 0x000fe60000000800 */
[C---:B------:R-:W-:Y:S01]  /*14fe0*/  HMMA.1688.F32.TF32 R124, R80.reuse, R24, R124 ;  /* 0x00000018507c723c */ /* 0x040fe2000008107c */
[----:B------:R-:W-:Y:S04]  /*14ff0*/  LDS R173, [R3+0xa100] ;  /* 0x00a1000003ad7984 */ /* 0x000fe80000000800 */
[----:B------:R-:W-:Y:S03]  /*15000*/  LDS R175, [R3+0xb100] ;  /* 0x00b1000003af7984 */ /* 0x000fe60000000800 */
[C---:B------:R-:W-:Y:S08]  /*15010*/  HMMA.1688.F32.TF32 R120, R80.reuse, R20, R120 ;  /* 0x000000145078723c */ /* 0x040ff00000081078 */
[C---:B------:R-:W-:Y:S08]  /*15020*/  HMMA.1688.F32.TF32 R116, R80.reuse, R40, R116 ;  /* 0x000000285074723c */ /* 0x040ff00000081074 */
[C---:B------:R-:W-:Y:S08]  /*15030*/  HMMA.1688.F32.TF32 R112, R80.reuse, R12, R112 ;  /* 0x0000000c5070723c */ /* 0x040ff00000081070 */
[----:B------:R-:W-:Y:S01]  /*15040*/  HMMA.1688.F32.TF32 R108, R80, R36, R108 ;  /* 0x00000024506c723c */ /* 0x000fe2000008106c */
[----:B------:R-:W-:Y:S04]  /*15050*/  LDS R80, [R2+0x8000] ;  /* 0x0080000002507984 */ /* 0x000fe80000000800 */
[----:B------:R-:W-:Y:S03]  /*15060*/  LDS R82, [R2+0x9000] ;  /* 0x0090000002527984 */ /* 0x000fe60000000800 */
[C---:B-1----:R-:W-:Y:S01]  /*15070*/  HMMA.1688.F32.TF32 R156, R140.reuse, R18, R156 ;  /* 0x000000128c9c723c */ /* 0x042fe2000008109c */
[----:B------:R-:W-:Y:S04]  /*15080*/  LDS R81, [R3+0x8000] ;  /* 0x0080000003517984 */ /* 0x000fe80000000800 */
[----:B------:R-:W-:Y:S03]  /*15090*/  LDS R83, [R3+0x9000] ;  /* 0x0090000003537984 */ /* 0x000fe60000000800 */
[C---:B------:R-:W-:Y:S08]  /*150a0*/  HMMA.1688.F32.TF32 R160, R140.reuse, R10, R160 ;  /* 0x0000000a8ca0723c */ /* 0x040ff000000810a0 */
[C---:B------:R-:W-:Y:S08]  /*150b0*/  HMMA.1688.F32.TF32 R164, R140.reuse, R6, R164 ;  /* 0x000000068ca4723c */ /* 0x040ff000000810a4 */
[C---:B------:R-:W-:Y:S08]  /*150c0*/  HMMA.1688.F32.TF32 R168, R140.reuse, R26, R168 ;  /* 0x0000001a8ca8723c */ /* 0x040ff000000810a8 */
[C---:B------:R-:W-:Y:S08]  /*150d0*/  HMMA.1688.F32.TF32 R152, R140.reuse, R22, R152 ;  /* 0x000000168c98723c */ /* 0x040ff00000081098 */
[C---:B------:R-:W-:Y:S08]  /*150e0*/  HMMA.1688.F32.TF32 R148, R140.reuse, R42, R132 ;  /* 0x0000002a8c94723c */ /* 0x040ff00000081084 */
[C---:B------:R-:W-:Y:S08]  /*150f0*/  HMMA.1688.F32.TF32 R144, R140.reuse, R14, R144 ;  /* 0x0000000e8c90723c */ /* 0x040ff00000081090 */
[----:B------:R-:W-:Y:S08]  /*15100*/  HMMA.1688.F32.TF32 R140, R140, R38, R104 ;  /* 0x000000268c8c723c */ /* 0x000ff00000081068 */
[C---:B------:R-:W-:Y:S08]  /*15110*/  HMMA.1688.F32.TF32 R136, R76.reuse, R18, R136 ;  /* 0x000000124c88723c */ /* 0x040ff00000081088 */
[C---:B------:R-:W-:Y:S08]  /*15120*/  HMMA.1688.F32.TF32 R132, R76.reuse, R10, R28 ;  /* 0x0000000a4c84723c */ /* 0x040ff0000008101c */
[C---:B------:R-:W-:Y:S08]  /*15130*/  HMMA.1688.F32.TF32 R128, R76.reuse, R6, R128 ;  /* 0x000000064c80723c */ /* 0x040ff00000081080 */
[C---:B------:R-:W-:Y:S08]  /*15140*/  HMMA.1688.F32.TF32 R124, R76.reuse, R26, R124 ;  /* 0x0000001a4c7c723c */ /* 0x040ff0000008107c */
[C---:B------:R-:W-:Y:S08]  /*15150*/  HMMA.1688.F32.TF32 R120, R76.reuse, R22, R120 ;  /* 0x000000164c78723c */ /* 0x040ff00000081078 */
[C---:B------:R-:W-:Y:S08]  /*15160*/  HMMA.1688.F32.TF32 R116, R76.reuse, R42, R116 ;  /* 0x0000002a4c74723c */ /* 0x040ff00000081074 */
[C---:B------:R-:W-:Y:S08]  /*15170*/  HMMA.1688.F32.TF32 R112, R76.reuse, R14, R112 ;  /* 0x0000000e4c70723c */ /* 0x040ff00000081070 */
[----:B------:R-:W-:Y:S08]  /*15180*/  HMMA.1688.F32.TF32 R108, R76, R38, R108 ;  /* 0x000000264c6c723c */ /* 0x000ff0000008106c */
[C---:B--2---:R-:W-:Y:S01]  /*15190*/  HMMA.1688.F32.TF32 R104, R32.reuse, R18, R176 ;  /* 0x000000122068723c */ /* 0x044fe200000810b0 */
        /* <DEDUP_REMOVED lines=8> */
[C---:B------:R-:W-:Y:S08]  /*15220*/  HMMA.1688.F32.TF32 R84, R32.reuse, R42, R84 ;  /* 0x0000002a2054723c */ /* 0x040ff00000081054 */
[C---:B------:R-:W-:Y:S08]  /*15230*/  HMMA.1688.F32.TF32 R72, R32.reuse, R14, R72 ;  /* 0x0000000e2048723c */ /* 0x040ff00000081048 */
[----:B------:R-:W-:Y:S08]  /*15240*/  HMMA.1688.F32.TF32 R44, R32, R38, R44 ;  /* 0x00000026202c723c */ /* 0x000ff0000008102c */
[C---:B---3--:R-:W-:Y:S01]  /*15250*/  HMMA.1688.F32.TF32 R76, R52.reuse, R18, R192 ;  /* 0x00000012344c723c */ /* 0x048fe200000810c0 */
        /* <DEDUP_REMOVED lines=8> */
[C---:B------:R-:W-:Y:S01]  /*152e0*/  HMMA.1688.F32.TF32 R24, R52.reuse, R26, R68 ;  /* 0x0000001a3418723c */ /* 0x040fe20000081044 */
[----:B------:R-:W1:Y:S07]  /*152f0*/  LDSM.16.M88.4 R68, [R200+0x45080] ;  /* 0x04508000c844783b */ /* 0x000e6e0000000200 */
[C---:B------:R-:W-:Y:S01]  /*15300*/  HMMA.1688.F32.TF32 R20, R52.reuse, R22, R64 ;  /* 0x000000163414723c */ /* 0x040fe20000081040 */
[----:B------:R-:W2:Y:S07]  /*15310*/  LDSM.16.M88.4 R64, [R200+0x47080] ;  /* 0x04708000c840783b */ /* 0x000eae0000000200 */
[C---:B------:R-:W-:Y:S01]  /*15320*/  HMMA.1688.F32.TF32 R16, R52.reuse, R42, R60 ;  /* 0x0000002a3410723c */ /* 0x040fe2000008103c */
[----:B------:R-:W3:Y:S04]  /*15330*/  LDSM.16.M88.4 R40, [R200+0x40080] ;  /* 0x04008000c828783b */ /* 0x000ee80000000200 */
[----:B------:R-:W-:Y:S03]  /*15340*/  LDSM.16.M88.4 R60, [R200+0x44080] ;  /* 0x04408000c83c783b */ /* 0x000fe60000000200 */
[C---:B------:R-:W-:Y:S01]  /*15350*/  HMMA.1688.F32.TF32 R12, R52.reuse, R14, R56 ;  /* 0x0000000e340c723c */ /* 0x040fe20000081038 */
[----:B------:R-:W4:Y:S07]  /*15360*/  LDSM.16.M88.4 R56, [R200+0x43080] ;  /* 0x04308000c838783b */ /* 0x000f2e0000000200 */
[----:B------:R-:W-:Y:S01]  /*15370*/  HMMA.1688.F32.TF32 R4, R52, R38, R48 ;  /* 0x000000263404723c */ /* 0x000fe20000081030 */
[----:B------:R-:W5:Y:S04]  /*15380*/  LDSM.16.M88.4 R48, [R200+0x41080] ;  /* 0x04108000c830783b */ /* 0x000f680000000200 */
[----:B------:R-:W5:Y:S04]  /*15390*/  LDSM.16.M88.4 R52, [R200+0x42080] ;  /* 0x04208000c834783b */ /* 0x000f680000000200 */
[----:B------:R-:W5:Y:S01]  /*153a0*/  LDSM.16.M88.4 R36, [R200+0x46080] ;  /* 0x04608000c824783b */ /* 0x000f620000000200 */
[C---:B-1----:R-:W-:Y:S08]  /*153b0*/  HMMA.1688.F32.TF32 R148, R80.reuse, R68, R148 ;  /* 0x000000445094723c */ /* 0x042ff00000081094 */
[C---:B--2---:R-:W-:Y:S08]  /*153c0*/  HMMA.1688.F32.TF32 R140, R80.reuse, R64, R140 ;  /* 0x00000040508c723c */ /* 0x044ff0000008108c */
[C---:B---3--:R-:W-:Y:S08]  /*153d0*/  HMMA.1688.F32.TF32 R156, R80.reuse, R40, R156 ;  /* 0x00000028509c723c */ /* 0x048ff0000008109c */
[C---:B----4-:R-:W-:Y:S08]  /*153e0*/  HMMA.1688.F32.TF32 R168, R80.reuse, R56, R168 ;  /* 0x0000003850a8723c */ /* 0x050ff000000810a8 */
[C---:B-----5:R-:W-:Y:S08]  /*153f0*/  HMMA.1688.F32.TF32 R160, R80.reuse, R48, R160 ;  /* 0x0000003050a0723c */ /* 0x060ff000000810a0 */
[C---:B------:R-:W-:Y:S08]  /*15400*/  HMMA.1688.F32.TF32 R164, R80.reuse, R52, R164 ;  /* 0x0000003450a4723c */ /* 0x040ff000000810a4 */
[C---:B------:R-:W-:Y:S08]  /*15410*/  HMMA.1688.F32.TF32 R152, R80.reuse, R60, R152 ;  /* 0x0000003c5098723c */ /* 0x040ff00000081098 */
[----:B------:R-:W-:Y:S01]  /*15420*/  HMMA.1688.F32.TF32 R144, R80, R36, R144 ;  /* 0x000000245090723c */ /* 0x000fe20000081090 */
[----:B------:R-:W-:Y:S04]  /*15430*/  LDS R80, [R2+0x8200] ;  /* 0x0082000002507984 */ /* 0x000fe80000000800 */
[----:B------:R-:W-:Y:S03]  /*15440*/  LDS R82, [R2+0x9200] ;  /* 0x0092000002527984 */ /* 0x000fe60000000800 */
[C---:B------:R-:W-:Y:S01]  /*15450*/  HMMA.1688.F32.TF32 R136, R8.reuse, R40, R136 ;  /* 0x000000280888723c */ /* 0x040fe20000081088 */
[----:B------:R-:W-:Y:S04]  /*15460*/  LDS R81, [R3+0x8200] ;  /* 0x0082000003517984 */ /* 0x000fe80000000800 */
[----:B------:R-:W1:Y:S03]  /*15470*/  LDS R83, [R3+0x9200] ;  /* 0x0092000003537984 */ /* 0x000e660000000800 */
[C---:B------:R-:W-:Y:S08]  /*15480*/  HMMA.1688.F32.TF32 R132, R8.reuse, R48, R132 ;  /* 0x000000300884723c */ /* 0x040ff00000081084 */
[C---:B------:R-:W-:Y:S08]  /*15490*/  HMMA.1688.F32.TF32 R128, R8.reuse, R52, R128 ;  /* 0x000000340880723c */ /* 0x040ff00000081080 */
[C---:B------:R-:W-:Y:S08]  /*154a0*/  HMMA.1688.F32.TF32 R124, R8.reuse, R56, R124 ;  /* 0x00000038087c723c */ /* 0x040ff0000008107c */
        /* <DEDUP_REMOVED lines=52> */
[C---:B-1----:R-:W-:Y:S08]  /*157f0*/  HMMA.1688.F32.TF32 R104, R80.reuse, R42, R104 ;  /* 0x0000002a5068723c */ /* 0x042ff00000081068 */
        /* <DEDUP_REMOVED lines=9> */
[C---:B--2---:R-:W-:Y:S01]  /*15890*/  HMMA.1688.F32.TF32 R40, R8.reuse, R42, R76 ;  /* 0x0000002a0828723c */ /* 0x044fe2000008104c */
        /* <DEDUP_REMOVED lines=9> */
[----:B------:R-:W1:Y:S04]  /*15930*/  LDSM.16.M88.4 R32, [R201+0x40080] ;  /* 0x04008000c920783b */ /* 0x000e680000000200 */
[----:B------:R-:W2:Y:S03]  /*15940*/  LDSM.16.M88.4 R28, [R201+0x41080] ;  /* 0x04108000c91c783b */ /* 0x000ea60000000200 */
[C---:B------:R-:W-:Y:S01]  /*15950*/  HMMA.1688.F32.TF32 R60, R8.reuse, R62, R20 ;  /* 0x0000003e083c723c */ /* 0x040fe20000081014 */
[----:B------:R-:W3:Y:S04]  /*15960*/  LDSM.16.M88.4 R24, [R201+0x42080] ;  /* 0x04208000c918783b */ /* 0x000ee80000000200 */
[----:B------:R-:W4:Y:S03]  /*15970*/  LDSM.16.M88.4 R20, [R201+0x43080] ;  /* 0x04308000c914783b */ /* 0x000f260000000200 */
[C---:B------:R-:W-:Y:S01]  /*15980*/  HMMA.1688.F32.TF32 R68, R8.reuse, R70, R16 ;  /* 0x000000460844723c */ /* 0x040fe20000081010 */
[----:B------:R-:W5:Y:S07]  /*15990*/  LDSM.16.M88.4 R16, [R201+0x44080] ;  /* 0x04408000c910783b */ /* 0x000f6e0000000200 */
[C---:B------:R-:W-:Y:S01]  /*159a0*/  HMMA.1688.F32.TF32 R36, R8.reuse, R38, R12 ;  /* 0x000000260824723c */ /* 0x040fe2000008100c */
[----:B------:R-:W4:Y:S07]  /*159b0*/  LDSM.16.M88.4 R12, [R201+0x45080] ;  /* 0x04508000c90c783b */ /* 0x000f2e0000000200 */
[----:B------:R-:W-:Y:S01]  /*159c0*/  HMMA.1688.F32.TF32 R64, R8, R66, R4 ;  /* 0x000000420840723c */ /* 0x000fe20000081004 */
[----:B------:R-:W5:Y:S04]  /*159d0*/  LDSM.16.M88.4 R8, [R201+0x46080] ;  /* 0x04608000c908783b */ /* 0x000f680000000200 */
[----:B------:R-:W5:Y:S03]  /*159e0*/  LDSM.16.M88.4 R4, [R201+0x47080] ;  /* 0x04708000c904783b */ /* 0x000f660000000200 */
        /* <DEDUP_REMOVED lines=49> */
[C---:B------:R-:W-:Y:S01]  /*15d00*/  HMMA.1688.F32.TF32 R160, R180.reuse, R30, R160 ;  /* 0x0000001eb4a0723c */ /* 0x040fe200000810a0 */
[----:B------:R-:W-:Y:S07]  /*15d10*/  LDSM.16.M88.4 R156, [R200+0x40100] ;  /* 0x04010000c89c783b */ /* 0x000fee0000000200 */
        /* <DEDUP_REMOVED lines=17> */
[----:B------:R-:W-:Y:S01]  /*15e30*/  HMMA.1688.F32.TF32 R44, R80, R6, R44 ;  /* 0x00000006502c723c */ /* 0x000fe2000008102c */
[----:B------:R-:W1:Y:S07]  /*15e40*/  LDSM.16.M88.4 R80, [R200+0x41100] ;  /* 0x04110000c850783b */ /* 0x000e6e0000000200 */
[C---:B--2---:R-:W-:Y:S08]  /*15e50*/  HMMA.1688.F32.TF32 R40, R76.reuse, R34, R40 ;  /* 0x000000224c28723c */ /* 0x044ff00000081028 */
[C---:B------:R-:W-:Y:S08]  /*15e60*/  HMMA.1688.F32.TF32 R48, R76.reuse, R30, R48 ;  /* 0x0000001e4c30723c */ /* 0x040ff00000081030 */
[C---:B------:R-:W-:Y:S08]  /*15e70*/  HMMA.1688.F32.TF32 R52, R76.reuse, R26, R52 ;  /* 0x0000001a4c34723c */ /* 0x040ff00000081034 */
[C---:B------:R-:W-:Y:S08]  /*15e80*/  HMMA.1688.F32.TF32 R56, R76.reuse, R22, R56 ;  /* 0x000000164c38723c */ /* 0x040ff00000081038 */
[C---:B------:R-:W-:Y:S08]  /*15e90*/  HMMA.1688.F32.TF32 R60, R76.reuse, R18, R60 ;  /* 0x000000124c3c723c */ /* 0x040ff0000008103c */
[C---:B------:R-:W-:Y:S08]  /*15ea0*/  HMMA.1688.F32.TF32 R68, R76.reuse, R14, R68 ;  /* 0x0000000e4c44723c */ /* 0x040ff00000081044 */
[C---:B------:R-:W-:Y:S08]  /*15eb0*/  HMMA.1688.F32.TF32 R36, R76.reuse, R10, R36 ;  /* 0x0000000a4c24723c */ /* 0x040ff00000081024 */
[----:B------:R-:W-:Y:S01]  /*15ec0*/  HMMA.1688.F32.TF32 R64, R76, R6, R64 ;  /* 0x000000064c40723c */ /* 0x000fe20000081040 */
[----:B------:R-:W2:Y:S07]  /*15ed0*/  LDSM.16.M88.4 R76, [R200+0x42100] ;  /* 0x04210000c84c783b */ /* 0x000eae0000000200 */
[C---:B------:R-:W-:Y:S08]  /*15ee0*/  HMMA.1688.F32.TF32 R112, R176.reuse, R10, R112 ;  /* 0x0000000ab070723c */ /* 0x040ff00000081070 */
[C---:B------:R-:W-:Y:S08]  /*15ef0*/  HMMA.1688.F32.TF32 R108, R176.reuse, R6, R108 ;  /* 0x00000006b06c723c */ /* 0x040ff0000008106c */
[C---:B------:R-:W-:Y:S01]  /*15f00*/  HMMA.1688.F32.TF32 R136, R176.reuse, R34, R136 ;  /* 0x00000022b088723c */ /* 0x040fe20000081088 */
[----:B------:R-:W3:Y:S07]  /*15f10*/  LDSM.16.M88.4 R32, [R200+0x43100] ;  /* 0x04310000c820783b */ /* 0x000eee0000000200 */
[C---:B------:R-:W-:Y:S01]  /*15f20*/  HMMA.1688.F32.TF32 R132, R176.reuse, R30, R132 ;  /* 0x0000001eb084723c */ /* 0x040fe20000081084 */
[----:B------:R-:W4:Y:S07]  /*15f30*/  LDSM.16.M88.4 R28, [R200+0x44100] ;  /* 0x04410000c81c783b */ /* 0x000f2e0000000200 */
[C---:B------:R-:W-:Y:S01]  /*15f40*/  HMMA.1688.F32.TF32 R128, R176.reuse, R26, R128 ;  /* 0x0000001ab080723c */ /* 0x040fe20000081080 */
[----:B------:R-:W5:Y:S07]  /*15f50*/  LDSM.16.M88.4 R24, [R200+0x45100] ;  /* 0x04510000c818783b */ /* 0x000f6e0000000200 */
[C---:B------:R-:W-:Y:S01]  /*15f60*/  HMMA.1688.F32.TF32 R124, R176.reuse, R22, R124 ;  /* 0x00000016b07c723c */ /* 0x040fe2000008107c */
[----:B------:R-:W-:Y:S07]  /*15f70*/  LDSM.16.M88.4 R20, [R200+0x46100] ;  /* 0x04610000c814783b */ /* 0x000fee0000000200 */
[C---:B------:R-:W-:Y:S01]  /*15f80*/  HMMA.1688.F32.TF32 R120, R176.reuse, R18, R120 ;  /* 0x00000012b078723c */ /* 0x040fe20000081078 */
[----:B------:R-:W-:Y:S07]  /*15f90*/  LDSM.16.M88.4 R16, [R200+0x47100] ;  /* 0x04710000c810783b */ /* 0x000fee0000000200 */
[----:B------:R-:W-:Y:S01]  /*15fa0*/  HMMA.1688.F32.TF32 R116, R176, R14, R116 ;  /* 0x0000000eb074723c */ /* 0x000fe20000081074 */
[----:B------:R-:W-:Y:S04]  /*15fb0*/  LDS R176, [R2+0x10100] ;  /* 0x0101000002b07984 */ /* 0x000fe80000000800 */
[----:B------:R-:W-:Y:S03]  /*15fc0*/  LDS R178, [R2+0x11100] ;  /* 0x0111000002b27984 */ /* 0x000fe60000000800 */
[C---:B-1----:R-:W-:Y:S01]  /*15fd0*/  HMMA.1688.F32.TF32 R8, R180.reuse, R80, R160 ;  /* 0x00000050b408723c */ /* 0x042fe200000810a0 */
[----:B------:R-:W-:Y:S04]  /*15fe0*/  LDS R177, [R3+0x10100] ;  /* 0x0101000003b17984 */ /* 0x000fe80000000800 */
[----:B------:R-:W1:Y:S03]  /*15ff0*/  LDS R179, [R3+0x11100] ;  /* 0x0111000003b37984 */ /* 0x000e660000000800 */
[C---:B--2---:R-:W-:Y:S01]  /*16000*/  HMMA.1688.F32.TF32 R4, R180.reuse, R76, R164 ;  /* 0x0000004cb404723c */ /* 0x044fe200000810a4 */
[----:B------:R-:W-:Y:S04]  /*16010*/  LDS R164, [R2+0x10200] ;  /* 0x0102000002a47984 */ /* 0x000fe80000000800 */
[----:B------:R-:W-:Y:S03]  /*16020*/  LDS R166, [R2+0x11200] ;  /* 0x0112000002a67984 */ /* 0x000fe60000000800 */
[C---:B------:R-:W-:Y:S01]  /*16030*/  HMMA.1688.F32.TF32 R12, R180.reuse, R156, R172 ;  /* 0x0000009cb40c723c */ /* 0x040fe200000810ac */
[----:B------:R-:W-:Y:S04]  /*16040*/  LDS R165, [R3+0x10200] ;  /* 0x0102000003a57984 */ /* 0x000fe80000000800 */
[----:B------:R-:W2:Y:S03]  /*16050*/  LDS R167, [R3+0x11200] ;  /* 0x0112000003a77984 */ /* 0x000ea60000000800 */
[C---:B---3--:R-:W-:Y:S01]  /*16060*/  HMMA.1688.F32.TF32 R168, R180.reuse, R32, R168 ;  /* 0x00000020b4a8723c */ /* 0x048fe200000810a8 */
[----:B------:R-:W-:Y:S04]  /*16070*/  LDS R160, [R2+0x10300] ;  /* 0x0103000002a07984 */ /* 0x000fe80000000800 */
[----:B------:R-:W-:Y:S03]  /*16080*/  LDS R162, [R2+0x11300] ;  /* 0x0113000002a27984 */ /* 0x000fe60000000800 */
[C---:B----4-:R-:W-:Y:S01]  /*16090*/  HMMA.1688.F32.TF32 R152, R180.reuse, R28, R152 ;  /* 0x0000001cb498723c */ /* 0x050fe20000081098 */
[----:B------:R-:W-:Y:S04]  /*160a0*/  LDS R161, [R3+0x10300] ;  /* 0x0103000003a17984 */ /* 0x000fe80000000800 */
[----:B------:R-:W3:Y:S03]  /*160b0*/  LDS R163, [R3+0x11300] ;  /* 0x0113000003a37984 */ /* 0x000ee60000000800 */
[----:B-----5:R-:W-:Y:S01]  /*160c0*/  HMMA.1688.F32.TF32 R148, R180, R24, R148 ;  /* 0x00000018b494723c */ /* 0x020fe20000081094 */
        /* <DEDUP_REMOVED lines=26> */
[C---:B---3--:R-:W-:Y:S01]  /*16270*/  HMMA.1688.F32.TF32 R40, R160.reuse, R156, R40 ;  /* 0x0000009ca028723c */ /* 0x048fe20000081028 */
        /* <DEDUP_REMOVED lines=46> */
[----:B------:R-:W-:Y:S04]  /*16560*/  LDSM.16.M88.4 R156, [R201+0x40100] ;  /* 0x04010000c99c783b */ /* 0x000fe80000000200 */
[----:B------:R-:W-:Y:S03]  /*16570*/  LDS R165, [R3+0x14000] ;  /* 0x0140000003a57984 */ /* 0x000fe60000000800 */
[C---:B------:R-:W-:Y:S01]  /*16580*/  HMMA.1688.F32.TF32 R48, R160.reuse, R82, R48 ;  /* 0x00000052a030723c */ /* 0x040fe20000081030 */
[----:B------:R-:W-:Y:S04]  /*16590*/  LDSM.16.M88.4 R80, [R201+0x41100] ;  /* 0x04110000c950783b */ /* 0x000fe80000000200 */
[----:B------:R-:W1:Y:S03]  /*165a0*/  LDS R167, [R3+0x15000] ;  /* 0x0150000003a77984 */ /* 0x000e660000000800 */
[C---:B------:R-:W-:Y:S01]  /*165b0*/  HMMA.1688.F32.TF32 R52, R160.reuse, R78, R52 ;  /* 0x0000004ea034723c */ /* 0x040fe20000081034 */
[----:B------:R-:W2:Y:S07]  /*165c0*/  LDSM.16.M88.4 R76, [R201+0x42100] ;  /* 0x04210000c94c783b */ /* 0x000eae0000000200 */
        /* <DEDUP_REMOVED lines=14> */
[C---:B------:R-:W-:Y:S01]  /*166b0*/  HMMA.1688.F32.TF32 R8, R164.reuse, R80, R8 ;  /* 0x00000050a408723c */ /* 0x040fe20000081008 */
[----:B------:R-:W1:Y:S07]  /*166c0*/  LDSM.16.M88.4 R16, [R201+0x47100] ;  /* 0x04710000c910783b */ /* 0x000e6e0000000200 */
[C---:B--2---:R-:W-:Y:S08]  /*166d0*/  HMMA.1688.F32.TF32 R4, R164.reuse, R76, R4 ;  /* 0x0000004ca404723c */ /* 0x044ff00000081004 */
[C---:B---3--:R-:W-:Y:S08]  /*166e0*/  HMMA.1688.F32.TF32 R168, R164.reuse, R32, R168 ;  /* 0x00000020a4a8723c */ /* 0x048ff000000810a8 */
[C---:B----4-:R-:W-:Y:S08]  /*166f0*/  HMMA.1688.F32.TF32 R152, R164.reuse, R28, R152 ;  /* 0x0000001ca498723c */ /* 0x050ff00000081098 */
[----:B-----5:R-:W-:Y:S08]  /*16700*/  HMMA.1688.F32.TF32 R148, R164, R24, R148 ;  /* 0x00000018a494723c */ /* 0x020ff00000081094 */
        /* <DEDUP_REMOVED lines=13> */
[----:B------:R-:W-:Y:S01]  /*167e0*/  HMMA.1688.F32.TF32 R140, R164, R16, R140 ;  /* 0x00000010a48c723c */ /* 0x000fe2000008108c */
[----:B------:R-:W-:Y:S04]  /*167f0*/  LDS R164, [R2+0x14200] ;  /* 0x0142000002a47984 */ /* 0x000fe80000000800 */
[----:B------:R-:W-:Y:S03]  /*16800*/  LDS R166, [R2+0x15200] ;  /* 0x0152000002a67984 */ /* 0x000fe60000000800 */
[C---:B------:R-:W-:Y:S01]  /*16810*/  HMMA.1688.F32.TF32 R184, R192.reuse, R34, R168 ;  /* 0x00000022c0b8723c */ /* 0x040fe200000810a8 */
[----:B------:R-:W-:Y:S04]  /*16820*/  LDS R165, [R3+0x14200] ;  /* 0x0142000003a57984 */ /* 0x000fe80000000800 */
[----:B------:R-:W2:Y:S03]  /*16830*/  LDS R167, [R3+0x15200] ;  /* 0x0152000003a77984 */ /* 0x000ea60000000800 */
[C---:B------:R-:W-:Y:S08]  /*16840*/  HMMA.1688.F32.TF32 R176, R192.reuse, R26, R148 ;  /* 0x0000001ac0b0723c */ /* 0x040ff00000081094 */
[C---:B------:R-:W-:Y:S01]  /*16850*/  HMMA.1688.F32.TF32 R148, R192.reuse, R22, R144 ;  /* 0x00000016c094723c */ /* 0x040fe20000081090 */
[----:B------:R-:W-:Y:S07]  /*16860*/  LDSM.16.M88.4 R144, [R200+0x41180] ;  /* 0x04118000c890783b */ /* 0x000fee0000000200 */
        /* <DEDUP_REMOVED lines=27> */
[----:B-1----:R-:W-:Y:S01]  /*16a20*/  HMMA.1688.F32.TF32 R48, R160, R82, R48 ;  /* 0x00000052a030723c */ /* 0x002fe20000081030 */
[----:B------:R-:W-:Y:S04]  /*16a30*/  LDS R165, [R3+0x16200] ;  /* 0x0162000003a57984 */ /* 0x000fe80000000800 */
[----:B------:R-:W1:Y:S03]  /*16a40*/  LDS R167, [R3+0x17200] ;  /* 0x0172000003a77984 */ /* 0x000e660000000800 */
        /* <DEDUP_REMOVED lines=9> */
[----:B-1----:R-:W-:Y:S01]  /*16ae0*/  HMMA.1688.F32.TF32 R152, R164, R82, R100 ;  /* 0x00000052a498723c */ /* 0x002fe20000081064 */
[----:B------:R-:W-:Y:S04]  /*16af0*/  LDS R100, [R2+0x18100] ;  /* 0x0181000002647984 */ /* 0x000fe80000000800 */
[----:B------:R-:W-:Y:S03]  /*16b00*/  LDS R102, [R2+0x19100] ;  /* 0x0191000002667984 */ /* 0x000fe60000000800 */
[----:B------:R-:W-:Y:S01]  /*16b10*/  HMMA.1688.F32.TF32 R188, R192, R78, R4 ;  /* 0x0000004ec0bc723c */ /* 0x000fe20000081004 */
[----:B------:R-:W-:Y:S04]  /*16b20*/  LDS R101, [R3+0x18100] ;  /* 0x0181000003657984 */ /* 0x000fe80000000800 */
[----:B------:R-:W1:Y:S03]  /*16b30*/  LDS R103, [R3+0x19100] ;  /* 0x0191000003677984 */ /* 0x000e660000000800 */
[C---:B------:R-:W-:Y:S01]  /*16b40*/  HMMA.1688.F32.TF32 R172, R164.reuse, R158, R104 ;  /* 0x0000009ea4ac723c */ /* 0x040fe20000081068 */
[----:B------:R-:W-:Y:S04]  /*16b50*/  LDS R104, [R2+0x18000] ;  /* 0x0180000002687984 */ /* 0x000fe80000000800 */
[----:B------:R-:W-:Y:S03]  /*16b60*/  LDS R106, [R2+0x19000] ;  /* 0x01900000026a7984 */ /* 0x000fe60000000800 */
[C---:B------:R-:W-:Y:S01]  /*16b70*/  HMMA.1688.F32.TF32 R96, R164.reuse, R78, R96 ;  /* 0x0000004ea460723c */ /* 0x040fe20000081060 */
[----:B------:R-:W-:Y:S04]  /*16b80*/  LDS R105, [R3+0x18000] ;  /* 0x0180000003697984 */ /* 0x000fe80000000800 */
[----:B------:R-:W-:Y:S03]  /*16b90*/  LDS R107, [R3+0x19000] ;  /* 0x01900000036b7984 */ /* 0x000fe60000000800 */
[C---:B------:R-:W-:Y:S01]  /*16ba0*/  HMMA.1688.F32.TF32 R92, R164.reuse, R34, R92 ;  /* 0x00000022a45c723c */ /* 0x040fe2000008105c */
[----:B------:R-:W2:Y:S07]  /*16bb0*/  LDSM.16.M88.4 R4, [R200+0x40180] ;  /* 0x04018000c804783b */ /* 0x000eae0000000200 */
[C---:B------:R-:W-:Y:S08]  /*16bc0*/  HMMA.1688.F32.TF32 R88, R164.reuse, R30, R88 ;  /* 0x0000001ea458723c */ /* 0x040ff00000081058 */
[----:B------:R-:W-:Y:S08]  /*16bd0*/  HMMA.1688.F32.TF32 R72, R164, R22, R72 ;  /* 0x00000016a448723c */ /* 0x000ff00000081048 */
[C---:B------:R-:W-:Y:S01]  /*16be0*/  HMMA.1688.F32.TF32 R52, R160.reuse, R78, R52 ;  /* 0x0000004ea034723c */ /* 0x040fe20000081034 */
[----:B------:R-:W-:Y:S07]  /*16bf0*/  LDSM.16.M88.4 R76, [R200+0x43180] ;  /* 0x04318000c84c783b */ /* 0x000fee0000000200 */
[C---:B------:R-:W-:Y:S01]  /*16c00*/  HMMA.1688.F32.TF32 R56, R160.reuse, R34, R56 ;  /* 0x00000022a038723c */ /* 0x040fe20000081038 */
[----:B------:R-:W-:Y:S07]  /*16c10*/  LDSM.16.M88.4 R32, [R200+0x46180] ;  /* 0x04618000c820783b */ /* 0x000fee0000000200 */
[C---:B------:R-:W-:Y:S01]  /*16c20*/  HMMA.1688.F32.TF32 R60, R160.reuse, R30, R60 ;  /* 0x0000001ea03c723c */ /* 0x040fe2000008103c */
[----:B------:R-:W-:Y:S07]  /*16c30*/  LDSM.16.M88.4 R28, [R200+0x45180] ;  /* 0x04518000c81c783b */ /* 0x000fee0000000200 */
[----:B------:R-:W-:Y:S01]  /*16c40*/  HMMA.1688.F32.TF32 R36, R160, R22, R36 ;  /* 0x00000016a024723c */ /* 0x000fe20000081024 */
[----:B------:R-:W3:Y:S07]  /*16c50*/  LDSM.16.M88.4 R20, [R200+0x42180] ;  /* 0x04218000c814783b */ /* 0x000eee0000000200 */
[----:B------:R-:W-:Y:S01]  /*16c60*/  HMMA.1688.F32.TF32 R196, R140, R144, R48 ;  /* 0x000000908cc4723c */ /* 0x000fe20000081030 */
[----:B------:R-:W4:Y:S07]  /*16c70*/  LDSM.16.M88.4 R48, [R200+0x44180] ;  /* 0x04418000c830783b */ /* 0x000f2e0000000200 */
[C---:B------:R-:W-:Y:S08]  /*16c80*/  HMMA.1688.F32.TF32 R12, R192.reuse, R158, R12 ;  /* 0x0000009ec00c723c */ /* 0x040ff0000008100c */
[----:B------:R-:W-:Y:S08]  /*16c90*/  HMMA.1688.F32.TF32 R8, R192, R82, R8 ;  /* 0x00000052c008723c */ /* 0x000ff00000081008 */
[-C--:B------:R-:W-:Y:S08]  /*16ca0*/  HMMA.1688.F32.TF32 R84, R164, R26.reuse, R84 ;  /* 0x0000001aa454723c */ /* 0x080ff00000081054 */
[C---:B------:R-:W-:Y:S01]  /*16cb0*/  HMMA.1688.F32.TF32 R68, R160.reuse, R26, R68 ;  /* 0x0000001aa044723c */ /* 0x040fe20000081044 */
[----:B------:R5:W3:Y:S07]  /*16cc0*/  LDSM.16.M88.4 R24, [R200+0x47180] ;  /* 0x04718000c818783b */ /* 0x000aee0000000200 */
[----:B------:R-:W-:Y:S01]  /*16cd0*/  HMMA.1688.F32.TF32 R192, R160, R158, R40 ;  /* 0x0000009ea0c0723c */ /* 0x000fe20000081028 */
[----:B------:R-:W-:Y:S04]  /*16ce0*/  LDS R40, [R2+0x18200] ;  /* 0x0182000002287984 */ /* 0x000fe80000000800 */
[----:B------:R-:W-:Y:S03]  /*16cf0*/  LDS R42, [R2+0x19200] ;  /* 0x01920000022a7984 */ /* 0x000fe60000000800 */
[-C--:B------:R-:W-:Y:S01]  /*16d00*/  HMMA.1688.F32.TF32 R44, R164, R18.reuse, R44 ;  /* 0x00000012a42c723c */ /* 0x080fe2000008102c */
[----:B------:R-:W-:Y:S04]  /*16d10*/  LDS R41, [R3+0x18200] ;  /* 0x0182000003297984 */ /* 0x000fe80000000800 */
[----:B------:R-:W4:Y:S03]  /*16d20*/  LDS R43, [R3+0x19200] ;  /* 0x01920000032b7984 */ /* 0x000f260000000800 */
[----:B------:R-:W-:Y:S01]  /*16d30*/  HMMA.1688.F32.TF32 R64, R160, R18, R64 ;  /* 0x00000012a040723c */ /* 0x000fe20000081040 */
[----:B-----5:R-:W5:Y:S07]  /*16d40*/  LDL.LU R200, [R1+0x900] ;  /* 0x0009000001c87983 */ /* 0x020f6e0000300800 */
[----:B-1----:R-:W-:Y:S08]  /*16d50*/  HMMA.1688.F32.TF32 R164, R100, R144, R132 ;  /* 0x0000009064a4723c */ /* 0x002ff00000081084 */
[C---:B--2---:R-:W-:Y:S08]  /*16d60*/  HMMA.1688.F32.TF32 R12, R104.reuse, R4, R12 ;  /* 0x00000004680c723c */ /* 0x044ff0000008100c */
[C---:B------:R-:W-:Y:S08]  /*16d70*/  HMMA.1688.F32.TF32 R8, R104.reuse, R144, R8 ;  /* 0x000000906808723c */ /* 0x040ff00000081008 */
[C---:B---3--:R-:W-:Y:S01]  /*16d80*/  HMMA.1688.F32.TF32 R160, R104.reuse, R20, R188 ;  /* 0x0000001468a0723c */ /* 0x048fe200000810bc */
[----:B------:R-:W2:Y:S04]  /*16d90*/  LDL.LU R188, [R1+0x93c] ;  /* 0x00093c0001bc7983 */ /* 0x000ea80000300800 */
[----:B------:R-:W3:Y:S03]  /*16da0*/  LDL.LU R189, [R1+0x940] ;  /* 0x0009400001bd7983 */ /* 0x000ee60000300800 */
[C---:B------:R-:W-:Y:S01]  /*16db0*/  HMMA.1688.F32.TF32 R156, R104.reuse, R76, R184 ;  /* 0x0000004c689c723c */ /* 0x040fe200000810b8 */
[----:B------:R-:W2:Y:S04]  /*16dc0*/  LDL.LU R190, [R1+0x944] ;  /* 0x0009440001be7983 */ /* 0x000ea80000300800 */
[----:B------:R-:W2:Y:S03]  /*16dd0*/  LDL.LU R191, [R1+0x8fc] ;  /* 0x0008fc0001bf7983 */ /* 0x000ea60000300800 */
[C---:B----4-:R-:W-:Y:S08]  /*16de0*/  HMMA.1688.F32.TF32 R80, R104.reuse, R48, R180 ;  /* 0x000000306850723c */ /* 0x050ff000000810b4 */
[C---:B------:R-:W-:Y:S08]  /*16df0*/  HMMA.1688.F32.TF32 R132, R104.reuse, R28, R176 ;  /* 0x0000001c6884723c */ /* 0x040ff000000810b0 */
[C---:B------:R-:W-:Y:S08]  /*16e00*/  HMMA.1688.F32.TF32 R148, R104.reuse, R32, R148 ;  /* 0x000000206894723c */ /* 0x040ff00000081094 */
[----:B------:R-:W-:Y:S01]  /*16e10*/  HMMA.1688.F32.TF32 R104, R104, R24, R168 ;  /* 0x000000186868723c */ /* 0x000fe200000810a8 */
[----:B------:R-:W-:Y:S04]  /*16e20*/  LDS R168, [R2+0x1a000] ;  /* 0x01a0000002a87984 */ /* 0x000fe80000000800 */
[----:B------:R-:W-:Y:S03]  /*16e30*/  LDS R170, [R2+0x1b000] ;  /* 0x01b0000002aa7984 */ /* 0x000fe60000000800 */
[-C--:B------:R-:W-:Y:S01]  /*16e40*/  HMMA.1688.F32.TF32 R136, R100, R4.reuse, R136 ;  /* 0x000000046488723c */ /* 0x080fe20000081088 */
[----:B------:R-:W-:Y:S04]  /*16e50*/  LDS R169, [R3+0x1a000] ;  /* 0x01a0000003a97984 */ /* 0x000fe80000000800 */
[----:B------:R-:W1:Y:S03]  /*16e60*/  LDS R171, [R3+0x1b000] ;  /* 0x01b0000003ab7984 */ /* 0x000e660000000800 */
[-C--:B------:R-:W-:Y:S08]  /*16e70*/  HMMA.1688.F32.TF32 R16, R40, R4.reuse, R172 ;  /* 0x000000042810723c */ /* 0x080ff000000810ac */
[----:B------:R-:W-:Y:S08]  /*16e80*/  HMMA.1688.F32.TF32 R192, R140, R4, R192 ;  /* 0x000000048cc0723c */ /* 0x000ff000000810c0 */
[----:B------:R-:W-:Y:S08]  /*16e90*/  HMMA.1688.F32.TF32 R152, R40, R144, R152 ;  /* 0x000000902898723c */ /* 0x000ff00000081098 */
        /* <DEDUP_REMOVED lines=27> */
[----:B------:R-:W-:Y:S04]  /*17050*/  LDS R142, [R2+0x1b100] ;  /* 0x01b10000028e7984 */ /* 0x000fe80000000800 */
[----:B------:R-:W-:Y:S04]  /*17060*/  LDS R141, [R3+0x1a100] ;  /* 0x01a10000038d7984 */ /* 0x000fe80000000800 */
[----:B------:R-:W4:Y:S01]  /*17070*/  LDS R143, [R3+0x1b100] ;  /* 0x01b10000038f7984 */ /* 0x000f220000000800 */
[C---:B-1----:R-:W-:Y:S08]  /*17080*/  HMMA.1688.F32.TF32 R12, R168.reuse, R6, R12 ;  /* 0x00000006a80c723c */ /* 0x042ff0000008100c */
[C---:B------:R-:W-:Y:S08]  /*17090*/  HMMA.1688.F32.TF32 R8, R168.reuse, R146, R8 ;  /* 0x00000092a808723c */ /* 0x040ff00000081008 */
[C---:B------:R-:W-:Y:S08]  /*170a0*/  HMMA.1688.F32.TF32 R176, R168.reuse, R22, R160 ;  /* 0x00000016a8b0723c */ /* 0x040ff000000810a0 */
[C---:B------:R-:W-:Y:S01]  /*170b0*/  HMMA.1688.F32.TF32 R172, R168.reuse, R78, R156 ;  /* 0x0000004ea8ac723c */ /* 0x040fe2000008109c */
[----:B------:R-:W-:Y:S04]  /*170c0*/  LDS R156, [R2+0x1c000] ;  /* 0x01c00000029c7984 */ /* 0x000fe80000000800 */
[----:B------:R-:W-:Y:S03]  /*170d0*/  LDS R158, [R2+0x1d000] ;  /* 0x01d00000029e7984 */ /* 0x000fe60000000800 */
[C---:B------:R-:W-:Y:S01]  /*170e0*/  HMMA.1688.F32.TF32 R80, R168.reuse, R50, R80 ;  /* 0x00000032a850723c */ /* 0x040fe20000081050 */
[----:B------:R-:W-:Y:S04]  /*170f0*/  LDS R157, [R3+0x1c000] ;  /* 0x01c00000039d7984 */ /* 0x000fe80000000800 */
[----:B------:R-:W-:Y:S03]  /*17100*/  LDS R159, [R3+0x1d000] ;  /* 0x01d00000039f7984 */ /* 0x000fe60000000800 */
        /* <DEDUP_REMOVED lines=23> */
[----:B------:R-:W-:Y:S07]  /*17280*/  LDSM.16.M88.4 R16, [R201+0x41180] ;  /* 0x04118000c910783b */ /* 0x000fee0000000200 */
        /* <DEDUP_REMOVED lines=10> */
[----:B------:R-:W1:Y:S04]  /*17330*/  LDSM.16.M88.4 R4, [R201+0x40180] ;  /* 0x04018000c904783b */ /* 0x000e680000000200 */
[----:B------:R-:W-:Y:S03]  /*17340*/  LDSM.16.M88.4 R144, [R201+0x46180] ;  /* 0x04618000c990783b */ /* 0x000fe60000000200 */
[C---:B------:R-:W-:Y:S01]  /*17350*/  HMMA.1688.F32.TF32 R52, R40.reuse, R22, R52 ;  /* 0x000000162834723c */ /* 0x040fe20000081034 */
[----:B------:R-:W-:Y:S04]  /*17360*/  LDSM.16.M88.4 R20, [R201+0x45180] ;  /* 0x04518000c914783b */ /* 0x000fe80000000200 */
[----:B------:R-:W4:Y:S03]  /*17370*/  LDL.LU R195, [R1+0x938] ;  /* 0x0009380001c37983 */ /* 0x000f260000300800 */
[C---:B------:R-:W-:Y:S01]  /*17380*/  HMMA.1688.F32.TF32 R56, R40.reuse, R78, R56 ;  /* 0x0000004e2838723c */ /* 0x040fe20000081038 */
[----:B------:R-:W-:Y:S07]  /*17390*/  LDSM.16.M88.4 R76, [R201+0x47180] ;  /* 0x04718000c94c783b */ /* 0x000fee0000000200 */
[C---:B------:R-:W-:Y:S01]  /*173a0*/  HMMA.1688.F32.TF32 R68, R40.reuse, R30, R68 ;  /* 0x0000001e2844723c */ /* 0x040fe20000081044 */
[----:B------:R-:W-:Y:S07]  /*173b0*/  LDSM.16.M88.4 R28, [R201+0x43180] ;  /* 0x04318000c91c783b */ /* 0x000fee0000000200 */
[C---:B------:R-:W-:Y:S01]  /*173c0*/  HMMA.1688.F32.TF32 R36, R40.reuse, R34, R36 ;  /* 0x000000222824723c */ /* 0x040fe20000081024 */
[----:B------:R-:W2:Y:S07]  /*173d0*/  LDSM.16.M88.4 R32, [R201+0x42180] ;  /* 0x04218000c920783b */ /* 0x000eae0000000200 */
[C---:B------:R-:W-:Y:S01]  /*173e0*/  HMMA.1688.F32.TF32 R64, R40.reuse, R26, R64 ;  /* 0x0000001a2840723c */ /* 0x040fe20000081040 */
[----:B------:R-:W2:Y:S07]  /*173f0*/  LDSM.16.M88.4 R24, [R201+0x44180] ;  /* 0x04418000c918783b */ /* 0x000eae0000000200 */
[----:B------:R-:W-:Y:S08]  /*17400*/  HMMA.1688.F32.TF32 R60, R40, R50, R60 ;  /* 0x00000032283c723c */ /* 0x000ff0000008103c */
[-C--:B-1----:R-:W-:Y:S08]  /*17410*/  HMMA.1688.F32.TF32 R12, R156, R4.reuse, R12 ;  /* 0x000000049c0c723c */ /* 0x082ff0000008100c */
[-C--:B------:R-:W-:Y:S08]  /*17420*/  HMMA.1688.F32.TF32 R136, R152, R4.reuse, R136 ;  /* 0x000000049888723c */ /* 0x080ff00000081088 */
[-C--:B------:R-:W-:Y:S08]  /*17430*/  HMMA.1688.F32.TF32 R168, R140, R4.reuse, R168 ;  /* 0x000000048ca8723c */ /* 0x080ff000000810a8 */
[----:B------:R-:W-:Y:S08]  /*17440*/  HMMA.1688.F32.TF32 R184, R100, R4, R184 ;  /* 0x0000000464b8723c */ /* 0x000ff000000810b8 */
[-C--:B------:R-:W-:Y:S08]  /*17450*/  HMMA.1688.F32.TF32 R8, R156, R16.reuse, R8 ;  /* 0x000000109c08723c */ /* 0x080ff00000081008 */
[-C--:B------:R-:W-:Y:S08]  /*17460*/  HMMA.1688.F32.TF32 R164, R152, R16.reuse, R164 ;  /* 0x0000001098a4723c */ /* 0x080ff000000810a4 */
[-C--:B------:R-:W-:Y:S08]  /*17470*/  HMMA.1688.F32.TF32 R160, R140, R16.reuse, R160 ;  /* 0x000000108ca0723c */ /* 0x080ff000000810a0 */
[----:B------:R-:W-:Y:S08]  /*17480*/  HMMA.1688.F32.TF32 R180, R100, R16, R180 ;  /* 0x0000001064b4723c */ /* 0x000ff000000810b4 */
[C---:B--2---:R-:W-:Y:S08]  /*17490*/  HMMA.1688.F32.TF32 R40, R156.reuse, R32, R176 ;  /* 0x000000209c28723c */ /* 0x044ff000000810b0 */
        /* <DEDUP_REMOVED lines=38> */
[----:B------:R-:W3:Y:S01]  /*17700*/  LDS R101, [R3+0x1e300] ;  /* 0x01e3000003657984 */ /* 0x000ee20000000800 */
[-C--:B-1----:R-:W-:Y:S08]  /*17710*/  HMMA.1688.F32.TF32 R132, R156, R22.reuse, R132 ;  /* 0x000000169c84723c */ /* 0x082ff00000081084 */
[-C--:B--2---:R-:W-:Y:S08]  /*17720*/  HMMA.1688.F32.TF32 R116, R152, R22.reuse, R116 ;  /* 0x000000169874723c */ /* 0x084ff00000081074 */
[----:B------:R-:W-:Y:S08]  /*17730*/  HMMA.1688.F32.TF32 R84, R140, R22, R84 ;  /* 0x000000168c54723c */ /* 0x000ff00000081054 */
[-C--:B------:R-:W-:Y:S08]  /*17740*/  HMMA.1688.F32.TF32 R12, R156, R6.reuse, R12 ;  /* 0x000000069c0c723c */ /* 0x080ff0000008100c */
[----:B------:R-:W-:Y:S08]  /*17750*/  HMMA.1688.F32.TF32 R136, R152, R6, R136 ;  /* 0x000000069888723c */ /* 0x000ff00000081088 */
[----:B---3--:R-:W-:Y:S01]  /*17760*/  HMMA.1688.F32.TF32 R68, R100, R22, R68 ;  /* 0x000000166444723c */ /* 0x008fe20000081044 */
[----:B------:R-:W2:Y:S04]  /*17770*/  LDL.LU R22, [R1+0x904] ;  /* 0x0009040001167983 */ /* 0x000ea80000300800 */
[----:B------:R-:W3:Y:S03]  /*17780*/  LDL.LU R21, [R1+0x908] ;  /* 0x0009080001157983 */ /* 0x000ee60000300800 */
[-C--:B------:R-:W-:Y:S01]  /*17790*/  HMMA.1688.F32.TF32 R168, R140, R6.reuse, R168 ;  /* 0x000000068ca8723c */ /* 0x080fe200000810a8 */
[----:B------:R-:W2:Y:S07]  /*177a0*/  LDL.LU R20, [R1+0x8bc] ;  /* 0x0008bc0001147983 */ /* 0x000eae0000300800 */
[----:B------:R-:W-:Y:S01]  /*177b0*/  HMMA.1688.F32.TF32 R176, R100, R6, R184 ;  /* 0x0000000664b0723c */ /* 0x000fe200000810b8 */
[----:B------:R-:W2:Y:S01]  /*177c0*/  LDL.LU R7, [R1+0x8c0] ;  /* 0x0008c00001077983 */ /* 0x000ea20000300800 */
[----:B------:R-:W-:Y:S01]  /*177d0*/  IMAD.MOV.U32 R192, RZ, RZ, 0x7f ;  /* 0x0000007fffc07424 */ /* 0x000fe200078e00ff */
[----:B------:R-:W-:-:S04]  /*177e0*/  MOV R193, c[0x0][0x180] ;  /* 0x0000600000c17a02 */ /* 0x000fc80000000f00 */
[----:B------:R-:W-:Y:S02]  /*177f0*/  IADD3 R192, R192, c[0x0][0x180], RZ ;  /* 0x00006000c0c07a10 */ /* 0x000fe40007ffe0ff */
[----:B------:R-:W-:Y:S02]  /*17800*/  IADD3 R193, R193, -0x100, RZ ;  /* 0xffffff00c1c17810 */ /* 0x000fe40007ffe0ff */
[----:B------:R-:W-:-:S04]  /*17810*/  SHF.R.S32.HI R194, RZ, 0x1f, R192 ;  /* 0x0000001fffc27819 */ /* 0x000fc800000114c0 */
[----:B------:R-:W-:Y:S01]  /*17820*/  LEA.HI R194, R194, R192, RZ, 0x7 ;  /* 0x000000c0c2c27211 */ /* 0x000fe200078f38ff */
[----:B------:R-:W-:-:S03]  /*17830*/  IMAD R2, R204, -0x80, R193 ;  /* 0xffffff80cc027824 */ /* 0x000fc600078e02c1 */
[----:B------:R-:W-:Y:S02]  /*17840*/  SHF.R.S32.HI R194, RZ, 0x7, R194 ;  /* 0x00000007ffc27819 */ /* 0x000fe400000114c2 */
[----:B------:R-:W-:Y:S02]  /*17850*/  ISETP.GT.AND P1, PT, R2, RZ, PT ;  /* 0x000000ff0200720c */ /* 0x000fe40003f24270 */
[----:B------:R-:W-:Y:S01]  /*17860*/  IADD3 R194, R194, -0x2, RZ ;  /* 0xfffffffec2c27810 */ /* 0x000fe20007ffe0ff */
[----:B------:R-:W-:Y:S01]  /*17870*/  UIADD3 UR5, UR5, 0x1, URZ ;  /* 0x0000000105057890 */ /* 0x000fe2000fffe03f */
[----:B------:R-:W-:Y:S02]  /*17880*/  SEL R3, RZ, 0x4, !P1 ;  /* 0x00000004ff037807 */ /* 0x000fe40004800000 */
[----:B------:R-:W-:Y:S01]  /*17890*/  ISETP.GE.AND P0, PT, R204, R194, PT ;  /* 0x000000c2cc00720c */ /* 0x000fe20003f06270 */
[----:B------:R-:W-:-:S03]  /*178a0*/  UISETP.GT.AND UP0, UPT, UR5, 0x1, UPT ;  /* 0x000000010500788c */ /* 0x000fc6000bf04270 */
[----:B------:R-:W-:Y:S01]  /*178b0*/  SEL R3, R3, RZ, !P0 ;  /* 0x000000ff03037207 */ /* 0x000fe20004000000 */
[----:B------:R-:W-:Y:S01]  /*178c0*/  USEL UR5, UR5, URZ, !UP0 ;  /* 0x0000003f05057287 */ /* 0x000fe2000c000000 */
[----:B------:R-:W-:Y:S02]  /*178d0*/  IADD3 R188, P1, R188, R202, RZ ;  /* 0x000000cabcbc7210 */ /* 0x000fe40007f3e0ff */
[----:B------:R-:W-:-:S03]  /*178e0*/  ISETP.NE.U32.AND P2, PT, R3, RZ, PT ;  /* 0x000000ff0300720c */ /* 0x000fc60003f45070 */
[----:B------:R-:W-:Y:S02]  /*178f0*/  IMAD.U32 R3, RZ, RZ, UR5 ;  /* 0x00000005ff037e24 */ /* 0x000fe4000f8e00ff */
[----:B----4-:R-:W-:Y:S01]  /*17900*/  IMAD.X R195, R195, 0x1, R0, P1 ;  /* 0x00000001c3c37824 */ /* 0x010fe200008e0600 */
[-C--:B------:R-:W-:Y:S01]  /*17910*/  IADD3 R190, P3, R190, R202.reuse, RZ ;  /* 0x000000cabebe7210 */ /* 0x080fe20007f7e0ff */
[----:B------:R-:W-:Y:S02]  /*17920*/  IMAD R3, R3, 0x20000, R203 ;  /* 0x0002000003037824 */ /* 0x000fe400078e02cb */
[----:B------:R-:W-:Y:S02]  /*17930*/  IMAD.MOV.U32 R4, RZ, RZ, R188 ;  /* 0x000000ffff047224 */ /* 0x000fe400078e00bc */
[----:B------:R-:W-:Y:S01]  /*17940*/  IMAD.MOV.U32 R5, RZ, RZ, R195 ;  /* 0x000000ffff057224 */ /* 0x000fe200078e00c3 */
[----:B------:R-:W-:Y:S01]  /*17950*/  BAR.SYNC.DEFER_BLOCKING 0x0 ;  /* 0x0000000000007b1d */ /* 0x000fe20000010000 */
[----:B------:R-:W-:Y:S01]  /*17960*/  ISETP.GT.AND P1, PT, R2, 0x4, PT ;  /* 0x000000040200780c */ /* 0x000fe20003f24270 */
[----:B------:R-:W-:Y:S01]  /*17970*/  IMAD.X R189, R189, 0x1, R0, P3 ;  /* 0x00000001bdbd7824 */ /* 0x000fe200018e0600 */
[----:B-----5:R-:W-:-:S03]  /*17980*/  IADD3 R200, P4, R200, R202, RZ ;  /* 0x000000cac8c87210 */ /* 0x020fc60007f9e0ff */
[----:B------:R-:W-:Y:S04]  /*17990*/  STL [R1+0x93c], R188 ;  /* 0x00093cbc01007387 */ /* 0x000fe80000100800 */
[----:B------:R-:W-:Y:S04]  /*179a0*/  STL [R1+0x938], R195 ;  /* 0x000938c301007387 */ /* 0x000fe80000100800 */
[----:B------:R-:W4:Y:S04]  /*179b0*/  LDL.LU R24, [R1+0x8c8] ;  /* 0x0008c80001187983 */ /* 0x000f280000300800 */
[----:B------:R-:W4:Y:S04]  /*179c0*/  LDL.LU R16, [R1+0x880] ;  /* 0x0008800001107983 */ /* 0x000f280000300800 */
[----:B------:R-:W-:Y:S01]  /*179d0*/  @!PT LDS RZ, [RZ] ;  /* 0x00000000fffff984 */ /* 0x000fe20000000800 */
[----:B------:R-:W-:Y:S01]  /*179e0*/  @!PT LDS RZ, [RZ] ;  /* 0x00000000fffff984 */ /* 0x000fe20000000800 */
[----:B------:R-:W-:Y:S01]  /*179f0*/  @!PT LDS RZ, [RZ] ;  /* 0x00000000fffff984 */ /* 0x000fe20000000800 */
[----:B------:R1:W-:Y:S04]  /*17a00*/  LDGSTS.E [R3], [R4.64], P2 ;  /* 0x0000000004037fae */ /* 0x0003e80009121848 */
[----:B------:R-:W-:Y:S01]  /*17a10*/  STL [R1+0x944], R190 ;  /* 0x000944be01007387 */ /* 0x000fe20000100800 */
[----:B-1----:R-:W-:-:S03]  /*17a20*/  SEL R4, RZ, 0x4, !P1 ;  /* 0x00000004ff047807 */ /* 0x002fc60004800000 */
[----:B------:R-:W-:Y:S01]  /*17a30*/  STL [R1+0x940], R189 ;  /* 0x000940bd01007387 */ /* 0x000fe20000100800 */
[----:B------:R-:W-:-:S03]  /*17a40*/  SEL R4, R4, RZ, !P0 ;  /* 0x000000ff04047207 */ /* 0x000fc60004000000 */
[----:B------:R-:W-:Y:S01]  /*17a50*/  STL [R1+0x900], R200 ;  /* 0x000900c801007387 */ /* 0x000fe20000100800 */
[----:B------:R-:W-:Y:S01]  /*17a60*/  IMAD.X R191, R191, 0x1, R0, P4 ;  /* 0x00000001bfbf7824 */ /* 0x000fe200020e0600 */
[----:B------:R-:W-:Y:S02]  /*17a70*/  ISETP.NE.U32.AND P1, PT, R4, RZ, PT ;  /* 0x000000ff0400720c */ /* 0x000fe40003f25070 */
[----:B------:R-:W4:Y:S01]  /*17a80*/  LDL.LU R25, [R1+0x8c4] ;  /* 0x0008c40001197983 */ /* 0x000f220000300800 */
[----:B------:R-:W-:Y:S01]  /*17a90*/  IMAD.MOV.U32 R4, RZ, RZ, R190 ;  /* 0x000000ffff047224 */ /* 0x000fe200078e00be */
[----:B------:R-:W-:Y:S01]  /*17aa0*/  MOV R5, R189 ;  /* 0x000000bd00057202 */ /* 0x000fe20000000f00 */
[C---:B------:R-:W-:Y:S01]  /*17ab0*/  HMMA.1688.F32.TF32 R164, R152.reuse, R18, R164 ;  /* 0x0000001298a4723c */ /* 0x040fe200000810a4 */
[----:B------:R-:W-:Y:S04]  /*17ac0*/  STL [R1+0x8fc], R191 ;  /* 0x0008fcbf01007387 */ /* 0x000fe80000100800 */
[----:B------:R1:W-:Y:S03]  /*17ad0*/  LDGSTS.E [R3+0x200], [R4.64], P2 ;  /* 0x0020000004037fae */ /* 0x0003e60009121848 */
[----:B------:R-:W-:Y:S01]  /*17ae0*/  HMMA.1688.F32.TF32 R128, R152, R34, R128 ;  /* 0x000000229880723c */ /* 0x000fe20000081080 */
[----:B------:R-:W-:-:S07]  /*17af0*/  ISETP.GT.AND P2, PT, R2, 0x8, PT ;  /* 0x000000080200780c */ /* 0x000fce0003f44270 */
[----:B------:R-:W-:Y:S01]  /*17b00*/  HMMA.1688.F32.TF32 R124, R152, R30, R124 ;  /* 0x0000001e987c723c */ /* 0x000fe2000008107c */
[----:B-1----:R-:W-:Y:S02]  /*17b10*/  IMAD.MOV.U32 R4, RZ, RZ, R200 ;  /* 0x000000ffff047224 */ /* 0x002fe400078e00c8 */
[----:B------:R-:W-:-:S05]  /*17b20*/  IMAD.MOV.U32 R5, RZ, RZ, R191 ;  /* 0x000000ffff057224 */ /* 0x000fca00078e00bf */
[C---:B------:R-:W-:Y:S01]  /*17b30*/  HMMA.1688.F32.TF32 R120, R152.reuse, R26, R120 ;  /* 0x0000001a9878723c */ /* 0x040fe20000081078 */
[----:B------:R1:W-:Y:S07]  /*17b40*/  LDGSTS.E [R3+0x1000], [R4.64], P1 ;  /* 0x0100000004037fae */ /* 0x0003ee0008921848 */
[C---:B------:R-:W-:Y:S08]  /*17b50*/  HMMA.1688.F32.TF32 R112, R152.reuse, R146, R112 ;  /* 0x000000929870723c */ /* 0x040ff00000081070 */
[----:B------:R-:W-:Y:S08]  /*17b60*/  HMMA.1688.F32.TF32 R108, R152, R78, R108 ;  /* 0x0000004e986c723c */ /* 0x000ff0000008106c */
[-C--:B------:R-:W-:Y:S08]  /*17b70*/  HMMA.1688.F32.TF32 R8, R156, R18.reuse, R8 ;  /* 0x000000129c08723c */ /* 0x080ff00000081008 */
[-C--:B------:R-:W-:Y:S08]  /*17b80*/  HMMA.1688.F32.TF32 R152, R140, R18.reuse, R160 ;  /* 0x000000128c98723c */ /* 0x080ff000000810a0 */
[----:B------:R-:W-:Y:S01]  /*17b90*/  HMMA.1688.F32.TF32 R172, R100, R18, R180 ;  /* 0x0000001264ac723c */ /* 0x000fe200000810b4 */
[----:B------:R-:W4:Y:S04]  /*17ba0*/  LDL.LU R18, [R1+0x87c] ;  /* 0x00087c0001127983 */ /* 0x000f280000300800 */
[----:B------:R-:W4:Y:S04]  /*17bb0*/  LDL.LU R19, [R1+0x884] ;  /* 0x0008840001137983 */ /* 0x000f280000300800 */
[----:B------:R-:W4:Y:S01]  /*17bc0*/  LDL.LU R17, [R1+0x888] ;  /* 0x0008880001117983 */ /* 0x000f220000300800 */
[----:B-1----:R-:W-:-:S03]  /*17bd0*/  SEL R4, RZ, 0x4, !P2 ;  /* 0x00000004ff047807 */ /* 0x002fc60005000000 */
[----:B------:R-:W4:Y:S01]  /*17be0*/  LDL.LU R23, [R1+0x83c] ;  /* 0x00083c0001177983 */ /* 0x000f220000300800 */
[----:B------:R-:W-:-:S03]  /*17bf0*/  SEL R4, R4, RZ, !P0 ;  /* 0x000000ff04047207 */ /* 0x000fc60004000000 */
[----:B------:R-:W4:Y:S01]  /*17c00*/  LDL.LU R6, [R1+0x840] ;  /* 0x0008400001067983 */ /* 0x000f220000300800 */
[----:B------:R-:W-:Y:S02]  /*17c10*/  ISETP.NE.U32.AND P2, PT, R4, RZ, PT ;  /* 0x000000ff0400720c */ /* 0x000fe40003f45070 */
[----:B---3--:R-:W-:-:S05]  /*17c20*/  IADD3 R21, P3, R21, R202, RZ ;  /* 0x000000ca15157210 */ /* 0x008fca0007f7e0ff */
[----:B--2---:R-:W-:Y:S02]  /*17c30*/  IMAD.X R22, R22, 0x1, R0, P3 ;  /* 0x0000000116167824 */ /* 0x004fe400018e0600 */
[----:B------:R-:W-:Y:S01]  /*17c40*/  IMAD.MOV.U32 R4, RZ, RZ, R21 ;  /* 0x000000ffff047224 */ /* 0x000fe200078e0015 */
[----:B------:R-:W-:Y:S01]  /*17c50*/  IADD3 R7, P4, R7, R202, RZ ;  /* 0x000000ca07077210 */ /* 0x000fe20007f9e0ff */
[----:B------:R-:W-:Y:S01]  /*17c60*/  IMAD.MOV.U32 R5, RZ, RZ, R22 ;  /* 0x000000ffff057224 */ /* 0x000fe200078e0016 */
[----:B------:R-:W-:Y:S03]  /*17c70*/  STL [R1+0x908], R21 ;  /* 0x0009081501007387 */ /* 0x000fe60000100800 */
[----:B------:R-:W-:Y:S01]  /*17c80*/  IMAD.X R20, R20, 0x1, R0, P4 ;  /* 0x0000000114147824 */ /* 0x000fe200020e0600 */
[----:B------:R1:W-:Y:S04]  /*17c90*/  STL [R1+0x904], R22 ;  /* 0x0009041601007387 */ /* 0x0003e80000100800 */
[----:B------:R2:W-:Y:S04]  /*17ca0*/  STL [R1+0x8c0], R7 ;  /* 0x0008c00701007387 */ /* 0x0005e80000100800 */
[----:B------:R3:W-:Y:S04]  /*17cb0*/  LDGSTS.E [R3+0x1200], [R4.64], P1 ;  /* 0x0120000004037fae */ /* 0x0007e80008921848 */
[----:B------:R2:W-:Y:S04]  /*17cc0*/  STL [R1+0x8bc], R20 ;  /* 0x0008bc1401007387 */ /* 0x0005e80000100800 */
[----:B-1----:R-:W5:Y:S01]  /*17cd0*/  LDL.LU R22, [R1+0x844] ;  /* 0x0008440001167983 */ /* 0x002f620000300800 */
[----:B---3--:R-:W-:-:S03]  /*17ce0*/  IMAD.MOV.U32 R4, RZ, RZ, R7 ;  /* 0x000000ffff047224 */ /* 0x008fc600078e0007 */
[----:B--2---:R-:W2:Y:S01]  /*17cf0*/  LDL.LU R7, [R1+0x848] ;  /* 0x0008480001077983 */ /* 0x004ea20000300800 */
[----:B------:R-:W-:-:S03]  /*17d00*/  IMAD.MOV.U32 R5, RZ, RZ, R20 ;  /* 0x000000ffff057224 */ /* 0x000fc600078e0014 */
[----:B------:R-:W5:Y:S04]  /*17d10*/  LDL.LU R21, [R1+0x7ec] ;  /* 0x0007ec0001157983 */ /* 0x000f680000300800 */
[----:B------:R-:W5:Y:S01]  /*17d20*/  LDL.LU R20, [R1+0x7f0] ;  /* 0x0007f00001147983 */ /* 0x000f620000300800 */
[----:B------:R-:W-:-:S03]  /*17d30*/  ISETP.GT.AND P1, PT, R2, 0xc, PT ;  /* 0x0000000c0200780c */ /* 0x000fc60003f24270 */
[----:B------:R1:W-:Y:S02]  /*17d40*/  LDGSTS.E [R3+0x2000], [R4.64], P2 ;  /* 0x0200000004037fae */ /* 0x0003e40009121848 */
[----:B-1----:R-:W-:-:S04]  /*17d50*/  SEL R4, RZ, 0x4, !P1 ;  /* 0x00000004ff047807 */ /* 0x002fc80004800000 */
[----:B------:R-:W-:Y:S02]  /*17d60*/  SEL R4, R4, RZ, !P0 ;  /* 0x000000ff04047207 */ /* 0x000fe40004000000 */
[-C--:B----4-:R-:W-:Y:S02]  /*17d70*/  IADD3 R24, P3, R24, R202.reuse, RZ ;  /* 0x000000ca18187210 */ /* 0x090fe40007f7e0ff */
[----:B------:R-:W-:Y:S02]  /*17d80*/  ISETP.NE.U32.AND P1, PT, R4, RZ, PT ;  /* 0x000000ff0400720c */ /* 0x000fe40003f25070 */
[----:B------:R-:W-:Y:S01]  /*17d90*/  IADD3 R16, P4, R16, R202, RZ ;  /* 0x000000ca10107210 */ /* 0x000fe20007f9e0ff */
[----:B------:R-:W-:Y:S01]  /*17da0*/  IMAD.MOV.U32 R4, RZ, RZ, R24 ;  /* 0x000000ffff047224 */ /* 0x000fe200078e0018 */
[----:B------:R-:W-:Y:S01]  /*17db0*/  STL [R1+0x8c8], R24 ;  /* 0x0008c81801007387 */ /* 0x000fe20000100800 */
[----:B------:R-:W-:-:S05]  /*17dc0*/  IADD3.X R25, R25, R0, RZ, P3, !PT ;  /* 0x0000000019197210 */ /* 0x000fca0001ffe4ff */
[----:B------:R-:W-:Y:S01]  /*17dd0*/  IMAD.MOV.U32 R5, RZ, RZ, R25 ;  /* 0x000000ffff057224 */ /* 0x000fe200078e0019 */
[----:B------:R-:W-:Y:S04]  /*17de0*/  STL [R1+0x8c4], R25 ;  /* 0x0008c41901007387 */ /* 0x000fe80000100800 */
[----:B------:R1:W-:Y:S01]  /*17df0*/  LDGSTS.E [R3+0x2200], [R4.64], P2 ;  /* 0x0220000004037fae */ /* 0x0003e20009121848 */
[----:B------:R-:W-:-:S03]  /*17e00*/  ISETP.GT.AND P2, PT, R2, 0x10, PT ;  /* 0x000000100200780c */ /* 0x000fc60003f44270 */
[----:B------:R-:W-:Y:S01]  /*17e10*/  STL [R1+0x880], R16 ;  /* 0x0008801001007387 */ /* 0x000fe20000100800 */
[----:B-1----:R-:W-:Y:S02]  /*17e20*/  IMAD.MOV.U32 R4, RZ, RZ, R16 ;  /* 0x000000ffff047224 */ /* 0x002fe400078e0010 */
[----:B------:R-:W-:-:S04]  /*17e30*/  IMAD.X R18, R18, 0x1, R0, P4 ;  /* 0x0000000112127824 */ /* 0x000fc800020e0600 */
[----:B------:R-:W-:Y:S01]  /*17e40*/  IMAD.MOV.U32 R5, RZ, RZ, R18 ;  /* 0x000000ffff057224 */ /* 0x000fe200078e0012 */
[-C--:B------:R-:W-:Y:S01]  /*17e50*/  IADD3 R17, P3, R17, R202.reuse, RZ ;  /* 0x000000ca11117210 */ /* 0x080fe20007f7e0ff */
[----:B------:R1:W-:Y:S04]  /*17e60*/  STL [R1+0x87c], R18 ;  /* 0x00087c1201007387 */ /* 0x0003e80000100800 */
[----:B------:R-:W-:Y:S01]  /*17e70*/  IMAD.X R19, R19, 0x1, R0, P3 ;  /* 0x0000000113137824 */ /* 0x000fe200018e0600 */
[----:B------:R4:W-:Y:S01]  /*17e80*/  LDGSTS.E [R3+0x3000], [R4.64], P1 ;  /* 0x0300000004037fae */ /* 0x0009e20008921848 */
[----:B------:R-:W-:-:S03]  /*17e90*/  IADD3 R6, P4, R6, R202, RZ ;  /* 0x000000ca06067210 */ /* 0x000fc60007f9e0ff */
[----:B-1----:R-:W3:Y:S04]  /*17ea0*/  LDL.LU R18, [R1+0x7f8] ;  /* 0x0007f80001127983 */ /* 0x002ee80000300800 */
[----:B------:R-:W3:Y:S01]  /*17eb0*/  LDL.LU R16, [R1+0x7b0] ;  /* 0x0007b00001107983 */ /* 0x000ee20000300800 */
[----:B----4-:R-:W-:-:S03]  /*17ec0*/  SEL R4, RZ, 0x4, !P2 ;  /* 0x00000004ff047807 */ /* 0x010fc60005000000 */
[----:B------:R-:W-:Y:S01]  /*17ed0*/  STL [R1+0x888], R17 ;  /* 0x0008881101007387 */ /* 0x000fe20000100800 */
[----:B------:R-:W-:Y:S02]  /*17ee0*/  MOV R5, R19 ;  /* 0x0000001300057202 */ /* 0x000fe40000000f00 */
[----:B------:R-:W-:Y:S01]  /*17ef0*/  SEL R4, R4, RZ, !P0 ;  /* 0x000000ff04047207 */ /* 0x000fe20004000000 */
[----:B------:R1:W-:Y:S01]  /*17f00*/  STL [R1+0x884], R19 ;  /* 0x0008841301007387 */ /* 0x0003e20000100800 */
[----:B------:R-:W-:-:S03]  /*17f10*/  IMAD.X R23, R23, 0x1, R0, P4 ;  /* 0x0000000117177824 */ /* 0x000fc600020e0600 */
[----:B------:R4:W-:Y:S01]  /*17f20*/  STL [R1+0x840], R6 ;  /* 0x0008400601007387 */ /* 0x0009e20000100800 */
[----:B------:R-:W-:-:S03]  /*17f30*/  ISETP.NE.U32.AND P2, PT, R4, RZ, PT ;  /* 0x000000ff0400720c */ /* 0x000fc60003f45070 */
[----:B-1----:R-:W3:Y:S01]  /*17f40*/  LDL.LU R19, [R1+0x7f4] ;  /* 0x0007f40001137983 */ /* 0x002ee20000300800 */
[----:B------:R-:W-:-:S03]  /*17f50*/  IMAD.MOV.U32 R4, RZ, RZ, R17 ;  /* 0x000000ffff047224 */ /* 0x000fc600078e0011 */
[----:B------:R-:W-:Y:S04]  /*17f60*/  STL [R1+0x83c], R23 ;  /* 0x00083c1701007387 */ /* 0x000fe80000100800 */
[----:B------:R-:W3:Y:S04]  /*17f70*/  LDL.LU R17, [R1+0x7ac] ;  /* 0x0007ac0001117983 */ /* 0x000ee80000300800 */
[----:B------:R1:W-:Y:S01]  /*17f80*/  LDGSTS.E [R3+0x3200], [R4.64], P1 ;  /* 0x0320000004037fae */ /* 0x0003e20008921848 */
[----:B------:R-:W-:-:S03]  /*17f90*/  ISETP.GT.AND P1, PT, R2, 0x14, PT ;  /* 0x000000140200780c */ /* 0x000fc60003f24270 */
[----:B------:R-:W3:Y:S01]  /*17fa0*/  LDL.LU R24, [R1+0x7b8] ;  /* 0x0007b80001187983 */ /* 0x000ee20000300800 */
[----:B-1----:R-:W-:Y:S02]  /*17fb0*/  IMAD.MOV.U32 R4, RZ, RZ, R6 ;  /* 0x000000ffff047224 */ /* 0x002fe400078e0006 */
[----:B------:R-:W-:Y:S01]  /*17fc0*/  IMAD.MOV.U32 R5, RZ, RZ, R23 ;  /* 0x000000ffff057224 */ /* 0x000fe200078e0017 */
[----:B----4-:R-:W4:Y:S04]  /*17fd0*/  LDL.LU R6, [R1+0x770] ;  /* 0x0007700001067983 */ /* 0x010f280000300800 */
[----:B------:R1:W-:Y:S02]  /*17fe0*/  LDGSTS.E [R3+0x4000], [R4.64], P2 ;  /* 0x0400000004037fae */ /* 0x0003e40009121848 */
[----:B-1----:R-:W-:-:S04]  /*17ff0*/  SEL R4, RZ, 0x4, !P1 ;  /* 0x00000004ff047807 */ /* 0x002fc80004800000 */
[----:B------:R-:W-:-:S04]  /*18000*/  SEL R4, R4, RZ, !P0 ;  /* 0x000000ff04047207 */ /* 0x000fc80004000000 */
[----:B------:R-:W-:Y:S02]  /*18010*/  ISETP.NE.U32.AND P1, PT, R4, RZ, PT ;  /* 0x000000ff0400720c */ /* 0x000fe40003f25070 */
[----:B--2---:R-:W-:-:S05]  /*18020*/  IADD3 R7, P3, R7, R202, RZ ;  /* 0x000000ca07077210 */ /* 0x004fca0007f7e0ff */
[--C-:B-----5:R-:W-:Y:S01]  /*18030*/  IMAD.X R22, R22, 0x1, R0.reuse, P3 ;  /* 0x0000000116167824 */ /* 0x120fe200018e0600 */
[----:B------:R-:W-:Y:S01]  /*18040*/  IADD3 R20, P4, R20, R202, RZ ;  /* 0x000000ca14147210 */ /* 0x000fe20007f9e0ff */
[----:B------:R1:W-:Y:S04]  /*18050*/  STL [R1+0x848], R7 ;  /* 0x0008480701007387 */ /* 0x0003e80000100800 */
[----:B------:R2:W-:Y:S01]  /*18060*/  STL [R1+0x844], R22 ;  /* 0x0008441601007387 */ /* 0x0005e20000100800 */
[----:B------:R-:W-:-:S03]  /*18070*/  IMAD.X R21, R21, 0x1, R0, P4 ;  /* 0x0000000115157824 */ /* 0x000fc600020e0600 */
[----:B------:R-:W-:Y:S04]  /*18080*/  STL [R1+0x7f0], R20 ;  /* 0x0007f01401007387 */ /* 0x000fe80000100800 */
[----:B------:R-:W5:Y:S01]  /*18090*/  LDL.LU R25, [R1+0x7b4] ;  /* 0x0007b40001197983 */ /* 0x000f620000300800 */
[----:B------:R-:W-:-:S03]  /*180a0*/  IMAD.MOV.U32 R4, RZ, RZ, R7 ;  /* 0x000000ffff047224 */ /* 0x000fc600078e0007 */
[----:B------:R2:W-:Y:S04]  /*180b0*/  STL [R1+0x7ec], R21 ;  /* 0x0007ec1501007387 */ /* 0x0005e80000100800 */
[----:B-1----:R-:W5:Y:S01]  /*180c0*/  LDL.LU R7, [R1+0x76c] ;  /* 0x00076c0001077983 */ /* 0x002f620000300800 */
[----:B------:R-:W-:-:S03]  /*180d0*/  IMAD.MOV.U32 R5, RZ, RZ, R22 ;  /* 0x000000ffff057224 */ /* 0x000fc600078e0016 */
[----:B------:R-:W5:Y:S04]  /*180e0*/  LDL.LU R23, [R1+0x774] ;  /* 0x0007740001177983 */ /* 0x000f680000300800 */
[----:B------:R1:W-:Y:S01]  /*180f0*/  LDGSTS.E [R3+0x4200], [R4.64], P2 ;  /* 0x0420000004037fae */ /* 0x0003e20009121848 */
[----:B------:R-:W-:-:S03]  /*18100*/  ISETP.GT.AND P2, PT, R2, 0x18, PT ;  /* 0x000000180200780c */ /* 0x000fc60003f44270 */
[----:B--2---:R-:W2:Y:S01]  /*18110*/  LDL.LU R22, [R1+0x778] ;  /* 0x0007780001167983 */ /* 0x004ea20000300800 */
[----:B-1----:R-:W-:Y:S02]  /*18120*/  IMAD.MOV.U32 R4, RZ, RZ, R20 ;  /* 0x000000ffff047224 */ /* 0x002fe400078e0014 */
[----:B------:R-:W-:Y:S02]  /*18130*/  IMAD.MOV.U32 R5, RZ, RZ, R21 ;  /* 0x000000ffff057224 */ /* 0x000fe400078e0015 */
[----:B------:R-:W2:Y:S04]  /*18140*/  LDL.LU R21, [R1+0x72c] ;  /* 0x00072c0001157983 */ /* 0x000ea80000300800 */
[----:B------:R1:W-:Y:S04]  /*18150*/  LDGSTS.E [R3+0x5000], [R4.64], P1 ;  /* 0x0500000004037fae */ /* 0x0003e80008921848 */
[----:B------:R-:W2:Y:S01]  /*18160*/  LDL.LU R20, [R1+0x730] ;  /* 0x0007300001147983 */ /* 0x000ea20000300800 */
[----:B-1----:R-:W-:-:S04]  /*18170*/  SEL R4, RZ, 0x4, !P2 ;  /* 0x00000004ff047807 */ /* 0x002fc80005000000 */
[----:B------:R-:W-:-:S04]  /*18180*/  SEL R4, R4, RZ, !P0 ;  /* 0x000000ff04047207 */ /* 0x000fc80004000000 */
[----:B------:R-:W-:Y:S02]  /*18190*/  ISETP.NE.U32.AND P2, PT, R4, RZ, PT ;  /* 0x000000ff0400720c */ /* 0x000fe40003f45070 */
[-C--:B---3--:R-:W-:Y:S02]  /*181a0*/  IADD3 R18, P3, R18, R202.reuse, RZ ;  /* 0x000000ca12127210 */ /* 0x088fe40007f7e0ff */
[----:B------:R-:W-:-:S03]  /*181b0*/  IADD3 R16, P4, R16, R202, RZ ;  /* 0x000000ca10107210 */ /* 0x000fc60007f9e0ff */
[----:B------:R-:W-:Y:S01]  /*181c0*/  IMAD.MOV.U32 R4, RZ, RZ, R18 ;  /* 0x000000ffff047224 */ /* 0x000fe200078e0012 */
[----:B------:R-:W-:-:S05]  /*181d0*/  IADD3.X R19, R19, R0, RZ, P3, !PT ;  /* 0x0000000013137210 */ /* 0x000fca0001ffe4ff */
[----:B------:R-:W-:Y:S02]  /*181e0*/  IMAD.MOV.U32 R5, RZ, RZ, R19 ;  /* 0x000000ffff057224 */ /* 0x000fe400078e0013 */
[----:B------:R-:W-:-:S03]  /*181f0*/  IMAD.X R17, R17, 0x1, R0, P4 ;  /* 0x0000000111117824 */ /* 0x000fc600020e0600 */
[----:B------:R1:W-:Y:S01]  /*18200*/  LDGSTS.E [R3+0x5200], [R4.64], P1 ;  /* 0x0520000004037fae */ /* 0x0003e20008921848 */
[----:B------:R-:W-:Y:S02]  /*18210*/  ISETP.GT.AND P1, PT, R2, 0x1c, PT ;  /* 0x0000001c0200780c */ /* 0x000fe40003f24270 */
[-C--:B------:R-:W-:Y:S01]  /*18220*/  IADD3 R24, P3, R24, R202.reuse, RZ ;  /* 0x000000ca18187210 */ /* 0x080fe20007f7e0ff */
[----:B-1----:R-:W-:Y:S02]  /*18230*/  IMAD.MOV.U32 R4, RZ, RZ, R16 ;  /* 0x000000ffff047224 */ /* 0x002fe400078e0010 */
[----:B------:R-:W-:Y:S01]  /*18240*/  IMAD.MOV.U32 R5, RZ, RZ, R17 ;  /* 0x000000ffff057224 */ /* 0x000fe200078e0011 */
[----:B------:R-:W-:Y:S04]  /*18250*/  STL [R1+0x7f8], R18 ;  /* 0x0007f81201007387 */ /* 0x000fe80000100800 */
[----:B------:R1:W-:Y:S01]  /*18260*/  LDGSTS.E [R3+0x6000], [R4.64], P2 ;  /* 0x0600000004037fae */ /* 0x0003e20009121848 */
[----:B----4-:R-:W-:-:S03]  /*18270*/  IADD3 R6, P4, R6, R202, RZ ;  /* 0x000000ca06067210 */ /* 0x010fc60007f9e0ff */
[----:B------:R3:W-:Y:S04]  /*18280*/  STL [R1+0x7f4], R19 ;  /* 0x0007f41301007387 */ /* 0x0007e80000100800 */
[----:B------:R-:W-:Y:S01]  /*18290*/  STL [R1+0x7b0], R16 ;  /* 0x0007b01001007387 */ /* 0x000fe20000100800 */
[----:B-1----:R-:W-:-:S03]  /*182a0*/  SEL R4, RZ, 0x4, !P1 ;  /* 0x00000004ff047807 */ /* 0x002fc60004800000 */
[----:B------:R1:W-:Y:S01]  /*182b0*/  STL [R1+0x7ac], R17 ;  /* 0x0007ac1101007387 */ /* 0x0003e20000100800 */
[----:B------:R-:W-:-:S03]  /*182c0*/  SEL R4, R4, RZ, !P0 ;  /* 0x000000ff04047207 */ /* 0x000fc60004000000 */
[----:B---3--:R-:W3:Y:S01]  /*182d0*/  LDL.LU R19, [R1+0x734] ;  /* 0x0007340001137983 */ /* 0x008ee20000300800 */
[----:B------:R-:W-:-:S03]  /*182e0*/  ISETP.NE.U32.AND P1, PT, R4, RZ, PT ;  /* 0x000000ff0400720c */ /* 0x000fc60003f25070 */
[----:B------:R-:W4:Y:S01]  /*182f0*/  LDL.LU R18, [R1+0x738] ;  /* 0x0007380001127983 */ /* 0x000f220000300800 */
[----:B------:R-:W-:-:S03]  /*18300*/  IMAD.MOV.U32 R4, RZ, RZ, R24 ;  /* 0x000000ffff047224 */ /* 0x000fc600078e0018 */
[----:B-1----:R-:W3:Y:S04]  /*18310*/  LDL.LU R17, [R1+0x6dc] ;  /* 0x0006dc0001117983 */ /* 0x002ee80000300800 */
[----:B------:R-:W3:Y:S04]  /*18320*/  LDL.LU R16, [R1+0x6e0] ;  /* 0x0006e00001107983 */ /* 0x000ee80000300800 */
[----:B------:R-:W-:Y:S01]  /*18330*/  STL [R1+0x7b8], R24 ;  /* 0x0007b81801007387 */ /* 0x000fe20000100800 */
[----:B-----5:R-:W-:-:S05]  /*18340*/  IMAD.X R25, R25, 0x1, R0, P3 ;  /* 0x0000000119197824 */ /* 0x020fca00018e0600 */
[----:B------:R-:W-:Y:S01]  /*18350*/  MOV R5, R25 ;  /* 0x0000001900057202 */ /* 0x000fe20000000f00 */
[----:B------:R-:W-:Y:S01]  /*18360*/  IMAD.X R7, R7, 0x1, R0, P4 ;  /* 0x0000000107077824 */ /* 0x000fe200020e0600 */
[----:B------:R-:W-:Y:S04]  /*18370*/  STL [R1+0x7b4], R25 ;  /* 0x0007b41901007387 */ /* 0x000fe80000100800 */
[----:B------:R-:W-:Y:S04]  /*18380*/  STL [R1+0x770], R6 ;  /* 0x0007700601007387 */ /* 0x000fe80000100800 */
[----:B------:R1:W-:Y:S04]  /*18390*/  LDGSTS.E [R3+0x6200], [R4.64], P2 ;  /* 0x0620000004037fae */ /* 0x0003e80009121848 */
[----:B------:R5:W-:Y:S01]  /*183a0*/  STL [R1+0x76c], R7 ;  /* 0x00076c0701007387 */ /* 0x000be20000100800 */
[----:B-1----:R-:W-:-:S02]  /*183b0*/  IMAD.MOV.U32 R5, RZ, RZ, R7 ;  /* 0x000000ffff057224 */ /* 0x002fc400078e0007 */
[----:B------:R-:W-:Y:S01]  /*183c0*/  IMAD.MOV.U32 R4, RZ, RZ, R6 ;  /* 0x000000ffff047224 */ /* 0x000fe200078e0006 */
[----:B-----5:R-:W5:Y:S04]  /*183d0*/  LDL.LU R7, [R1+0x6e4] ;  /* 0x0006e40001077983 */ /* 0x020f680000300800 */
[----:B------:R-:W5:Y:S01]  /*183e0*/  LDL.LU R6, [R1+0x6e8] ;  /* 0x0006e80001067983 */ /* 0x000f620000300800 */
[----:B------:R-:W-:-:S03]  /*183f0*/  ISETP.GT.AND P2, PT, R2, 0x20, PT ;  /* 0x000000200200780c */ /* 0x000fc60003f44270 */
[----:B------:R1:W-:Y:S01]  /*18400*/  LDGSTS.E [R3+0x7000], [R4.64], P1 ;  /* 0x0700000004037fae */ /* 0x0003e20008921848 */
[-C--:B--2---:R-:W-:Y:S02]  /*18410*/  IADD3 R22, P3, R22, R202.reuse, RZ ;  /* 0x000000ca16167210 */ /* 0x084fe40007f7e0ff */
[----:B------:R-:W-:-:S03]  /*18420*/  IADD3 R20, P4, R20, R202, RZ ;  /* 0x000000ca14147210 */ /* 0x000fc60007f9e0ff */
[----:B------:R-:W-:Y:S01]  /*18430*/  IMAD.X R23, R23, 0x1, R0, P3 ;  /* 0x0000000117177824 */ /* 0x000fe200018e0600 */
[----:B-1----:R-:W-:-:S04]  /*18440*/  SEL R4, RZ, 0x4, !P2 ;  /* 0x00000004ff047807 */ /* 0x002fc80005000000 */
[----:B------:R-:W-:Y:S01]  /*18450*/  SEL R4, R4, RZ, !P0 ;  /* 0x000000ff04047207 */ /* 0x000fe20004000000 */
[----:B------:R-:W-:-:S03]  /*18460*/  IMAD.MOV.U32 R5, RZ, RZ, R23 ;  /* 0x000000ffff057224 */ /* 0x000fc600078e0017 */
[----:B------:R-:W-:Y:S01]  /*18470*/  ISETP.NE.U32.AND P2, PT, R4, RZ, PT ;  /* 0x000000ff0400720c */ /* 0x000fe20003f45070 */
[----:B------:R-:W-:Y:S02]  /*18480*/  IMAD.MOV.U32 R4, RZ, RZ, R22 ;  /* 0x000000ffff047224 */ /* 0x000fe400078e0016 */
[----:B------:R-:W-:-:S03]  /*18490*/  IMAD.X R21, R21, 0x1, R0, P4 ;  /* 0x0000000115157824 */ /* 0x000fc600020e0600 */
[----:B------:R1:W-:Y:S01]  /*184a0*/  LDGSTS.E [R3+0x7200], [R4.64], P1 ;  /* 0x0720000004037fae */ /* 0x0003e20008921848 */
[----:B------:R-:W-:Y:S01]  /*184b0*/  ISETP.GT.AND P1, PT, R2, 0x24, PT ;  /* 0x000000240200780c */ /* 0x000fe20003f24270 */
[----:B-1----:R-:W-:Y:S02]  /*184c0*/  IMAD.MOV.U32 R4, RZ, RZ, R20 ;  /* 0x000000ffff047224 */ /* 0x002fe400078e0014 */
[----:B------:R-:W-:-:S05]  /*184d0*/  IMAD.MOV.U32 R5, RZ, RZ, R21 ;  /* 0x000000ffff057224 */ /* 0x000fca00078e0015 */
[----:B------:R1:W-:Y:S02]  /*184e0*/  LDGSTS.E [R3+0x8000], [R4.64], P2 ;  /* 0x0800000004037fae */ /* 0x0003e40009121848 */
[----:B-1----:R-:W-:-:S04]  /*184f0*/  SEL R4, RZ, 0x4, !P1 ;  /* 0x00000004ff047807 */ /* 0x002fc80004800000 */
[----:B------:R-:W-:-:S04]  /*18500*/  SEL R4, R4, RZ, !P0 ;  /* 0x000000ff04047207 */ /* 0x000fc80004000000 */
[----:B------:R-:W-:Y:S01]  /*18510*/  ISETP.NE.U32.AND P1, PT, R4, RZ, PT ;  /* 0x000000ff0400720c */ /* 0x000fe20003f25070 */
[----:B------:R-:W-:Y:S04]  /*18520*/  STL [R1+0x778], R22 ;  /* 0x0007781601007387 */ /* 0x000fe80000100800 */
[----:B------:R1:W-:Y:S04]  /*18530*/  STL [R1+0x774], R23 ;  /* 0x0007741701007387 */ /* 0x0003e80000100800 */
[----:B------:R-:W-:Y:S04]  /*18540*/  STL [R1+0x730], R20 ;  /* 0x0007301401007387 */ /* 0x000fe80000100800 */
[----:B------:R-:W-:Y:S01]  /*18550*/  STL [R1+0x72c], R21 ;  /* 0x00072c1501007387 */ /* 0x000fe20000100800 */
[----:B----4-:R-:W-:-:S04]  /*18560*/  IADD3 R18, P3, R18, R202, RZ ;  /* 0x000000ca12127210 */ /* 0x010fc80007f7e0ff */
[----:B---3--:R-:W-:Y:S01]  /*18570*/  IADD3.X R19, R19, R0, RZ, P3, !PT ;  /* 0x0000000013137210 */ /* 0x008fe20001ffe4ff */
[----:B------:R-:W-:Y:S01]  /*18580*/  IMAD.MOV.U32 R4, RZ, RZ, R18 ;  /* 0x000000ffff047224 */ /* 0x000fe200078e0012 */
[----:B------:R-:W-:-:S03]  /*18590*/  IADD3 R16, P4, R16, R202, RZ ;  /* 0x000000ca10107210 */ /* 0x000fc60007f9e0ff */
[----:B------:R-:W-:Y:S02]  /*185a0*/  IMAD.MOV.U32 R5, RZ, RZ, R19 ;  /* 0x000000ffff057224 */ /* 0x000fe400078e0013 */
[----:B------:R-:W-:-:S03]  /*185b0*/  IMAD.X R17, R17, 0x1, R0, P4 ;  /* 0x0000000111117824 */ /* 0x000fc600020e0600 */
[----:B------:R2:W-:Y:S04]  /*185c0*/  LDGSTS.E [R3+0x8200], [R4.64], P2 ;  /* 0x0820000004037fae */ /* 0x0005e80009121848 */
[----:B------:R-:W-:Y:S04]  /*185d0*/  STL [R1+0x738], R18 ;  /* 0x0007381201007387 */ /* 0x000fe80000100800 */
[----:B------:R-:W-:Y:S01]  /*185e0*/  STL [R1+0x734], R19 ;  /* 0x0007341301007387 */ /* 0x000fe20000100800 */
[----:B--2---:R-:W-:Y:S02]  /*185f0*/  IMAD.MOV.U32 R4, RZ, RZ, R16 ;  /* 0x000000ffff047224 */ /* 0x004fe400078e0010 */
[----:B------:R-:W-:Y:S01]  /*18600*/  IMAD.MOV.U32 R5, RZ, RZ, R17 ;  /* 0x000000ffff057224 */ /* 0x000fe200078e0011 */
[----:B------:R-:W-:Y:S04]  /*18610*/  STL [R1+0x6e0], R16 ;  /* 0x0006e01001007387 */ /* 0x000fe80000100800 */
[----:B------:R-:W-:Y:S04]  /*18620*/  STL [R1+0x6dc], R17 ;  /* 0x0006dc1101007387 */ /* 0x000fe80000100800 */
[----:B------:R2:W-:Y:S01]  /*18630*/  LDGSTS.E [R3+0x9000], [R4.64], P1 ;  /* 0x0900000004037fae */ /* 0x0005e20008921848 */
[----:B------:R-:W-:-:S04]  /*18640*/  ISETP.GT.AND P2, PT, R2, 0x28, PT ;  /* 0x000000280200780c */ /* 0x000fc80003f44270 */
[----:B--2---:R-:W-:-:S04]  /*18650*/  SEL R4, RZ, 0x4, !P2 ;  /* 0x00000004ff047807 */ /* 0x004fc80005000000 */
[----:B------:R-:W-:-:S04]  /*18660*/  SEL R4, R4, RZ, !P0 ;  /* 0x000000ff04047207 */ /* 0x000fc80004000000 */
[----:B------:R-:W-:Y:S02]  /*18670*/  ISETP.NE.U32.AND P2, PT, R4, RZ, PT ;  /* 0x000000ff0400720c */ /* 0x000fe40003f45070 */
[----:B-----5:R-:W-:-:S05]  /*18680*/  IADD3 R6, P3, R6, R202, RZ ;  /* 0x000000ca06067210 */ /* 0x020fca0007f7e0ff */
[----:B------:R-:W-:Y:S01]  /*18690*/  IMAD.X R7, R7, 0x1, R0, P3 ;  /* 0x0000000107077824 */ /* 0x000fe200018e0600 */
[----:B------:R-:W-:Y:S04]  /*186a0*/  STL [R1+0x6e8], R6 ;  /* 0x0006e80601007387 */ /* 0x000fe80000100800 */
[----:B------:R2:W-:Y:S01]  /*186b0*/  STL [R1+0x6e4], R7 ;  /* 0x0006e40701007387 */ /* 0x0005e20000100800 */
[----:B------:R-:W-:-:S03]  /*186c0*/  MOV R5, R7 ;  /* 0x0000000700057202 */ /* 0x000fc60000000f00 */
[----:B-1----:R-:W3:Y:S04]  /*186d0*/  LDL.LU R23, [R1+0x18] ;  /* 0x0000180001177983 */ /* 0x002ee80000300800 */
[----:B--2---:R-:W2:Y:S04]  /*186e0*/  LDL.LU R7, [R1+0x1c] ;  /* 0x00001c0001077983 */ /* 0x004ea80000300800 */
[----:B------:R-:W4:Y:S04]  /*186f0*/  LDL.LU R22, [R1+0x20] ;  /* 0x0000200001167983 */ /* 0x000f280000300800 */
[----:B------:R-:W5:Y:S01]  /*18700*/  LDL.LU R20, [R1+0x24] ;  /* 0x0000240001147983 */ /* 0x000f620000300800 */
[----:B------:R-:W-:-:S03]  /*18710*/  IMAD.MOV.U32 R4, RZ, RZ, R6 ;  /* 0x000000ffff047224 */ /* 0x000fc600078e0006 */
[----:B------:R-:W4:Y:S04]  /*18720*/  LDL.LU R19, [R1+0x58] ;  /* 0x0000580001137983 */ /* 0x000f280000300800 */
[----:B------:R-:W4:Y:S04]  /*18730*/  LDL.LU R6, [R1+0x5c] ;  /* 0x00005c0001067983 */ /* 0x000f280000300800 */
[----:B------:R-:W4:Y:S04]  /*18740*/  LDL.LU R21, [R1+0x60] ;  /* 0x0000600001157983 */ /* 0x000f280000300800 */
[----:B------:R-:W4:Y:S04]  /*18750*/  LDL.LU R18, [R1+0x64] ;  /* 0x0000640001127983 */ /* 0x000f280000300800 */
[----:B------:R-:W4:Y:S04]  /*18760*/  LDL.LU R17, [R1+0x98] ;  /* 0x0000980001117983 */ /* 0x000f280000300800 */
[----:B------:R-:W4:Y:S01]  /*18770*/  LDL.LU R16, [R1+0x9c] ;  /* 0x00009c0001107983 */ /* 0x000f220000300800 */
[----:B------:R-:W-:-:S03]  /*18780*/  IADD3 R212, P4, R212, R202, RZ ;  /* 0x000000cad4d47210 */ /* 0x000fc60007f9e0ff */
[----:B------:R1:W-:Y:S02]  /*18790*/  LDGSTS.E [R3+0x9200], [R4.64], P1 ;  /* 0x0920000004037fae */ /* 0x0003e40008921848 */
[----:B------:R-:W-:Y:S01]  /*187a0*/  IMAD.X R211, R211, 0x1, R0, P4 ;  /* 0x00000001d3d37824 */ /* 0x000fe200020e0600 */
[----:B------:R-:W-:Y:S02]  /*187b0*/  ISETP.GT.AND P1, PT, R2, 0x2c, PT ;  /* 0x0000002c0200780c */ /* 0x000fe40003f24270 */
[----:B------:R-:W-:Y:S01]  /*187c0*/  IADD3 R214, P3, R214, R202, RZ ;  /* 0x000000cad6d67210 */ /* 0x000fe20007f7e0ff */
[----:B-1----:R-:W-:Y:S02]  /*187d0*/  IMAD.MOV.U32 R4, RZ, RZ, R212 ;  /* 0x000000ffff047224 */ /* 0x002fe400078e00d4 */
[----:B------:R-:W-:-:S05]  /*187e0*/  IMAD.MOV.U32 R5, RZ, RZ, R211 ;  /* 0x000000ffff057224 */ /* 0x000fca00078e00d3 */
[----:B------:R1:W-:Y:S01]  /*187f0*/  LDGSTS.E [R3+0xa000], [R4.64], P2 ;  /* 0x0a00000004037fae */ /* 0x0003e20009121848 */
[----:B------:R-:W-:Y:S01]  /*18800*/  IMAD.X R213, R213, 0x1, R0, P3 ;  /* 0x00000001d5d57824 */ /* 0x000fe200018e0600 */
[----:B------:R-:W-:Y:S02]  /*18810*/  IADD3 R228, P4, R228, R202, RZ ;  /* 0x000000cae4e47210 */ /* 0x000fe40007f9e0ff */
[----:B-1----:R-:W-:-:S04]  /*18820*/  SEL R4, RZ, 0x4, !P1 ;  /* 0x00000004ff047807 */ /* 0x002fc80004800000 */
[----:B------:R-:W-:Y:S01]  /*18830*/  SEL R4, R4, RZ, !P0 ;  /* 0x000000ff04047207 */ /* 0x000fe20004000000 */
[----:B------:R-:W-:-:S03]  /*18840*/  IMAD.MOV.U32 R5, RZ, RZ, R213 ;  /* 0x000000ffff057224 */ /* 0x000fc600078e00d5 */
[----:B------:R-:W-:Y:S01]  /*18850*/  ISETP.NE.U32.AND P1, PT, R4, RZ, PT ;  /* 0x000000ff0400720c */ /* 0x000fe20003f25070 */
[----:B------:R-:W-:Y:S02]  /*18860*/  IMAD.MOV.U32 R4, RZ, RZ, R214 ;  /* 0x000000ffff047224 */ /* 0x000fe400078e00d6 */
[----:B------:R-:W-:-:S03]  /*18870*/  IMAD.X R227, R227, 0x1, R0, P4 ;  /* 0x00000001e3e37824 */ /* 0x000fc600020e0600 */
[----:B------:R1:W-:Y:S01]  /*18880*/  LDGSTS.E [R3+0xa200], [R4.64], P2 ;  /* 0x0a20000004037fae */ /* 0x0003e20009121848 */
[----:B------:R-:W-:Y:S02]  /*18890*/  ISETP.GT.AND P2, PT, R2, 0x30, PT ;  /* 0x000000300200780c */ /* 0x000fe40003f44270 */
[----:B------:R-:W-:Y:S01]  /*188a0*/  IADD3 R230, P3, R230, R202, RZ ;  /* 0x000000cae6e67210 */ /* 0x000fe20007f7e0ff */
[----:B-1----:R-:W-:Y:S02]  /*188b0*/  IMAD.MOV.U32 R4, RZ, RZ, R228 ;  /* 0x000000ffff047224 */ /* 0x002fe400078e00e4 */
[----:B------:R-:W-:-:S05]  /*188c0*/  IMAD.MOV.U32 R5, RZ, RZ, R227 ;  /* 0x000000ffff057224 */ /* 0x000fca00078e00e3 */
[----:B------:R1:W-:Y:S01]  /*188d0*/  LDGSTS.E [R3+0xb000], [R4.64], P1 ;  /* 0x0b00000004037fae */ /* 0x0003e20008921848 */
[----:B------:R-:W-:Y:S02]  /*188e0*/  IADD3.X R229, R229, R0, RZ, P3, !PT ;  /* 0x00000000e5e57210 */ /* 0x000fe40001ffe4ff */
        /* <DEDUP_REMOVED lines=13> */
[----:B------:R-:W-:Y:S01]  /*189c0*/  IMAD.X R245, R245, 0x1, R0, P3 ;  /* 0x00000001f5f57824 */ /* 0x000fe200018e0600 */
[----:B-1----:R-:W-:-:S04]  /*189d0*/  SEL R4, RZ, 0x4, !P1 ;  /* 0x00000004ff047807 */ /* 0x002fc80004800000 */
[----:B------:R-:W-:Y:S02]  /*189e0*/  SEL R4, R4, RZ, !P0 ;  /* 0x000000ff04047207 */ /* 0x000fe40004000000 */
[----:B------:R-:W-:Y:S02]  /*189f0*/  MOV R5, R245 ;  /* 0x000000f500057202 */ /* 0x000fe40000000f00 */
[----:B------:R-:W-:Y:S01]  /*18a00*/  ISETP.NE.U32.AND P1, PT, R4, RZ, PT ;  /* 0x000000ff0400720c */ /* 0x000fe20003f25070 */
[----:B------:R-:W-:-:S05]  /*18a10*/  IMAD.MOV.U32 R4, RZ, RZ, R246 ;  /* 0x000000ffff047224 */ /* 0x000fca00078e00f6 */
[----:B------:R1:W-:Y:S01]  /*18a20*/  LDGSTS.E [R3+0xc200], [R4.64], P2 ;  /* 0x0c20000004037fae */ /* 0x0003e20009121848 */
[----:B------:R-:W-:Y:S02]  /*18a30*/  ISETP.GT.AND P2, PT, R2, 0x38, PT ;  /* 0x000000380200780c */ /* 0x000fe40003f44270 */
[----:B--2---:R-:W-:-:S05]  /*18a40*/  IADD3 R7, P4, R7, R202, RZ ;  /* 0x000000ca07077210 */ /* 0x004fca0007f9e0ff */
[--C-:B---3--:R-:W-:Y:S02]  /*18a50*/  IMAD.X R23, R23, 0x1, R0.reuse, P4 ;  /* 0x0000000117177824 */ /* 0x108fe400020e0600 */
[----:B-1----:R-:W-:Y:S01]  /*18a60*/  IMAD.MOV.U32 R4, RZ, RZ, R7 ;  /* 0x000000ffff047224 */ /* 0x002fe200078e0007 */
[-C--:B-----5:R-:W-:Y:S01]  /*18a70*/  IADD3 R20, P3, R20, R202.reuse, RZ ;  /* 0x000000ca14147210 */ /* 0x0a0fe20007f7e0ff */
[----:B------:R-:W-:Y:S01]  /*18a80*/  IMAD.MOV.U32 R5, RZ, RZ, R23 ;  /* 0x000000ffff057224 */ /* 0x000fe200078e0017 */
[----:B------:R1:W-:Y:S03]  /*18a90*/  STL [R1+0x1c], R7 ;  /* 0x00001c0701007387 */ /* 0x0003e60000100800 */
[----:B----4-:R-:W-:Y:S01]  /*18aa0*/  IMAD.X R22, R22, 0x1, R0, P3 ;  /* 0x0000000116167824 */ /* 0x010fe200018e0600 */
[----:B------:R2:W-:Y:S01]  /*18ab0*/  LDGSTS.E [R3+0xd000], [R4.64], P1 ;  /* 0x0d00000004037fae */ /* 0x0005e20008921848 */
[----:B------:R-:W-:-:S03]  /*18ac0*/  IADD3 R6, P4, R6, R202, RZ ;  /* 0x000000ca06067210 */ /* 0x000fc60007f9e0ff */
[----:B------:R-:W-:Y:S04]  /*18ad0*/  STL [R1+0x18], R23 ;  /* 0x0000181701007387 */ /* 0x000fe80000100800 */
[----:B------:R-:W3:Y:S01]  /*18ae0*/  LDL.LU R24, [R1+0xa4] ;  /* 0x0000a40001187983 */ /* 0x000ee20000300800 */
[----:B--2---:R-:W-:-:S03]  /*18af0*/  SEL R4, RZ, 0x4, !P2 ;  /* 0x00000004ff047807 */ /* 0x004fc60005000000 */
[----:B-1----:R-:W2:Y:S01]  /*18b00*/  LDL.LU R7, [R1+0xdc] ;  /* 0x0000dc0001077983 */ /* 0x002ea20000300800 */
[----:B------:R-:W-:-:S03]  /*18b10*/  SEL R4, R4, RZ, !P0 ;  /* 0x000000ff04047207 */ /* 0x000fc60004000000 */
[----:B------:R1:W-:Y:S01]  /*18b20*/  STL [R1+0x24], R20 ;  /* 0x0000241401007387 */ /* 0x0003e20000100800 */
[----:B------:R-:W-:-:S03]  /*18b30*/  IMAD.X R19, R19, 0x1, R0, P4 ;  /* 0x0000000113137824 */ /* 0x000fc600020e0600 */
[----:B------:R4:W-:Y:S01]  /*18b40*/  STL [R1+0x20], R22 ;  /* 0x0000201601007387 */ /* 0x0009e20000100800 */
[----:B------:R-:W-:-:S03]  /*18b50*/  ISETP.NE.U32.AND P2, PT, R4, RZ, PT ;  /* 0x000000ff0400720c */ /* 0x000fc60003f45070 */
[----:B------:R-:W-:Y:S01]  /*18b60*/  STL [R1+0x5c], R6 ;  /* 0x00005c0601007387 */ /* 0x000fe20000100800 */
[----:B------:R-:W-:-:S03]  /*18b70*/  IMAD.MOV.U32 R4, RZ, RZ, R20 ;  /* 0x000000ffff047224 */ /* 0x000fc600078e0014 */
[----:B------:R-:W5:Y:S01]  /*18b80*/  LDL.LU R25, [R1+0xa0] ;  /* 0x0000a00001197983 */ /* 0x000f620000300800 */
[----:B------:R-:W-:-:S03]  /*18b90*/  IMAD.MOV.U32 R5, RZ, RZ, R22 ;  /* 0x000000ffff057224 */ /* 0x000fc600078e0016 */
[----:B------:R4:W-:Y:S04]  /*18ba0*/  STL [R1+0x58], R19 ;  /* 0x0000581301007387 */ /* 0x0009e80000100800 */
[----:B-1----:R-:W5:Y:S04]  /*18bb0*/  LDL.LU R20, [R1+0xd8] ;  /* 0x0000d80001147983 */ /* 0x002f680000300800 */
[----:B------:R1:W-:Y:S04]  /*18bc0*/  LDGSTS.E [R3+0xd200], [R4.64], P1 ;  /* 0x0d20000004037fae */ /* 0x0003e80008921848 */
[----:B----4-:R-:W4:Y:S01]  /*18bd0*/  LDL.LU R22, [R1+0xe0] ;  /* 0x0000e00001167983 */ /* 0x010f220000300800 */
[----:B-1----:R-:W-:-:S03]  /*18be0*/  IMAD.MOV.U32 R5, RZ, RZ, R19 ;  /* 0x000000ffff057224 */ /* 0x002fc600078e0013 */
[----:B------:R-:W4:Y:S01]  /*18bf0*/  LDL.LU R19, [R1+0xe4] ;  /* 0x0000e40001137983 */ /* 0x000f220000300800 */
[----:B------:R-:W-:-:S03]  /*18c00*/  IMAD.MOV.U32 R4, RZ, RZ, R6 ;  /* 0x000000ffff047224 */ /* 0x000fc600078e0006 */
[----:B------:R-:W4:Y:S01]  /*18c10*/  LDL.LU R23, [R1+0x118] ;  /* 0x0001180001177983 */ /* 0x000f220000300800 */
[----:B------:R-:W-:-:S03]  /*18c20*/  ISETP.GT.AND P1, PT, R2, 0x3c, PT ;  /* 0x0000003c0200780c */ /* 0x000fc60003f24270 */
[----:B------:R-:W4:Y:S01]  /*18c30*/  LDL.LU R6, [R1+0x11c] ;  /* 0x00011c0001067983 */ /* 0x000f220000300800 */
[-C--:B------:R-:W-:Y:S02]  /*18c40*/  IADD3 R18, P3, R18, R202.reuse, RZ ;  /* 0x000000ca12127210 */ /* 0x080fe40007f7e0ff */
[----:B------:R-:W-:Y:S01]  /*18c50*/  IADD3 R16, P4, R16, R202, RZ ;  /* 0x000000ca10107210 */ /* 0x000fe20007f9e0ff */
[----:B------:R1:W-:Y:S01]  /*18c60*/  LDGSTS.E [R3+0xe000], [R4.64], P2 ;  /* 0x0e00000004037fae */ /* 0x0003e20009121848 */
[----:B------:R-:W-:-:S03]  /*18c70*/  IADD3.X R21, R21, R0, RZ, P3, !PT ;  /* 0x0000000015157210 */ /* 0x000fc60001ffe4ff */
[----:B------:R-:W-:Y:S01]  /*18c80*/  IMAD.X R17, R17, 0x1, R0, P4 ;  /* 0x0000000111117824 */ /* 0x000fe200020e0600 */
[----:B------:R-:W-:Y:S01]  /*18c90*/  STL [R1+0x64], R18 ;  /* 0x0000641201007387 */ /* 0x000fe20000100800 */
[----:B-1----:R-:W-:-:S04]  /*18ca0*/  SEL R4, RZ, 0x4, !P1 ;  /* 0x00000004ff047807 */ /* 0x002fc80004800000 */
[----:B------:R-:W-:Y:S01]  /*18cb0*/  SEL R4, R4, RZ, !P0 ;  /* 0x000000ff04047207 */ /* 0x000fe20004000000 */
[----:B------:R1:W-:Y:S01]  /*18cc0*/  STL [R1+0x60], R21 ;  /* 0x0000601501007387 */ /* 0x0003e20000100800 */
[----:B------:R-:W-:Y:S02]  /*18cd0*/  IMAD.MOV.U32 R5, RZ, RZ, R21 ;  /* 0x000000ffff057224 */ /* 0x000fe400078e0015 */
[----:B------:R-:W-:Y:S01]  /*18ce0*/  ISETP.NE.U32.AND P1, PT, R4, RZ, PT ;  /* 0x000000ff0400720c */ /* 0x000fe20003f25070 */
[----:B------:R-:W-:Y:S01]  /*18cf0*/  IMAD.MOV.U32 R4, RZ, RZ, R18 ;  /* 0x000000ffff047224 */ /* 0x000fe200078e0012 */
[----:B------:R-:W-:Y:S04]  /*18d00*/  STL [R1+0x9c], R16 ;  /* 0x00009c1001007387 */ /* 0x000fe80000100800 */
[----:B------:R1:W-:Y:S04]  /*18d10*/  STL [R1+0x98], R17 ;  /* 0x0000981101007387 */ /* 0x0003e80000100800 */
[----:B-1----:R-:W4:Y:S04]  /*18d20*/  LDL.LU R21, [R1+0x120] ;  /* 0x0001200001157983 */ /* 0x002f280000300800 */
[----:B------:R-:W4:Y:S04]  /*18d30*/  LDL.LU R18, [R1+0x124] ;  /* 0x0001240001127983 */ /* 0x000f280000300800 */
[----:B------:R1:W-:Y:S02]  /*18d40*/  LDGSTS.E [R3+0xe200], [R4.64], P2 ;  /* 0x0e20000004037fae */ /* 0x0003e40009121848 */
[----:B-1----:R-:W-:-:S02]  /*18d50*/  IMAD.MOV.U32 R5, RZ, RZ, R17 ;  /* 0x000000ffff057224 */ /* 0x002fc400078e0011 */
[----:B------:R-:W-:Y:S01]  /*18d60*/  IMAD.MOV.U32 R4, RZ, RZ, R16 ;  /* 0x000000ffff047224 */ /* 0x000fe200078e0010 */
[----:B------:R-:W4:Y:S04]  /*18d70*/  LDL.LU R17, [R1+0x158] ;  /* 0x0001580001117983 */ /* 0x000f280000300800 */
[----:B------:R-:W4:Y:S01]  /*18d80*/  LDL.LU R16, [R1+0x15c] ;  /* 0x00015c0001107983 */ /* 0x000f220000300800 */
[----:B------:R-:W-:-:S03]  /*18d90*/  ISETP.GT.AND P2, PT, R2, 0x40, PT ;  /* 0x000000400200780c */ /* 0x000fc60003f44270 */
[----:B------:R1:W-:Y:S02]  /*18da0*/  LDGSTS.E [R3+0xf000], [R4.64], P1 ;  /* 0x0f00000004037fae */ /* 0x0003e40008921848 */
[----:B-1----:R-:W-:-:S04]  /*18db0*/  SEL R4, RZ, 0x4, !P2 ;  /* 0x00000004ff047807 */ /* 0x002fc80005000000 */
[----:B------:R-:W-:-:S04]  /*18dc0*/  SEL R4, R4, RZ, !P0 ;  /* 0x000000ff04047207 */ /* 0x000fc80004000000 */
[----:B------:R-:W-:Y:S02]  /*18dd0*/  ISETP.NE.U32.AND P2, PT, R4, RZ, PT ;  /* 0x000000ff0400720c */ /* 0x000fe40003f45070 */
[-C--:B---3--:R-:W-:Y:S02]  /*18de0*/  IADD3 R24, P3, R24, R202.reuse, RZ ;  /* 0x000000ca18187210 */ /* 0x088fe40007f7e0ff */
[----:B--2---:R-:W-:-:S03]  /*18df0*/  IADD3 R7, P4, R7, R202, RZ ;  /* 0x000000ca07077210 */ /* 0x004fc60007f9e0ff */
[----:B------:R-:W-:Y:S01]  /*18e00*/  IMAD.MOV.U32 R4, RZ, RZ, R24 ;  /* 0x000000ffff047224 */ /* 0x000fe200078e0018 */
[----:B------:R-:W-:Y:S01]  /*18e10*/  STL [R1+0xa4], R24 ;  /* 0x0000a41801007387 */ /* 0x000fe20000100800 */
[----:B-----5:R-:W-:-:S05]  /*18e20*/  IMAD.X R25, R25, 0x1, R0, P3 ;  /* 0x0000000119197824 */ /* 0x020fca00018e0600 */
[----:B------:R-:W-:Y:S01]  /*18e30*/  MOV R5, R25 ;  /* 0x0000001900057202 */ /* 0x000fe20000000f00 */
[----:B------:R-:W-:-:S04]  /*18e40*/  IMAD.X R20, R20, 0x1, R0, P4 ;  /* 0x0000000114147824 */ /* 0x000fc800020e0600 */
[----:B------:R1:W-:Y:S01]  /*18e50*/  LDGSTS.E [R3+0xf200], [R4.64], P1 ;  /* 0x0f20000004037fae */ /* 0x0003e20008921848 */
[----:B------:R-:W-:-:S03]  /*18e60*/  ISETP.GT.AND P1, PT, R2, 0x44, PT ;  /* 0x000000440200780c */ /* 0x000fc60003f24270 */
[----:B------:R-:W-:Y:S04]  /*18e70*/  STL [R1+0xa0], R25 ;  /* 0x0000a01901007387 */ /* 0x000fe80000100800 */
[----:B------:R-:W-:Y:S01]  /*18e80*/  STL [R1+0xdc], R7 ;  /* 0x0000dc0701007387 */ /* 0x000fe20000100800 */
[----:B-1----:R-:W-:Y:S02]  /*18e90*/  IMAD.MOV.U32 R4, RZ, RZ, R7 ;  /* 0x000000ffff047224 */ /* 0x002fe400078e0007 */
[----:B------:R-:W-:Y:S01]  /*18ea0*/  IMAD.MOV.U32 R5, RZ, RZ, R20 ;  /* 0x000000ffff057224 */ /* 0x000fe200078e0014 */
[-C--:B----4-:R-:W-:Y:S01]  /*18eb0*/  IADD3 R19, P3, R19, R202.reuse, RZ ;  /* 0x000000ca13137210 */ /* 0x090fe20007f7e0ff */
[----:B------:R1:W-:Y:S04]  /*18ec0*/  STL [R1+0xd8], R20 ;  /* 0x0000d81401007387 */ /* 0x0003e80000100800 */
[----:B------:R-:W-:Y:S01]  /*18ed0*/  IMAD.X R22, R22, 0x1, R0, P3 ;  /* 0x0000000116167824 */ /* 0x000fe200018e0600 */
[----:B------:R2:W-:Y:S01]  /*18ee0*/  LDGSTS.E [R3+0x10000], [R4.64], P2 ;  /* 0x1000000004037fae */ /* 0x0005e20009121848 */
[----:B------:R-:W-:-:S03]  /*18ef0*/  IADD3 R6, P4, R6, R202, RZ ;  /* 0x000000ca06067210 */ /* 0x000fc60007f9e0ff */
[----:B-1----:R-:W3:Y:S04]  /*18f00*/  LDL.LU R20, [R1+0x164] ;  /* 0x0001640001147983 */ /* 0x002ee80000300800 */
[----:B------:R-:W4:Y:S01]  /*18f10*/  LDL.LU R7, [R1+0x19c] ;  /* 0x00019c0001077983 */ /* 0x000f220000300800 */
[----:B--2---:R-:W-:-:S03]  /*18f20*/  SEL R4, RZ, 0x4, !P1 ;  /* 0x00000004ff047807 */ /* 0x004fc60004800000 */
[----:B------:R-:W-:Y:S01]  /*18f30*/  STL [R1+0xe4], R19 ;  /* 0x0000e41301007387 */ /* 0x000fe20000100800 */
[----:B------:R-:W-:-:S03]  /*18f40*/  IMAD.MOV.U32 R5, RZ, RZ, R22 ;  /* 0x000000ffff057224 */ /* 0x000fc600078e0016 */
[----:B------:R1:W-:Y:S01]  /*18f50*/  STL [R1+0xe0], R22 ;  /* 0x0000e01601007387 */ /* 0x0003e20000100800 */
[----:B------:R-:W-:Y:S01]  /*18f60*/  SEL R4, R4, RZ, !P0 ;  /* 0x000000ff04047207 */ /* 0x000fe20004000000 */
[----:B------:R-:W-:Y:S02]  /*18f70*/  IMAD.X R23, R23, 0x1, R0, P4 ;  /* 0x0000000117177824 */ /* 0x000fe400020e0600 */
[----:B------:R2:W-:Y:S01]  /*18f80*/  STL [R1+0x11c], R6 ;  /* 0x00011c0601007387 */ /* 0x0005e20000100800 */
[----:B------:R-:W-:-:S03]  /*18f90*/  ISETP.NE.U32.AND P1, PT, R4, RZ, PT ;  /* 0x000000ff0400720c */ /* 0x000fc60003f25070 */
[----:B-1----:R-:W5:Y:S01]  /*18fa0*/  LDL.LU R22, [R1+0x160] ;  /* 0x0001600001167983 */ /* 0x002f620000300800 */
[----:B------:R-:W-:-:S03]  /*18fb0*/  IMAD.MOV.U32 R4, RZ, RZ, R19 ;  /* 0x000000ffff047224 */ /* 0x000fc600078e0013 */
[----:B------:R-:W-:Y:S04]  /*18fc0*/  STL [R1+0x118], R23 ;  /* 0x0001181701007387 */ /* 0x000fe80000100800 */
[----:B------:R-:W5:Y:S04]  /*18fd0*/  LDL.LU R19, [R1+0x198] ;  /* 0x0001980001137983 */ /* 0x000f680000300800 */
[----:B------:R1:W-:Y:S01]  /*18fe0*/  LDGSTS.E [R3+0x10200], [R4.64], P2 ;  /* 0x1020000004037fae */ /* 0x0003e20009121848 */
[----:B------:R-:W-:Y:S02]  /*18ff0*/  IADD3 R18, P3, R18, R202, RZ ;  /* 0x000000ca12127210 */ /* 0x000fe40007f7e0ff */
[----:B------:R-:W-:Y:S01]  /*19000*/  ISETP.GT.AND P2, PT, R2, 0x48, PT ;  /* 0x000000480200780c */ /* 0x000fe20003f44270 */
[----:B------:R-:W5:Y:S01]  /*19010*/  LDL.LU R24, [R1+0x1a4] ;  /* 0x0001a40001187983 */ /* 0x000f620000300800 */
[----:B------:R-:W-:Y:S01]  /*19020*/  IADD3.X R21, R21, R0, RZ, P3, !PT ;  /* 0x0000000015157210 */ /* 0x000fe20001ffe4ff */
[----:B-1----:R-:W-:-:S02]  /*19030*/  IMAD.MOV.U32 R4, RZ, RZ, R6 ;  /* 0x000000ffff047224 */ /* 0x002fc400078e0006 */
[----:B------:R-:W-:Y:S01]  /*19040*/  IMAD.MOV.U32 R5, RZ, RZ, R23 ;  /* 0x000000ffff057224 */ /* 0x000fe200078e0017 */
[----:B--2---:R-:W2:Y:S04]  /*19050*/  LDL.LU R6, [R1+0x1dc] ;  /* 0x0001dc0001067983 */ /* 0x004ea80000300800 */
[----:B------:R1:W-:Y:S01]  /*19060*/  LDGSTS.E [R3+0x11000], [R4.64], P1 ;  /* 0x1100000004037fae */ /* 0x0003e20008921848 */
[----:B------:R-:W-:-:S03]  /*19070*/  IADD3 R16, P4, R16, R202, RZ ;  /* 0x000000ca10107210 */ /* 0x000fc60007f9e0ff */
[----:B------:R1:W-:Y:S04]  /*19080*/  STL [R1+0x124], R18 ;  /* 0x0001241201007387 */ /* 0x0003e80000100800 */
[----:B------:R1:W-:Y:S02]  /*19090*/  STL [R1+0x120], R21 ;  /* 0x0001201501007387 */ /* 0x0003e40000100800 */
[----:B-1----:R-:W-:Y:S01]  /*190a0*/  SEL R4, RZ, 0x4, !P2 ;  /* 0x00000004ff047807 */ /* 0x002fe20005000000 */
[----:B------:R-:W-:Y:S01]  /*190b0*/  IMAD.X R17, R17, 0x1, R0, P4 ;  /* 0x0000000111117824 */ /* 0x000fe200020e0600 */
[----:B------:R1:W-:Y:S02]  /*190c0*/  STL [R1+0x15c], R16 ;  /* 0x00015c1001007387 */ /* 0x0003e40000100800 */
[----:B------:R-:W-:-:S02]  /*190d0*/  SEL R4, R4, RZ, !P0 ;  /* 0x000000ff04047207 */ /* 0x000fc40004000000 */
[----:B------:R-:W2:Y:S02]  /*190e0*/  LDL.LU R25, [R1+0x1a0] ;  /* 0x0001a00001197983 */ /* 0x000ea40000300800 */
[----:B------:R-:W-:Y:S01]  /*190f0*/  ISETP.NE.U32.AND P2, PT, R4, RZ, PT ;  /* 0x000000ff0400720c */ /* 0x000fe20003f45070 */
[----:B------:R-:W-:Y:S01]  /*19100*/  IMAD.MOV.U32 R4, RZ, RZ, R18 ;  /* 0x000000ffff047224 */ /* 0x000fe200078e0012 */
[----:B------:R1:W-:Y:S01]  /*19110*/  STL [R1+0x158], R17 ;  /* 0x0001581101007387 */ /* 0x0003e20000100800 */
[----:B------:R-:W-:-:S03]  /*19120*/  IMAD.MOV.U32 R5, RZ, RZ, R21 ;  /* 0x000000ffff057224 */ /* 0x000fc600078e0015 */
[----:B------:R-:W2:Y:S04]  /*19130*/  LDL.LU R18, [R1+0x1d8] ;  /* 0x0001d80001127983 */ /* 0x000ea80000300800 */
[----:B------:R1:W-:Y:S04]  /*19140*/  LDGSTS.E [R3+0x11200], [R4.64], P1 ;  /* 0x1120000004037fae */ /* 0x0003e80008921848 */
[----:B------:R-:W2:Y:S01]  /*19150*/  LDL.LU R21, [R1+0x1e0] ;  /* 0x0001e00001157983 */ /* 0x000ea20000300800 */
[----:B-1----:R-:W-:-:S03]  /*19160*/  IMAD.MOV.U32 R4, RZ, RZ, R16 ;  /* 0x000000ffff047224 */ /* 0x002fc600078e0010 */
[----:B------:R-:W2:Y:S01]  /*19170*/  LDL.LU R16, [R1+0x1e4] ;  /* 0x0001e40001107983 */ /* 0x000ea20000300800 */
[----:B------:R-:W-:-:S03]  /*19180*/  IMAD.MOV.U32 R5, RZ, RZ, R17 ;  /* 0x000000ffff057224 */ /* 0x000fc600078e0011 */
[----:B------:R-:W2:Y:S04]  /*19190*/  LDL.LU R23, [R1+0x218] ;  /* 0x0002180001177983 */ /* 0x000ea80000300800 */
[----:B------:R-:W2:Y:S01]  /*191a0*/  LDL.LU R17, [R1+0x21c] ;  /* 0x00021c0001117983 */ /* 0x000ea20000300800 */
[----:B------:R-:W-:-:S03]  /*191b0*/  ISETP.GT.AND P1, PT, R2, 0x4c, PT ;  /* 0x0000004c0200780c */ /* 0x000fc60003f24270 */
[----:B------:R1:W-:Y:S02]  /*191c0*/  LDGSTS.E [R3+0x12000], [R4.64], P2 ;  /* 0x1200000004037fae */ /* 0x0003e40009121848 */
[----:B-1----:R-:W-:-:S04]  /*191d0*/  SEL R4, RZ, 0x4, !P1 ;  /* 0x00000004ff047807 */ /* 0x002fc80004800000 */
[----:B------:R-:W-:-:S04]  /*191e0*/  SEL R4, R4, RZ, !P0 ;  /* 0x000000ff04047207 */ /* 0x000fc80004000000 */
[----:B------:R-:W-:Y:S02]  /*191f0*/  ISETP.NE.U32.AND P1, PT, R4, RZ, PT ;  /* 0x000000ff0400720c */ /* 0x000fe40003f25070 */
[-C--:B---3--:R-:W-:Y:S02]  /*19200*/  IADD3 R20, P3, R20, R202.reuse, RZ ;  /* 0x000000ca14147210 */ /* 0x088fe40007f7e0ff */
[----:B----4-:R-:W-:-:S03]  /*19210*/  IADD3 R7, P4, R7, R202, RZ ;  /* 0x000000ca07077210 */ /* 0x010fc60007f9e0ff */
[----:B------:R-:W-:Y:S01]  /*19220*/  IMAD.MOV.U32 R4, RZ, RZ, R20 ;  /* 0x000000ffff047224 */ /* 0x000fe200078e0014 */
[----:B------:R-:W-:Y:S01]  /*19230*/  STL [R1+0x164], R20 ;  /* 0x0001641401007387 */ /* 0x000fe20000100800 */
[----:B-----5:R-:W-:-:S05]  /*19240*/  IMAD.X R22, R22, 0x1, R0, P3 ;  /* 0x0000000116167824 */ /* 0x020fca00018e0600 */
[----:B------:R-:W-:Y:S01]  /*19250*/  MOV R5, R22 ;  /* 0x0000001600057202 */ /* 0x000fe20000000f00 */
[----:B------:R-:W-:Y:S01]  /*19260*/  IMAD.X R19, R19, 0x1, R0, P4 ;  /* 0x0000000113137824 */ /* 0x000fe200020e0600 */
[----:B------:R1:W-:Y:S04]  /*19270*/  STL [R1+0x160], R22 ;  /* 0x0001601601007387 */ /* 0x0003e80000100800 */
[----:B------:R-:W-:Y:S04]  /*19280*/  STL [R1+0x19c], R7 ;  /* 0x00019c0701007387 */ /* 0x000fe80000100800 */
[----:B------:R3:W-:Y:S01]  /*19290*/  LDGSTS.E [R3+0x12200], [R4.64], P2 ;  /* 0x1220000004037fae */ /* 0x0007e20009121848 */
[----:B------:R-:W-:-:S03]  /*192a0*/  ISETP.GT.AND P2, PT, R2, 0x50, PT ;  /* 0x000000500200780c */ /* 0x000fc60003f44270 */
[----:B------:R4:W-:Y:S04]  /*192b0*/  STL [R1+0x198], R19 ;  /* 0x0001981301007387 */ /* 0x0009e80000100800 */
[----:B-1----:R-:W5:Y:S01]  /*192c0*/  LDL.LU R22, [R1+0x220] ;  /* 0x0002200001167983 */ /* 0x002f620000300800 */
[----:B---3--:R-:W-:-:S03]  /*192d0*/  IMAD.MOV.U32 R4, RZ, RZ, R7 ;  /* 0x000000ffff047224 */ /* 0x008fc600078e0007 */
[----:B------:R-:W3:Y:S01]  /*192e0*/  LDL.LU R20, [R1+0x224] ;  /* 0x0002240001147983 */ /* 0x000ee20000300800 */
[----:B------:R-:W-:Y:S01]  /*192f0*/  IMAD.MOV.U32 R5, RZ, RZ, R19 ;  /* 0x000000ffff057224 */ /* 0x000fe200078e0013 */
[-C--:B------:R-:W-:Y:S02]  /*19300*/  IADD3 R24, P3, R24, R202.reuse, RZ ;  /* 0x000000ca18187210 */ /* 0x080fe40007f7e0ff */
[----:B----4-:R-:W4:Y:S04]  /*19310*/  LDL.LU R19, [R1+0x258] ;  /* 0x0002580001137983 */ /* 0x010f280000300800 */
[----:B------:R1:W-:Y:S04]  /*19320*/  LDGSTS.E [R3+0x13000], [R4.64], P1 ;  /* 0x1300000004037fae */ /* 0x0003e80008921848 */
[----:B------:R-:W4:Y:S01]  /*19330*/  LDL.LU R7, [R1+0x25c] ;  /* 0x00025c0001077983 */ /* 0x000f220000300800 */
[----:B--2---:R-:W-:-:S02]  /*19340*/  IADD3 R6, P4, R6, R202, RZ ;  /* 0x000000ca06067210 */ /* 0x004fc40007f9e0ff */
[----:B-1----:R-:W-:Y:S01]  /*19350*/  SEL R4, RZ, 0x4, !P2 ;  /* 0x00000004ff047807 */ /* 0x002fe20005000000 */
[----:B------:R-:W-:-:S03]  /*19360*/  IMAD.X R25, R25, 0x1, R0, P3 ;  /* 0x0000000119197824 */ /* 0x000fc600018e0600 */
[----:B------:R-:W-:Y:S01]  /*19370*/  SEL R4, R4, RZ, !P0 ;  /* 0x000000ff04047207 */ /* 0x000fe20004000000 */
[----:B------:R-:W-:-:S03]  /*19380*/  IMAD.MOV.U32 R5, RZ, RZ, R25 ;  /* 0x000000ffff057224 */ /* 0x000fc600078e0019 */
[----:B------:R-:W-:Y:S01]  /*19390*/  ISETP.NE.U32.AND P2, PT, R4, RZ, PT ;  /* 0x000000ff0400720c */ /* 0x000fe20003f45070 */
[----:B------:R-:W-:Y:S02]  /*193a0*/  IMAD.MOV.U32 R4, RZ, RZ, R24 ;  /* 0x000000ffff047224 */ /* 0x000fe400078e0018 */
[----:B------:R-:W-:-:S03]  /*193b0*/  IMAD.X R18, R18, 0x1, R0, P4 ;  /* 0x0000000112127824 */ /* 0x000fc600020e0600 */
[----:B------:R1:W-:Y:S01]  /*193c0*/  LDGSTS.E [R3+0x13200], [R4.64], P1 ;  /* 0x1320000004037fae */ /* 0x0003e20008921848 */
[----:B------:R-:W-:-:S03]  /*193d0*/  ISETP.GT.AND P1, PT, R2, 0x54, PT ;  /* 0x000000540200780c */ /* 0x000fc60003f24270 */
[----:B------:R-:W-:Y:S01]  /*193e0*/  STL [R1+0x1a4], R24 ;  /* 0x0001a41801007387 */ /* 0x000fe20000100800 */
[----:B-1----:R-:W-:Y:S02]  /*193f0*/  IMAD.MOV.U32 R4, RZ, RZ, R6 ;  /* 0x000000ffff047224 */ /* 0x002fe400078e0006 */
[----:B------:R-:W-:Y:S01]  /*19400*/  IMAD.MOV.U32 R5, RZ, RZ, R18 ;  /* 0x000000ffff057224 */ /* 0x000fe200078e0012 */
[-C--:B------:R-:W-:Y:S01]  /*19410*/  IADD3 R16, P3, R16, R202.reuse, RZ ;  /* 0x000000ca10107210 */ /* 0x080fe20007f7e0ff */
[----:B------:R-:W-:Y:S01]  /*19420*/  STL [R1+0x1a0], R25 ;  /* 0x0001a01901007387 */ /* 0x000fe20000100800 */
[----:B------:R-:W-:-:S03]  /*19430*/  IADD3 R17, P4, R17, R202, RZ ;  /* 0x000000ca11117210 */ /* 0x000fc60007f9e0ff */
[----:B------:R1:W-:Y:S01]  /*19440*/  LDGSTS.E [R3+0x14000], [R4.64], P2 ;  /* 0x1400000004037fae */ /* 0x0003e20009121848 */
[----:B------:R-:W-:-:S03]  /*19450*/  IADD3.X R21, R21, R0, RZ, P3, !PT ;  /* 0x0000000015157210 */ /* 0x000fc60001ffe4ff */
[----:B------:R-:W-:Y:S01]  /*19460*/  STL [R1+0x1dc], R6 ;  /* 0x0001dc0601007387 */ /* 0x000fe20000100800 */
[----:B------:R-:W-:-:S03]  /*19470*/  IMAD.X R23, R23, 0x1, R0, P4 ;  /* 0x0000000117177824 */ /* 0x000fc600020e0600 */
[----:B------:R2:W-:Y:S01]  /*19480*/  STL [R1+0x1d8], R18 ;  /* 0x0001d81201007387 */ /* 0x0005e20000100800 */
[----:B-1----:R-:W-:Y:S01]  /*19490*/  SEL R4, RZ, 0x4, !P1 ;  /* 0x00000004ff047807 */ /* 0x002fe20004800000 */
[----:B------:R-:W-:-:S03]  /*194a0*/  IMAD.MOV.U32 R5, RZ, RZ, R21 ;  /* 0x000000ffff057224 */ /* 0x000fc600078e0015 */
[----:B------:R-:W-:Y:S01]  /*194b0*/  SEL R4, R4, RZ, !P0 ;  /* 0x000000ff04047207 */ /* 0x000fe20004000000 */
[----:B--2---:R-:W2:Y:S04]  /*194c0*/  LDL.LU R18, [R1+0x264] ;  /* 0x0002640001127983 */ /* 0x004ea80000300800 */
[----:B------:R-:W2:Y:S01]  /*194d0*/  LDL.LU R6, [R1+0x29c] ;  /* 0x00029c0001067983 */ /* 0x000ea20000300800 */
[----:B------:R-:W-:-:S03]  /*194e0*/  ISETP.NE.U32.AND P1, PT, R4, RZ, PT ;  /* 0x000000ff0400720c */ /* 0x000fc60003f25070 */
[----:B------:R-:W-:Y:S01]  /*194f0*/  STL [R1+0x1e4], R16 ;  /* 0x0001e41001007387 */ /* 0x000fe20000100800 */
[----:B------:R-:W-:-:S03]  /*19500*/  IMAD.MOV.U32 R4, RZ, RZ, R16 ;  /* 0x000000ffff047224 */ /* 0x000fc600078e0010 */
[----:B------:R1:W-:Y:S04]  /*19510*/  STL [R1+0x1e0], R21 ;  /* 0x0001e01501007387 */ /* 0x0003e80000100800 */
[----:B------:R1:W-:Y:S04]  /*19520*/  STL [R1+0x21c], R17 ;  /* 0x00021c1101007387 */ /* 0x0003e80000100800 */
[----:B------:R1:W-:Y:S04]  /*19530*/  LDGSTS.E [R3+0x14200], [R4.64], P2 ;  /* 0x1420000004037fae */ /* 0x0003e80009121848 */
[----:B-1----:R-:W2:Y:S04]  /*19540*/  LDL.LU R21, [R1+0x260] ;  /* 0x0002600001157983 */ /* 0x002ea80000300800 */
[----:B------:R-:W-:Y:S04]  /*19550*/  STL [R1+0x218], R23 ;  /* 0x0002181701007387 */ /* 0x000fe80000100800 */
[----:B------:R-:W2:Y:S01]  /*19560*/  LDL.LU R16, [R1+0x298] ;  /* 0x0002980001107983 */ /* 0x000ea20000300800 */
[----:B------:R-:W-:-:S02]  /*19570*/  IMAD.MOV.U32 R4, RZ, RZ, R17 ;  /* 0x000000ffff047224 */ /* 0x000fc400078e0011 */
[----:B------:R-:W-:Y:S01]  /*19580*/  IMAD.MOV.U32 R5, RZ, RZ, R23 ;  /* 0x000000ffff057224 */ /* 0x000fe200078e0017 */
[----:B------:R-:W-:Y:S01]  /*19590*/  ISETP.GT.AND P2, PT, R2, 0x58, PT ;  /* 0x000000580200780c */ /* 0x000fe20003f44270 */
[----:B------:R-:W2:Y:S04]  /*195a0*/  LDL.LU R24, [R1+0x2a4] ;  /* 0x0002a40001187983 */ /* 0x000ea80000300800 */
[----:B------:R1:W-:Y:S04]  /*195b0*/  LDGSTS.E [R3+0x15000], [R4.64], P1 ;  /* 0x1500000004037fae */ /* 0x0003e80008921848 */
[----:B------:R-:W2:Y:S01]  /*195c0*/  LDL.LU R17, [R1+0x2dc] ;  /* 0x0002dc0001117983 */ /* 0x000ea20000300800 */
[----:B-1----:R-:W-:-:S04]  /*195d0*/  SEL R4, RZ, 0x4, !P2 ;  /* 0x00000004ff047807 */ /* 0x002fc80005000000 */
[----:B------:R-:W-:-:S04]  /*195e0*/  SEL R4, R4, RZ, !P0 ;  /* 0x000000ff04047207 */ /* 0x000fc80004000000 */
[----:B------:R-:W-:Y:S02]  /*195f0*/  ISETP.NE.U32.AND P2, PT, R4, RZ, PT ;  /* 0x000000ff0400720c */ /* 0x000fe40003f45070 */
[----:B---3--:R-:W-:-:S05]  /*19600*/  IADD3 R20, P3, R20, R202, RZ ;  /* 0x000000ca14147210 */ /* 0x008fca0007f7e0ff */
[----:B-----5:R-:W-:Y:S01]  /*19610*/  IMAD.X R22, R22, 0x1, R0, P3 ;  /* 0x0000000116167824 */ /* 0x020fe200018e0600 */
[----:B------:R1:W-:Y:S01]  /*19620*/  STL [R1+0x224], R20 ;  /* 0x0002241401007387 */ /* 0x0003e20000100800 */
[----:B----4-:R-:W-:-:S03]  /*19630*/  IADD3 R7, P4, R7, R202, RZ ;  /* 0x000000ca07077210 */ /* 0x010fc60007f9e0ff */
[----:B------:R-:W-:Y:S04]  /*19640*/  STL [R1+0x220], R22 ;  /* 0x0002201601007387 */ /* 0x000fe80000100800 */
[----:B------:R-:W-:Y:S01]  /*19650*/  STL [R1+0x25c], R7 ;  /* 0x00025c0701007387 */ /* 0x000fe20000100800 */
[----:B------:R-:W-:-:S03]  /*19660*/  IMAD.X R19, R19, 0x1, R0, P4 ;  /* 0x0000000113137824 */ /* 0x000fc600020e0600 */
[----:B------:R-:W3:Y:S01]  /*19670*/  LDL.LU R25, [R1+0x2a0] ;  /* 0x0002a00001197983 */ /* 0x000ee20000300800 */
[----:B------:R-:W-:Y:S01]  /*19680*/  IMAD.MOV.U32 R4, RZ, RZ, R20 ;  /* 0x000000ffff047224 */ /* 0x000fe200078e0014 */
[----:B------:R-:W-:Y:S02]  /*19690*/  MOV R5, R22 ;  /* 0x0000001600057202 */ /* 0x000fe40000000f00 */
[----:B------:R4:W-:Y:S04]  /*196a0*/  STL [R1+0x258], R19 ;  /* 0x0002581301007387 */ /* 0x0009e80000100800 */
[----:B-1----:R-:W5:Y:S04]  /*196b0*/  LDL.LU R20, [R1+0x2d8] ;  /* 0x0002d80001147983 */ /* 0x002f680000300800 */
[----:B------:R1:W-:Y:S04]  /*196c0*/  LDGSTS.E [R3+0x15200], [R4.64], P1 ;  /* 0x1520000004037fae */ /* 0x0003e80008921848 */
[----:B------:R-:W5:Y:S01]  /*196d0*/  LDL.LU R23, [R1+0x2e0] ;  /* 0x0002e00001177983 */ /* 0x000f620000300800 */
[----:B------:R-:W-:Y:S01]  /*196e0*/  ISETP.GT.AND P1, PT, R2, 0x5c, PT ;  /* 0x0000005c0200780c */ /* 0x000fe20003f24270 */
[----:B-1----:R-:W-:-:S02]  /*196f0*/  IMAD.MOV.U32 R5, RZ, RZ, R19 ;  /* 0x000000ffff057224 */ /* 0x002fc400078e0013 */
[----:B----4-:R-:W4:Y:S01]  /*19700*/  LDL.LU R19, [R1+0x2e4] ;  /* 0x0002e40001137983 */ /* 0x010f220000300800 */
[----:B------:R-:W-:-:S03]  /*19710*/  IMAD.MOV.U32 R4, RZ, RZ, R7 ;  /* 0x000000ffff047224 */ /* 0x000fc600078e0007 */
[----:B------:R-:W4:Y:S04]  /*19720*/  LDL.LU R22, [R1+0x318] ;  /* 0x0003180001167983 */ /* 0x000f280000300800 */
[----:B------:R-:W4:Y:S04]  /*19730*/  LDL.LU R7, [R1+0x31c] ;  /* 0x00031c0001077983 */ /* 0x000f280000300800 */
[----:B------:R1:W-:Y:S01]  /*19740*/  LDGSTS.E [R3+0x16000], [R4.64], P2 ;  /* 0x1600000004037fae */ /* 0x0003e20009121848 */
[----:B--2---:R-:W-:Y:S02]  /*19750*/  IADD3 R18, P3, R18, R202, RZ ;  /* 0x000000ca12127210 */ /* 0x004fe40007f7e0ff */
[----:B-1----:R-:W-:-:S02]  /*19760*/  SEL R4, RZ, 0x4, !P1 ;  /* 0x00000004ff047807 */ /* 0x002fc40004800000 */
[----:B------:R-:W-:Y:S02]  /*19770*/  IADD3 R6, P4, R6, R202, RZ ;  /* 0x000000ca06067210 */ /* 0x000fe40007f9e0ff */
[----:B------:R-:W-:Y:S01]  /*19780*/  SEL R4, R4, RZ, !P0 ;  /* 0x000000ff04047207 */ /* 0x000fe20004000000 */
[----:B------:R-:W-:Y:S03]  /*19790*/  STL [R1+0x264], R18 ;  /* 0x0002641201007387 */ /* 0x000fe60000100800 */
[----:B------:R-:W-:Y:S01]  /*197a0*/  ISETP.NE.U32.AND P1, PT, R4, RZ, PT ;  /* 0x000000ff0400720c */ /* 0x000fe20003f25070 */
[----:B------:R-:W-:Y:S02]  /*197b0*/  IMAD.MOV.U32 R4, RZ, RZ, R18 ;  /* 0x000000ffff047224 */ /* 0x000fe400078e0012 */
[----:B------:R-:W-:-:S05]  /*197c0*/  IMAD.X R21, R21, 0x1, R0, P3 ;  /* 0x0000000115157824 */ /* 0x000fca00018e0600 */
[----:B------:R1:W-:Y:S01]  /*197d0*/  STL [R1+0x260], R21 ;  /* 0x0002601501007387 */ /* 0x0003e20000100800 */
[----:B------:R-:W-:-:S03]  /*197e0*/  IMAD.X R16, R16, 0x1, R0, P4 ;  /* 0x0000000110107824 */ /* 0x000fc600020e0600 */
[----:B------:R-:W-:Y:S01]  /*197f0*/  STL [R1+0x29c], R6 ;  /* 0x00029c0601007387 */ /* 0x000fe20000100800 */
[----:B------:R-:W-:-:S03]  /*19800*/  IMAD.MOV.U32 R5, RZ, RZ, R21 ;  /* 0x000000ffff057224 */ /* 0x000fc600078e0015 */
[----:B------:R2:W-:Y:S04]  /*19810*/  STL [R1+0x298], R16 ;  /* 0x0002981001007387 */ /* 0x0005e80000100800 */
[----:B-1----:R-:W4:Y:S04]  /*19820*/  LDL.LU R21, [R1+0x320] ;  /* 0x0003200001157983 */ /* 0x002f280000300800 */
[----:B------:R-:W4:Y:S04]  /*19830*/  LDL.LU R18, [R1+0x324] ;  /* 0x0003240001127983 */ /* 0x000f280000300800 */
[----:B------:R1:W-:Y:S02]  /*19840*/  LDGSTS.E [R3+0x16200], [R4.64], P2 ;  /* 0x1620000004037fae */ /* 0x0003e40009121848 */
[----:B-1----:R-:W-:-:S02]  /*19850*/  IMAD.MOV.U32 R5, RZ, RZ, R16 ;  /* 0x000000ffff057224 */ /* 0x002fc400078e0010 */
[----:B------:R-:W-:Y:S01]  /*19860*/  IMAD.MOV.U32 R4, RZ, RZ, R6 ;  /* 0x000000ffff047224 */ /* 0x000fe200078e0006 */
[----:B--2---:R-:W2:Y:S04]  /*19870*/  LDL.LU R16, [R1+0x358] ;  /* 0x0003580001107983 */ /* 0x004ea80000300800 */
[----:B------:R-:W2:Y:S01]  /*19880*/  LDL.LU R6, [R1+0x35c] ;  /* 0x00035c0001067983 */ /* 0x000ea20000300800 */
[----:B------:R-:W-:-:S03]  /*19890*/  ISETP.GT.AND P2, PT, R2, 0x60, PT ;  /* 0x000000600200780c */ /* 0x000fc60003f44270 */
[----:B------:R1:W-:Y:S01]  /*198a0*/  LDGSTS.E [R3+0x17000], [R4.64], P1 ;  /* 0x1700000004037fae */ /* 0x0003e20008921848 */
[-C--:B------:R-:W-:Y:S02]  /*198b0*/  IADD3 R24, P3, R24, R202.reuse, RZ ;  /* 0x000000ca18187210 */ /* 0x080fe40007f7e0ff */
[----:B------:R-:W-:Y:S02]  /*198c0*/  IADD3 R17, P4, R17, R202, RZ ;  /* 0x000000ca11117210 */ /* 0x000fe40007f9e0ff */
[----:B-1----:R-:W-:-:S04]  /*198d0*/  SEL R4, RZ, 0x4, !P2 ;  /* 0x00000004ff047807 */ /* 0x002fc80005000000 */
[----:B------:R-:W-:-:S04]  /*198e0*/  SEL R4, R4, RZ, !P0 ;  /* 0x000000ff04047207 */ /* 0x000fc80004000000 */
[----:B------:R-:W-:Y:S01]  /*198f0*/  ISETP.NE.U32.AND P2, PT, R4, RZ, PT ;  /* 0x000000ff0400720c */ /* 0x000fe20003f45070 */
[----:B------:R-:W-:Y:S01]  /*19900*/  IMAD.MOV.U32 R4, RZ, RZ, R24 ;  /* 0x000000ffff047224 */ /* 0x000fe200078e0018 */
[----:B------:R-:W-:Y:S01]  /*19910*/  STL [R1+0x2a4], R24 ;  /* 0x0002a41801007387 */ /* 0x000fe20000100800 */
[----:B---3--:R-:W-:-:S05]  /*19920*/  IADD3.X R25, R25, R0, RZ, P3, !PT ;  /* 0x0000000019197210 */ /* 0x008fca0001ffe4ff */
[----:B------:R-:W-:Y:S02]  /*19930*/  IMAD.MOV.U32 R5, RZ, RZ, R25 ;  /* 0x000000ffff057224 */ /* 0x000fe400078e0019 */
[----:B-----5:R-:W-:-:S03]  /*19940*/  IMAD.X R20, R20, 0x1, R0, P4 ;  /* 0x0000000114147824 */ /* 0x020fc600020e0600 */
        /* <DEDUP_REMOVED lines=11> */
[----:B-1----:R-:W4:Y:S04]  /*19a00*/  LDL.LU R20, [R1+0x364] ;  /* 0x0003640001147983 */ /* 0x002f280000300800 */
[----:B------:R-:W5:Y:S01]  /*19a10*/  LDL.LU R17, [R1+0x39c] ;  /* 0x00039c0001117983 */ /* 0x000f620000300800 */
[----:B---3--:R-:W-:-:S03]  /*19a20*/  SEL R4, RZ, 0x4, !P1 ;  /* 0x00000004ff047807 */ /* 0x008fc60004800000 */
[----:B------:R-:W-:Y:S01]  /*19a30*/  STL [R1+0x2e4], R19 ;  /* 0x0002e41301007387 */ /* 0x000fe20000100800 */
[----:B------:R-:W-:Y:S02]  /*19a40*/  MOV R5, R23 ;  /* 0x0000001700057202 */ /* 0x000fe40000000f00 */
[----:B------:R-:W-:Y:S01]  /*19a50*/  SEL R4, R4, RZ, !P0 ;  /* 0x000000ff04047207 */ /* 0x000fe20004000000 */
[----:B------:R1:W-:Y:S01]  /*19a60*/  STL [R1+0x2e0], R23 ;  /* 0x0002e01701007387 */ /* 0x0003e20000100800 */
[----:B------:R-:W-:-:S03]  /*19a70*/  IMAD.X R22, R22, 0x1, R0, P4 ;  /* 0x0000000116167824 */ /* 0x000fc600020e0600 */
[----:B------:R3:W-:Y:S01]  /*19a80*/  STL [R1+0x31c], R7 ;  /* 0x00031c0701007387 */ /* 0x0007e20000100800 */
[----:B------:R-:W-:-:S03]  /*19a90*/  ISETP.NE.U32.AND P1, PT, R4, RZ, PT ;  /* 0x000000ff0400720c */ /* 0x000fc60003f25070 */
[----:B-1----:R-:W5:Y:S01]  /*19aa0*/  LDL.LU R23, [R1+0x360] ;  /* 0x0003600001177983 */ /* 0x002f620000300800 */
[----:B------:R-:W-:-:S03]  /*19ab0*/  IMAD.MOV.U32 R4, RZ, RZ, R19 ;  /* 0x000000ffff047224 */ /* 0x000fc600078e0013 */
[----:B------:R-:W-:Y:S04]  /*19ac0*/  STL [R1+0x318], R22 ;  /* 0x0003181601007387 */ /* 0x000fe80000100800 */
[----:B------:R-:W5:Y:S04]  /*19ad0*/  LDL.LU R19, [R1+0x398] ;  /* 0x0003980001137983 */ /* 0x000f680000300800 */
[----:B------:R1:W-:Y:S01]  /*19ae0*/  LDGSTS.E [R3+0x18200], [R4.64], P2 ;  /* 0x1820000004037fae */ /* 0x0003e20009121848 */
[----:B------:R-:W-:-:S03]  /*19af0*/  ISETP.GT.AND P2, PT, R2, 0x68, PT ;  /* 0x000000680200780c */ /* 0x000fc60003f44270 */
[----:B------:R-:W5:Y:S01]  /*19b00*/  LDL.LU R24, [R1+0x3a4] ;  /* 0x0003a40001187983 */ /* 0x000f620000300800 */
[----:B-1----:R-:W-:Y:S02]  /*19b10*/  IMAD.MOV.U32 R4, RZ, RZ, R7 ;  /* 0x000000ffff047224 */ /* 0x002fe400078e0007 */
[----:B------:R-:W-:Y:S01]  /*19b20*/  IMAD.MOV.U32 R5, RZ, RZ, R22 ;  /* 0x000000ffff057224 */ /* 0x000fe200078e0016 */
[----:B---3--:R-:W3:Y:S04]  /*19b30*/  LDL.LU R7, [R1+0x3dc] ;  /* 0x0003dc0001077983 */ /* 0x008ee80000300800 */
[----:B------:R1:W-:Y:S01]  /*19b40*/  LDGSTS.E [R3+0x19000], [R4.64], P1 ;  /* 0x1900000004037fae */ /* 0x0003e20008921848 */
[----:B------:R-:W-:-:S05]  /*19b50*/  IADD3 R18, P3, R18, R202, RZ ;  /* 0x000000ca12127210 */ /* 0x000fca0007f7e0ff */
[----:B------:R-:W-:Y:S01]  /*19b60*/  IMAD.X R21, R21, 0x1, R0, P3 ;  /* 0x0000000115157824 */ /* 0x000fe200018e0600 */
[----:B-1----:R-:W-:Y:S01]  /*19b70*/  SEL R4, RZ, 0x4, !P2 ;  /* 0x00000004ff047807 */ /* 0x002fe20005000000 */
[----:B------:R1:W-:Y:S04]  /*19b80*/  STL [R1+0x324], R18 ;  /* 0x0003241201007387 */ /* 0x0003e80000100800 */
[----:B------:R1:W-:Y:S01]  /*19b90*/  STL [R1+0x320], R21 ;  /* 0x0003201501007387 */ /* 0x0003e20000100800 */
[----:B------:R-:W-:Y:S02]  /*19ba0*/  SEL R4, R4, RZ, !P0 ;  /* 0x000000ff04047207 */ /* 0x000fe40004000000 */
[----:B--2---:R-:W-:-:S05]  /*19bb0*/  IADD3 R6, P4, R6, R202, RZ ;  /* 0x000000ca06067210 */ /* 0x004fca0007f9e0ff */
[----:B------:R2:W-:Y:S01]  /*19bc0*/  STL [R1+0x35c], R6 ;  /* 0x00035c0601007387 */ /* 0x0005e20000100800 */
[----:B------:R-:W-:-:S03]  /*19bd0*/  IMAD.X R16, R16, 0x1, R0, P4 ;  /* 0x0000000110107824 */ /* 0x000fc600020e0600 */
[----:B------:R-:W3:Y:S01]  /*19be0*/  LDL.LU R25, [R1+0x3a0] ;  /* 0x0003a00001197983 */ /* 0x000ee20000300800 */
[----:B------:R-:W-:Y:S01]  /*19bf0*/  ISETP.NE.U32.AND P2, PT, R4, RZ, PT ;  /* 0x000000ff0400720c */ /* 0x000fe20003f45070 */
[----:B------:R-:W-:Y:S02]  /*19c00*/  IMAD.MOV.U32 R4, RZ, RZ, R18 ;  /* 0x000000ffff047224 */ /* 0x000fe400078e0012 */
[----:B------:R2:W-:Y:S04]  /*19c10*/  STL [R1+0x358], R16 ;  /* 0x0003581001007387 */ /* 0x0005e80000100800 */
[----:B-1----:R-:W3:Y:S01]  /*19c20*/  LDL.LU R18, [R1+0x3d8] ;  /* 0x0003d80001127983 */ /* 0x002ee20000300800 */
[----:B------:R-:W-:-:S03]  /*19c30*/  IMAD.MOV.U32 R5, RZ, RZ, R21 ;  /* 0x000000ffff057224 */ /* 0x000fc600078e0015 */
[----:B------:R-:W3:Y:S04]  /*19c40*/  LDL.LU R21, [R1+0x3e0] ;  /* 0x0003e00001157983 */ /* 0x000ee80000300800 */
[----:B------:R1:W-:Y:S02]  /*19c50*/  LDGSTS.E [R3+0x19200], [R4.64], P1 ;  /* 0x1920000004037fae */ /* 0x0003e40008921848 */
[----:B-1----:R-:W-:Y:S02]  /*19c60*/  IMAD.MOV.U32 R4, RZ, RZ, R6 ;  /* 0x000000ffff047224 */ /* 0x002fe400078e0006 */
[----:B--2---:R-:W2:Y:S01]  /*19c70*/  LDL.LU R6, [R1+0x3e4] ;  /* 0x0003e40001067983 */ /* 0x004ea20000300800 */
        /* <DEDUP_REMOVED lines=8> */
[-C--:B----4-:R-:W-:Y:S02]  /*19d00*/  IADD3 R20, P3, R20, R202.reuse, RZ ;  /* 0x000000ca14147210 */ /* 0x090fe40007f7e0ff */
[----:B-----5:R-:W-:-:S03]  /*19d10*/  IADD3 R17, P4, R17, R202, RZ ;  /* 0x000000ca11117210 */ /* 0x020fc60007f9e0ff */
[----:B------:R-:W-:Y:S01]  /*19d20*/  IMAD.MOV.U32 R4, RZ, RZ, R20 ;  /* 0x000000ffff047224 */ /* 0x000fe200078e0014 */
[----:B------:R-:W-:Y:S01]  /*19d30*/  STL [R1+0x364], R20 ;  /* 0x0003641401007387 */ /* 0x000fe20000100800 */
[----:B------:R-:W-:-:S05]  /*19d40*/  IADD3.X R23, R23, R0, RZ, P3, !PT ;  /* 0x0000000017177210 */ /* 0x000fca0001ffe4ff */
[----:B------:R-:W-:Y:S02]  /*19d50*/  IMAD.MOV.U32 R5, RZ, RZ, R23 ;  /* 0x000000ffff057224 */ /* 0x000fe400078e0017 */
[----:B------:R-:W-:-:S03]  /*19d60*/  IMAD.X R19, R19, 0x1, R0, P4 ;  /* 0x0000000113137824 */ /* 0x000fc600020e0600 */
[----:B------:R1:W-:Y:S01]  /*19d70*/  LDGSTS.E [R3+0x1a200], [R4.64], P2 ;  /* 0x1a20000004037fae */ /* 0x0003e20009121848 */
[----:B------:R-:W-:-:S03]  /*19d80*/  ISETP.GT.AND P2, PT, R2, 0x70, PT ;  /* 0x000000700200780c */ /* 0x000fc60003f44270 */
[----:B------:R4:W-:Y:S01]  /*19d90*/  STL [R1+0x360], R23 ;  /* 0x0003601701007387 */ /* 0x0009e20000100800 */
[-C--:B------:R-:W-:Y:S01]  /*19da0*/  IADD3 R24, P3, R24, R202.reuse, RZ ;  /* 0x000000ca18187210 */ /* 0x080fe20007f7e0ff */
[----:B-1----:R-:W-:Y:S02]  /*19db0*/  IMAD.MOV.U32 R4, RZ, RZ, R17 ;  /* 0x000000ffff047224 */ /* 0x002fe400078e0011 */
[----:B------:R-:W-:Y:S01]  /*19dc0*/  IMAD.MOV.U32 R5, RZ, RZ, R19 ;  /* 0x000000ffff057224 */ /* 0x000fe200078e0013 */
[----:B------:R-:W-:Y:S04]  /*19dd0*/  STL [R1+0x39c], R17 ;  /* 0x00039c1101007387 */ /* 0x000fe80000100800 */
[----:B------:R1:W-:Y:S04]  /*19de0*/  LDGSTS.E [R3+0x1b000], [R4.64], P1 ;  /* 0x1b00000004037fae */ /* 0x0003e80008921848 */
[----:B------:R5:W-:Y:S01]  /*19df0*/  STL [R1+0x398], R19 ;  /* 0x0003981301007387 */ /* 0x000be20000100800 */
[----:B---3--:R-:W-:-:S03]  /*19e00*/  IADD3 R7, P4, R7, R202, RZ ;  /* 0x000000ca07077210 */ /* 0x008fc60007f9e0ff */
[----:B----4-:R-:W3:Y:S01]  /*19e10*/  LDL.LU R23, [R1+0x420] ;  /* 0x0004200001177983 */ /* 0x010ee20000300800 */
[----:B-1----:R-:W-:-:S03]  /*19e20*/  SEL R4, RZ, 0x4, !P2 ;  /* 0x00000004ff047807 */ /* 0x002fc60005000000 */
[----:B------:R-:W4:Y:S01]  /*19e30*/  LDL.LU R20, [R1+0x424] ;  /* 0x0004240001147983 */ /* 0x000f220000300800 */
[----:B------:R-:W-:-:S03]  /*19e40*/  SEL R4, R4, RZ, !P0 ;  /* 0x000000ff04047207 */ /* 0x000fc60004000000 */
[----:B-----5:R-:W5:Y:S01]  /*19e50*/  LDL.LU R19, [R1+0x458] ;  /* 0x0004580001137983 */ /* 0x020f620000300800 */
[----:B------:R-:W-:-:S03]  /*19e60*/  ISETP.NE.U32.AND P2, PT, R4, RZ, PT ;  /* 0x000000ff0400720c */ /* 0x000fc60003f45070 */
[----:B------:R-:W5:Y:S01]  /*19e70*/  LDL.LU R17, [R1+0x45c] ;  /* 0x00045c0001117983 */ /* 0x000f620000300800 */
[----:B------:R-:W-:-:S03]  /*19e80*/  IMAD.MOV.U32 R4, RZ, RZ, R24 ;  /* 0x000000ffff047224 */ /* 0x000fc600078e0018 */
[----:B------:R-:W-:Y:S01]  /*19e90*/  STL [R1+0x3a4], R24 ;  /* 0x0003a41801007387 */ /* 0x000fe20000100800 */
[----:B------:R-:W-:-:S05]  /*19ea0*/  IMAD.X R25, R25, 0x1, R0, P3 ;  /* 0x0000000119197824 */ /* 0x000fca00018e0600 */
[----:B------:R-:W-:Y:S01]  /*19eb0*/  MOV R5, R25 ;  /* 0x0000001900057202 */ /* 0x000fe20000000f00 */
[----:B------:R-:W-:Y:S01]  /*19ec0*/  IMAD.X R18, R18, 0x1, R0, P4 ;  /* 0x0000000112127824 */ /* 0x000fe200020e0600 */
[----:B------:R-:W-:Y:S04]  /*19ed0*/  STL [R1+0x3a0], R25 ;  /* 0x0003a01901007387 */ /* 0x000fe80000100800 */
[----:B------:R-:W-:Y:S04]  /*19ee0*/  STL [R1+0x3dc], R7 ;  /* 0x0003dc0701007387 */ /* 0x000fe80000100800 */
[----:B------:R1:W-:Y:S04]  /*19ef0*/  LDGSTS.E [R3+0x1b200], [R4.64], P1 ;  /* 0x1b20000004037fae */ /* 0x0003e80008921848 */
[----:B------:R1:W-:Y:S02]  /*19f00*/  STL [R1+0x3d8], R18 ;  /* 0x0003d81201007387 */ /* 0x0003e40000100800 */
[----:B-1----:R-:W-:-:S02]  /*19f10*/  IMAD.MOV.U32 R5, RZ, RZ, R18 ;  /* 0x000000ffff057224 */ /* 0x002fc400078e0012 */
[----:B------:R-:W-:Y:S01]  /*19f20*/  IMAD.MOV.U32 R4, RZ, RZ, R7 ;  /* 0x000000ffff047224 */ /* 0x000fe200078e0007 */
[----:B------:R-:W5:Y:S04]  /*19f30*/  LDL.LU R18, [R1+0x460] ;  /* 0x0004600001127983 */ /* 0x000f680000300800 */
[----:B------:R-:W5:Y:S01]  /*19f40*/  LDL.LU R7, [R1+0x464] ;  /* 0x0004640001077983 */ /* 0x000f620000300800 */
[----:B------:R-:W-:Y:S02]  /*19f50*/  ISETP.GT.AND P1, PT, R2, 0x74, PT ;  /* 0x000000740200780c */ /* 0x000fe40003f24270 */
[-C--:B--2---:R-:W-:Y:S01]  /*19f60*/  IADD3 R6, P3, R6, R202.reuse, RZ ;  /* 0x000000ca06067210 */ /* 0x084fe20007f7e0ff */
[----:B------:R1:W-:Y:S01]  /*19f70*/  LDGSTS.E [R3+0x1c000], [R4.64], P2 ;  /* 0x1c00000004037fae */ /* 0x0003e20009121848 */
[----:B------:R-:W-:-:S03]  /*19f80*/  IADD3 R16, P4, R16, R202, RZ ;  /* 0x000000ca10107210 */ /* 0x000fc60007f9e0ff */
[--C-:B------:R-:W-:Y:S01]  /*19f90*/  IMAD.X R21, R21, 0x1, R0.reuse, P3 ;  /* 0x0000000115157824 */ /* 0x100fe200018e0600 */
[----:B-1----:R-:W-:Y:S01]  /*19fa0*/  SEL R4, RZ, 0x4, !P1 ;  /* 0x00000004ff047807 */ /* 0x002fe20004800000 */
[----:B------:R-:W-:-:S03]  /*19fb0*/  IMAD.X R22, R22, 0x1, R0, P4 ;  /* 0x0000000116167824 */ /* 0x000fc600020e0600 */
[----:B------:R-:W-:Y:S01]  /*19fc0*/  SEL R4, R4, RZ, !P0 ;  /* 0x000000ff04047207 */ /* 0x000fe20004000000 */
[----:B------:R-:W-:Y:S01]  /*19fd0*/  STL [R1+0x3e4], R6 ;  /* 0x0003e40601007387 */ /* 0x000fe20000100800 */
[----:B------:R-:W-:Y:S02]  /*19fe0*/  IMAD.MOV.U32 R5, RZ, RZ, R21 ;  /* 0x000000ffff057224 */ /* 0x000fe400078e0015 */
[----:B------:R-:W-:Y:S01]  /*19ff0*/  ISETP.NE.U32.AND P1, PT, R4, RZ, PT ;  /* 0x000000ff0400720c */ /* 0x000fe20003f25070 */
[----:B------:R1:W-:Y:S01]  /*1a000*/  STL [R1+0x3e0], R21 ;  /* 0x0003e01501007387 */ /* 0x0003e20000100800 */
[----:B------:R-:W-:-:S03]  /*1a010*/  IMAD.MOV.U32 R4, RZ, RZ, R6 ;  /* 0x000000ffff047224 */ /* 0x000fc600078e0006 */
[----:B------:R-:W-:Y:S04]  /*1a020*/  STL [R1+0x41c], R16 ;  /* 0x00041c1001007387 */ /* 0x000fe80000100800 */
[----:B------:R2:W-:Y:S04]  /*1a030*/  LDGSTS.E [R3+0x1c200], [R4.64], P2 ;  /* 0x1c20000004037fae */ /* 0x0005e80009121848 */
[----:B-1----:R-:W5:Y:S04]  /*1a040*/  LDL.LU R21, [R1+0x49c] ;  /* 0x00049c0001157983 */ /* 0x002f680000300800 */
[----:B------:R1:W-:Y:S04]  /*1a050*/  STL [R1+0x418], R22 ;  /* 0x0004181601007387 */ /* 0x0003e80000100800 */
[----:B------:R-:W5:Y:S01]  /*1a060*/  LDL.LU R6, [R1+0x4a4] ;  /* 0x0004a40001067983 */ /* 0x000f620000300800 */
[----:B--2---:R-:W-:-:S02]  /*1a070*/  IMAD.MOV.U32 R5, RZ, RZ, R22 ;  /* 0x000000ffff057224 */ /* 0x004fc400078e0016 */
[----:B------:R-:W-:Y:S01]  /*1a080*/  IMAD.MOV.U32 R4, RZ, RZ, R16 ;  /* 0x000000ffff047224 */ /* 0x000fe200078e0010 */
[----:B-1----:R-:W2:Y:S04]  /*1a090*/  LDL.LU R22, [R1+0x498] ;  /* 0x0004980001167983 */ /* 0x002ea80000300800 */
[----:B------:R-:W2:Y:S01]  /*1a0a0*/  LDL.LU R16, [R1+0x4a0] ;  /* 0x0004a00001107983 */ /* 0x000ea20000300800 */
[----:B------:R-:W-:-:S03]  /*1a0b0*/  ISETP.GT.AND P2, PT, R2, 0x78, PT ;  /* 0x000000780200780c */ /* 0x000fc60003f44270 */
[----:B------:R1:W-:Y:S02]  /*1a0c0*/  LDGSTS.E [R3+0x1d000], [R4.64], P1 ;  /* 0x1d00000004037fae */ /* 0x0003e40008921848 */
[----:B-1----:R-:W-:-:S04]  /*1a0d0*/  SEL R4, RZ, 0x4, !P2 ;  /* 0x00000004ff047807 */ /* 0x002fc80005000000 */
[----:B------:R-:W-:-:S04]  /*1a0e0*/  SEL R4, R4, RZ, !P0 ;  /* 0x000000ff04047207 */ /* 0x000fc80004000000 */
[----:B------:R-:W-:Y:S02]  /*1a0f0*/  ISETP.NE.U32.AND P2, PT, R4, RZ, PT ;  /* 0x000000ff0400720c */ /* 0x000fe40003f45070 */
[----:B----4-:R-:W-:-:S04]  /*1a100*/  IADD3 R20, P3, R20, R202, RZ ;  /* 0x000000ca14147210 */ /* 0x010fc80007f7e0ff */
[----:B---3--:R-:W-:Y:S02]  /*1a110*/  IADD3.X R23, R23, R0, RZ, P3, !PT ;  /* 0x0000000017177210 */ /* 0x008fe40001ffe4ff */
[----:B-----5:R-:W-:Y:S01]  /*1a120*/  IADD3 R17, P4, R17, R202, RZ ;  /* 0x000000ca11117210 */ /* 0x020fe20007f9e0ff */
[----:B------:R-:W-:Y:S02]  /*1a130*/  IMAD.MOV.U32 R4, RZ, RZ, R20 ;  /* 0x000000ffff047224 */ /* 0x000fe400078e0014 */
[----:B------:R-:W-:Y:S02]  /*1a140*/  IMAD.MOV.U32 R5, RZ, RZ, R23 ;  /* 0x000000ffff057224 */ /* 0x000fe400078e0017 */
[----:B------:R-:W-:Y:S01]  /*1a150*/  IMAD.X R19, R19, 0x1, R0, P4 ;  /* 0x0000000113137824 */ /* 0x000fe200020e0600 */
[----:B------:R-:W-:Y:S04]  /*1a160*/  STL [R1+0x424], R20 ;  /* 0x0004241401007387 */ /* 0x000fe80000100800 */
[----:B------:R-:W-:Y:S04]  /*1a170*/  STL [R1+0x420], R23 ;  /* 0x0004201701007387 */ /* 0x000fe80000100800 */
[----:B------:R1:W-:Y:S04]  /*1a180*/  STL [R1+0x45c], R17 ;  /* 0x00045c1101007387 */ /* 0x0003e80000100800 */
[----:B------:R3:W-:Y:S04]  /*1a190*/  LDGSTS.E [R3+0x1d200], [R4.64], P1 ;  /* 0x1d20000004037fae */ /* 0x0007e80008921848 */
[----:B------:R4:W-:Y:S01]  /*1a1a0*/  STL [R1+0x458], R19 ;  /* 0x0004581301007387 */ /* 0x0009e20000100800 */
[----:B------:R-:W-:-:S03]  /*1a1b0*/  ISETP.GT.AND P1, PT, R2, 0x7c, PT ;  /* 0x0000007c0200780c */ /* 0x000fc60003f24270 */
[----:B------:R-:W5:Y:S01]  /*1a1c0*/  LDL.LU R24, [R1+0x930] ;  /* 0x0009300001187983 */ /* 0x000f620000300800 */
[----:B---3--:R-:W-:Y:S02]  /*1a1d0*/  IMAD.MOV.U32 R4, RZ, RZ, R17 ;  /* 0x000000ffff047224 */ /* 0x008fe400078e0011 */
[----:B------:R-:W-:Y:S01]  /*1a1e0*/  IMAD.MOV.U32 R5, RZ, RZ, R19 ;  /* 0x000000ffff057224 */ /* 0x000fe200078e0013 */
[----:B-1----:R-:W3:Y:S04]  /*1a1f0*/  LDL.LU R17, [R1+0x948] ;  /* 0x0009480001117983 */ /* 0x002ee80000300800 */
[----:B------:R1:W-:Y:S01]  /*1a200*/  LDGSTS.E [R3+0x1e000], [R4.64], P2 ;  /* 0x1e00000004037fae */ /* 0x0003e20009121848 */
[----:B------:R-:W-:Y:S02]  /*1a210*/  IADD3 R7, P3, R7, R202, RZ ;  /* 0x000000ca07077210 */ /* 0x000fe40007f7e0ff */
[----:B-1----:R-:W-:-:S03]  /*1a220*/  SEL R4, RZ, 0x4, !P1 ;  /* 0x00000004ff047807 */ /* 0x002fc60004800000 */
[----:B------:R-:W-:Y:S01]  /*1a230*/  IMAD.X R18, R18, 0x1, R0, P3 ;  /* 0x0000000112127824 */ /* 0x000fe200018e0600 */
[----:B------:R-:W-:Y:S01]  /*1a240*/  STL [R1+0x464], R7 ;  /* 0x0004640701007387 */ /* 0x000fe20000100800 */
[----:B------:R-:W-:-:S03]  /*1a250*/  SEL R4, R4, RZ, !P0 ;  /* 0x000000ff04047207 */ /* 0x000fc60004000000 */
[----:B------:R1:W-:Y:S04]  /*1a260*/  STL [R1+0x460], R18 ;  /* 0x0004601201007387 */ /* 0x0003e80000100800 */
[----:B------:R-:W5:Y:S04]  /*1a270*/  LDL.LU R20, [R1+0x928] ;  /* 0x0009280001147983 */ /* 0x000f680000300800 */
[----:B----4-:R-:W4:Y:S01]  /*1a280*/  LDL.LU R19, [R1+0x934] ;  /* 0x0009340001137983 */ /* 0x010f220000300800 */
[----:B------:R-:W-:Y:S01]  /*1a290*/  ISETP.NE.U32.AND P1, PT, R4, RZ, PT ;  /* 0x000000ff0400720c */ /* 0x000fe20003f25070 */
[----:B------:R-:W-:-:S02]  /*1a2a0*/  IMAD.MOV.U32 R5, RZ, RZ, R18 ;  /* 0x000000ffff057224 */ /* 0x000fc400078e0012 */
[----:B------:R-:W-:Y:S01]  /*1a2b0*/  IMAD.MOV.U32 R4, RZ, RZ, R7 ;  /* 0x000000ffff047224 */ /* 0x000fe200078e0007 */
[----:B-1----:R-:W4:Y:S04]  /*1a2c0*/  LDL.LU R18, [R1+0x8f0] ;  /* 0x0008f00001127983 */ /* 0x002f280000300800 */
[----:B------:R-:W4:Y:S04]  /*1a2d0*/  LDL.LU R7, [R1+0x90c] ;  /* 0x00090c0001077983 */ /* 0x000f280000300800 */
[----:B------:R1:W-:Y:S01]  /*1a2e0*/  LDGSTS.E [R3+0x1e200], [R4.64], P2 ;  /* 0x1e20000004037fae */ /* 0x0003e20009121848 */
[----:B------:R-:W-:-:S02]  /*1a2f0*/  IADD3 R21, P2, R21, R202, RZ ;  /* 0x000000ca15157210 */ /* 0x000fc40007f5e0ff */
[----:B------:R-:W-:-:S03]  /*1a300*/  IADD3 R6, P3, R6, R202, RZ ;  /* 0x000000ca06067210 */ /* 0x000fc60007f7e0ff */
[----:B------:R-:W-:Y:S01]  /*1a310*/  STL [R1+0x49c], R21 ;  /* 0x00049c1501007387 */ /* 0x000fe20000100800 */
[----:B--2---:R-:W-:Y:S01]  /*1a320*/  IADD3.X R22, R22, R0, RZ, P2, !PT ;  /* 0x0000000016167210 */ /* 0x004fe200017fe4ff */
[----:B------:R-:W-:-:S04]  /*1a330*/  IMAD.X R16, R16, 0x1, R0, P3 ;  /* 0x0000000110107824 */ /* 0x000fc800018e0600 */
[----:B------:R2:W-:Y:S01]  /*1a340*/  STL [R1+0x498], R22 ;  /* 0x0004981601007387 */ /* 0x0005e20000100800 */
[----:B-1----:R-:W-:Y:S02]  /*1a350*/  IMAD.MOV.U32 R4, RZ, RZ, R21 ;  /* 0x000000ffff047224 */ /* 0x002fe400078e0015 */
[----:B------:R-:W-:Y:S01]  /*1a360*/  IMAD.MOV.U32 R5, RZ, RZ, R22 ;  /* 0x000000ffff057224 */ /* 0x000fe200078e0016 */
[----:B------:R-:W-:Y:S04]  /*1a370*/  STL [R1+0x4a4], R6 ;  /* 0x0004a40601007387 */ /* 0x000fe80000100800 */
[----:B------:R1:W-:Y:S04]  /*1a380*/  STL [R1+0x4a0], R16 ;  /* 0x0004a01001007387 */ /* 0x0003e80000100800 */
[----:B------:R-:W4:Y:S04]  /*1a390*/  LDL.LU R23, [R1+0x8e8] ;  /* 0x0008e80001177983 */ /* 0x000f280000300800 */
[----:B--2---:R-:W2:Y:S04]  /*1a3a0*/  LDL.LU R22, [R1+0x8f4] ;  /* 0x0008f40001167983 */ /* 0x004ea80000300800 */
[----:B------:R1:W-:Y:S04]  /*1a3b0*/  LDGSTS.E [R3+0x1f000], [R4.64], P1 ;  /* 0x1f00000004037fae */ /* 0x0003e80008921848 */
[----:B------:R-:W2:Y:S01]  /*1a3c0*/  LDL.LU R21, [R1+0x8b0] ;  /* 0x0008b00001157983 */ /* 0x000ea20000300800 */
[----:B-1----:R-:W-:-:S03]  /*1a3d0*/  IMAD.MOV.U32 R5, RZ, RZ, R16 ;  /* 0x000000ffff057224 */ /* 0x002fc600078e0010 */
[----:B------:R-:W2:Y:S01]  /*1a3e0*/  LDL.LU R16, [R1+0x8cc] ;  /* 0x0008cc0001107983 */ /* 0x000ea20000300800 */
[----:B------:R-:W-:-:S05]  /*1a3f0*/  IMAD.MOV.U32 R4, RZ, RZ, R6 ;  /* 0x000000ffff047224 */ /* 0x000fca00078e0006 */
[----:B------:R1:W-:Y:S01]  /*1a400*/  LDGSTS.E [R3+0x1f200], [R4.64], P1 ;  /* 0x1f20000004037fae */ /* 0x0003e20008921848 */
[----:B------:R-:W-:-:S04]  /*1a410*/  ISETP.GT.AND P1, PT, R2, 0x1, PT ;  /* 0x000000010200780c */ /* 0x000fc80003f24270 */
[----:B-1----:R-:W-:-:S04]  /*1a420*/  SEL R3, RZ, 0x4, !P1 ;  /* 0x00000004ff037807 */ /* 0x002fc80004800000 */
[----:B------:R-:W-:-:S04]  /*1a430*/  SEL R3, R3, RZ, !P0 ;  /* 0x000000ff03037207 */ /* 0x000fc80004000000 */
[----:B------:R-:W-:Y:S01]  /*1a440*/  ISETP.NE.U32.AND P2, PT, R3, RZ, PT ;  /* 0x000000ff0300720c */ /* 0x000fe20003f45070 */
[----:B------:R-:W-:Y:S01]  /*1a450*/  IMAD.U32 R3, RZ, RZ, UR5 ;  /* 0x00000005ff037e24 */ /* 0x000fe2000f8e00ff */
[----:B------:R-:W-:-:S05]  /*1a460*/  LOP3.LUT R6, R203, 0x20, RZ, 0x3c, !PT ;  /* 0x00000020cb067812 */ /* 0x000fca00078e3cff */
[----:B------:R-:W-:Y:S01]  /*1a470*/  IMAD R3, R3, 0x20000, R6 ;  /* 0x0002000003037824 */ /* 0x000fe200078e0206 */
[-C--:B------:R-:W-:Y:S08]  /*1a480*/  HMMA.1688.F32.TF32 R80, R156, R26.reuse, R80 ;  /* 0x0000001a9c50723c */ /* 0x080ff00000081050 */
[-C--:B------:R-:W-:Y:S08]  /*1a490*/  HMMA.1688.F32.TF32 R88, R140, R26.reuse, R88 ;  /* 0x0000001a8c58723c */ /* 0x080ff00000081058 */
[----:B------:R-:W-:Y:S01]  /*1a4a0*/  HMMA.1688.F32.TF32 R60, R100, R26, R60 ;  /* 0x0000001a643c723c */ /* 0x000fe2000008103c */
[----:B---3--:R-:W-:-:S05]  /*1a4b0*/  IADD3 R17, P1, R17, R202, RZ ;  /* 0x000000ca11117210 */ /* 0x008fca0007f3e0ff */
[----:B-----5:R-:W-:Y:S01]  /*1a4c0*/  IMAD.X R24, R24, 0x1, R0, P1 ;  /* 0x0000000118187824 */ /* 0x020fe200008e0600 */
[----:B------:R-:W-:-:S03]  /*1a4d0*/  MOV R4, R17 ;  /* 0x0000001100047202 */ /* 0x000fc60000000f00 */
[----:B------:R-:W-:Y:S01]  /*1a4e0*/  IMAD.MOV.U32 R5, RZ, RZ, R24 ;  /* 0x000000ffff057224 */ /* 0x000fe200078e0018 */
[----:B------:R-:W-:Y:S01]  /*1a4f0*/  ISETP.GT.AND P1, PT, R2, 0x5, PT ;  /* 0x000000050200780c */ /* 0x000fe20003f24270 */
[----:B------:R1:W-:Y:S04]  /*1a500*/  STL [R1+0x948], R17 ;  /* 0x0009481101007387 */ /* 0x0003e80000100800 */
[----:B------:R3:W-:Y:S04]  /*1a510*/  LDGSTS.E [R3+0x400], [R4.64], P2 ;  /* 0x0040000004037fae */ /* 0x0007e80009121848 */
[----:B------:R-:W-:Y:S04]  /*1a520*/  STL [R1+0x930], R24 ;  /* 0x0009301801007387 */ /* 0x000fe80000100800 */
[----:B------:R-:W5:Y:S01]  /*1a530*/  LDL.LU R25, [R1+0x8b4] ;  /* 0x0008b40001197983 */ /* 0x000f620000300800 */
[----:B---3--:R-:W-:-:S03]  /*1a540*/  SEL R4, RZ, 0x4, !P1 ;  /* 0x00000004ff047807 */ /* 0x008fc60004800000 */
[----:B-1----:R-:W3:Y:S01]  /*1a550*/  LDL.LU R17, [R1+0x88c] ;  /* 0x00088c0001117983 */ /* 0x002ee20000300800 */
[----:B------:R-:W-:Y:S02]  /*1a560*/  SEL R4, R4, RZ, !P0 ;  /* 0x000000ff04047207 */ /* 0x000fe40004000000 */
[----:B----4-:R-:W-:-:S05]  /*1a570*/  IADD3 R19, P3, R19, R202, RZ ;  /* 0x000000ca13137210 */ /* 0x010fca0007f7e0ff */
[----:B------:R-:W-:Y:S01]  /*1a580*/  IMAD.X R20, R20, 0x1, R0, P3 ;  /* 0x0000000114147824 */ /* 0x000fe200018e0600 */
[----:B------:R1:W-:Y:S01]  /*1a590*/  STL [R1+0x934], R19 ;  /* 0x0009341301007387 */ /* 0x0003e20000100800 */
[----:B------:R-:W-:-:S03]  /*1a5a0*/  IADD3 R7, P4, R7, R202, RZ ;  /* 0x000000ca07077210 */ /* 0x000fc60007f9e0ff */
[----:B------:R4:W-:Y:S01]  /*1a5b0*/  STL [R1+0x928], R20 ;  /* 0x0009281401007387 */ /* 0x0009e20000100800 */
[----:B------:R-:W-:-:S03]  /*1a5c0*/  ISETP.NE.U32.AND P1, PT, R4, RZ, PT ;  /* 0x000000ff0400720c */ /* 0x000fc60003f25070 */
[----:B------:R-:W-:Y:S01]  /*1a5d0*/  STL [R1+0x90c], R7 ;  /* 0x00090c0701007387 */ /* 0x000fe20000100800 */
[----:B------:R-:W-:-:S03]  /*1a5e0*/  IMAD.X R18, R18, 0x1, R0, P4 ;  /* 0x0000000112127824 */ /* 0x000fc600020e0600 */
[----:B------:R-:W3:Y:S01]  /*1a5f0*/  LDL.LU R26, [R1+0x8a8] ;  /* 0x0008a800011a7983 */ /* 0x000ee20000300800 */
[----:B------:R-:W-:Y:S02]  /*1a600*/  IMAD.MOV.U32 R4, RZ, RZ, R19 ;  /* 0x000000ffff047224 */ /* 0x000fe400078e0013 */
[----:B------:R-:W-:Y:S01]  /*1a610*/  IMAD.MOV.U32 R5, RZ, RZ, R20 ;  /* 0x000000ffff057224 */ /* 0x000fe200078e0014 */
[----:B------:R4:W-:Y:S04]  /*1a620*/  STL [R1+0x8f0], R18 ;  /* 0x0008f01201007387 */ /* 0x0009e80000100800 */
[----:B-1----:R-:W3:Y:S04]  /*1a630*/  LDL.LU R19, [R1+0x870] ;  /* 0x0008700001137983 */ /* 0x002ee80000300800 */
[----:B------:R1:W-:Y:S01]  /*1a640*/  LDGSTS.E [R3+0x600], [R4.64], P2 ;  /* 0x0060000004037fae */ /* 0x0003e20009121848 */
[----:B------:R-:W-:-:S03]  /*1a650*/  ISETP.GT.AND P2, PT, R2, 0x9, PT ;  /* 0x000000090200780c */ /* 0x000fc60003f44270 */
[----:B----4-:R-:W4:Y:S01]  /*1a660*/  LDL.LU R20, [R1+0x868] ;  /* 0x0008680001147983 */ /* 0x010f220000300800 */
[----:B-1----:R-:W-:Y:S02]  /*1a670*/  IMAD.MOV.U32 R4, RZ, RZ, R7 ;  /* 0x000000ffff047224 */ /* 0x002fe400078e0007 */
[----:B------:R-:W-:Y:S02]  /*1a680*/  IMAD.MOV.U32 R5, RZ, RZ, R18 ;  /* 0x000000ffff057224 */ /* 0x000fe400078e0012 */
[----:B------:R-:W4:Y:S04]  /*1a690*/  LDL.LU R18, [R1+0x874] ;  /* 0x0008740001127983 */ /* 0x000f280000300800 */
[----:B------:R1:W-:Y:S04]  /*1a6a0*/  LDGSTS.E [R3+0x1400], [R4.64], P1 ;  /* 0x0140000004037fae */ /* 0x0003e80008921848 */
[----:B------:R-:W4:Y:S01]  /*1a6b0*/  LDL.LU R24, [R1+0x830] ;  /* 0x0008300001187983 */ /* 0x000f220000300800 */
[----:B--2---:R-:W-:-:S03]  /*1a6c0*/  IADD3 R22, P3, R22, R202, RZ ;  /* 0x000000ca16167210 */ /* 0x004fc60007f7e0ff */
[----:B------:R-:W2:Y:S01]  /*1a6d0*/  LDL.LU R7, [R1+0x84c] ;  /* 0x00084c0001077983 */ /* 0x000ea20000300800 */
[----:B-1----:R-:W-:Y:S01]  /*1a6e0*/  SEL R4, RZ, 0x4, !P2 ;  /* 0x00000004ff047807 */ /* 0x002fe20005000000 */
[----:B------:R-:W-:-:S03]  /*1a6f0*/  IMAD.X R23, R23, 0x1, R0, P3 ;  /* 0x0000000117177824 */ /* 0x000fc600018e0600 */
[----:B------:R-:W-:Y:S01]  /*1a700*/  SEL R4, R4, RZ, !P0 ;  /* 0x000000ff04047207 */ /* 0x000fe20004000000 */
[----:B------:R-:W-:Y:S01]  /*1a710*/  IMAD.MOV.U32 R5, RZ, RZ, R23 ;  /* 0x000000ffff057224 */ /* 0x000fe200078e0017 */
[----:B------:R-:W-:Y:S02]  /*1a720*/  IADD3 R16, P4, R16, R202, RZ ;  /* 0x000000ca10107210 */ /* 0x000fe40007f9e0ff */
[----:B------:R-:W-:Y:S01]  /*1a730*/  ISETP.NE.U32.AND P2, PT, R4, RZ, PT ;  /* 0x000000ff0400720c */ /* 0x000fe20003f45070 */
[----:B------:R-:W-:Y:S01]  /*1a740*/  IMAD.MOV.U32 R4, RZ, RZ, R22 ;  /* 0x000000ffff047224 */ /* 0x000fe200078e0016 */
[----:B------:R-:W-:Y:S01]  /*1a750*/  IADD3.X R21, R21, R0, RZ, P4, !PT ;  /* 0x0000000015157210 */ /* 0x000fe200027fe4ff */
[----:B------:R-:W-:Y:S04]  /*1a760*/  STL [R1+0x8f4], R22 ;  /* 0x0008f41601007387 */ /* 0x000fe80000100800 */
[----:B------:R1:W-:Y:S04]  /*1a770*/  STL [R1+0x8e8], R23 ;  /* 0x0008e81701007387 */ /* 0x0003e80000100800 */
[----:B------:R1:W-:Y:S04]  /*1a780*/  STL [R1+0x8cc], R16 ;  /* 0x0008cc1001007387 */ /* 0x0003e80000100800 */
[----:B------:R1:W-:Y:S04]  /*1a790*/  LDGSTS.E [R3+0x1600], [R4.64], P1 ;  /* 0x0160000004037fae */ /* 0x0003e80008921848 */
[----:B------:R1:W-:Y:S04]  /*1a7a0*/  STL [R1+0x8b0], R21 ;  /* 0x0008b01501007387 */ /* 0x0003e80000100800 */
[----:B-1----:R-:W2:Y:S01]  /*1a7b0*/  LDL.LU R23, [R1+0x828] ;  /* 0x0008280001177983 */ /* 0x002ea20000300800 */
[----:B------:R-:W-:-:S03]  /*1a7c0*/  IMAD.MOV.U32 R4, RZ, RZ, R16 ;  /* 0x000000ffff047224 */ /* 0x000fc600078e0010 */
        /* <DEDUP_REMOVED lines=9> */
[-C--:B-----5:R-:W-:Y:S02]  /*1a860*/  IADD3 R25, P3, R25, R202.reuse, RZ ;  /* 0x000000ca19197210 */ /* 0x0a0fe40007f7e0ff */
[----:B---3--:R-:W-:-:S03]  /*1a870*/  IADD3 R17, P4, R17, R202, RZ ;  /* 0x000000ca11117210 */ /* 0x008fc60007f9e0ff */
[----:B------:R-:W-:Y:S01]  /*1a880*/  IMAD.MOV.U32 R4, RZ, RZ, R25 ;  /* 0x000000ffff047224 */ /* 0x000fe200078e0019 */
[----:B------:R-:W-:Y:S01]  /*1a890*/  STL [R1+0x8b4], R25 ;  /* 0x0008b41901007387 */ /* 0x000fe20000100800 */
[----:B------:R-:W-:-:S04]  /*1a8a0*/  IMAD.X R26, R26, 0x1, R0, P3 ;  /* 0x000000011a1a7824 */ /* 0x000fc800018e0600 */
[----:B------:R-:W-:Y:S02]  /*1a8b0*/  IMAD.MOV.U32 R5, RZ, RZ, R26 ;  /* 0x000000ffff057224 */ /* 0x000fe400078e001a */
[----:B------:R-:W-:-:S03]  /*1a8c0*/  IMAD.X R19, R19, 0x1, R0, P4 ;  /* 0x0000000113137824 */ /* 0x000fc600020e0600 */
[----:B------:R1:W-:Y:S01]  /*1a8d0*/  LDGSTS.E [R3+0x2600], [R4.64], P2 ;  /* 0x0260000004037fae */ /* 0x0003e20009121848 */
[----:B------:R-:W-:-:S03]  /*1a8e0*/  ISETP.GT.AND P2, PT, R2, 0x11, PT ;  /* 0x000000110200780c */ /* 0x000fc60003f44270 */
[----:B------:R-:W-:Y:S01]  /*1a8f0*/  STL [R1+0x8a8], R26 ;  /* 0x0008a81a01007387 */ /* 0x000fe20000100800 */
[----:B-1----:R-:W-:Y:S01]  /*1a900*/  MOV R4, R17 ;  /* 0x0000001100047202 */ /* 0x002fe20000000f00 */
[----:B------:R-:W-:Y:S02]  /*1a910*/  IMAD.MOV.U32 R5, RZ, RZ, R19 ;  /* 0x000000ffff057224 */ /* 0x000fe400078e0013 */
[----:B------:R-:W-:Y:S04]  /*1a920*/  STL [R1+0x88c], R17 ;  /* 0x00088c1101007387 */ /* 0x000fe80000100800 */
[----:B------:R1:W-:Y:S01]  /*1a930*/  LDGSTS.E [R3+0x3400], [R4.64], P1 ;  /* 0x0340000004037fae */ /* 0x0003e20008921848 */
[----:B----4-:R-:W-:-:S03]  /*1a940*/  IADD3 R18, P3, R18, R202, RZ ;  /* 0x000000ca12127210 */ /* 0x010fc60007f7e0ff */
[----:B------:R3:W-:Y:S02]  /*1a950*/  STL [R1+0x870], R19 ;  /* 0x0008701301007387 */ /* 0x0007e40000100800 */
[----:B------:R-:W-:Y:S01]  /*1a960*/  IMAD.X R20, R20, 0x1, R0, P3 ;  /* 0x0000000114147824 */ /* 0x000fe200018e0600 */
[----:B-1----:R-:W-:Y:S02]  /*1a970*/  SEL R4, RZ, 0x4, !P2 ;  /* 0x00000004ff047807 */ /* 0x002fe40005000000 */
[----:B--2---:R-:W-:Y:S01]  /*1a980*/  IADD3 R7, P4, R7, R202, RZ ;  /* 0x000000ca07077210 */ /* 0x004fe20007f9e0ff */
[----:B---3--:R-:W2:Y:S01]  /*1a990*/  LDL.LU R19, [R1+0x808] ;  /* 0x0008080001137983 */ /* 0x008ea20000300800 */
[----:B------:R-:W-:-:S03]  /*1a9a0*/  SEL R4, R4, RZ, !P0 ;  /* 0x000000ff04047207 */ /* 0x000fc60004000000 */
[----:B------:R-:W3:Y:S01]  /*1a9b0*/  LDL.LU R17, [R1+0x7c0] ;  /* 0x0007c00001117983 */ /* 0x000ee20000300800 */
[----:B------:R-:W-:-:S03]  /*1a9c0*/  IMAD.MOV.U32 R5, RZ, RZ, R20 ;  /* 0x000000ffff057224 */ /* 0x000fc600078e0014 */
[----:B------:R-:W-:Y:S01]  /*1a9d0*/  STL [R1+0x874], R18 ;  /* 0x0008741201007387 */ /* 0x000fe20000100800 */
[----:B------:R-:W-:-:S03]  /*1a9e0*/  IMAD.X R24, R24, 0x1, R0, P4 ;  /* 0x0000000118187824 */ /* 0x000fc600020e0600 */
[----:B------:R1:W-:Y:S01]  /*1a9f0*/  STL [R1+0x868], R20 ;  /* 0x0008681401007387 */ /* 0x0003e20000100800 */
[----:B------:R-:W-:-:S03]  /*1aa00*/  ISETP.NE.U32.AND P2, PT, R4, RZ, PT ;  /* 0x000000ff0400720c */ /* 0x000fc60003f45070 */
[----:B------:R4:W-:Y:S01]  /*1aa10*/  STL [R1+0x84c], R7 ;  /* 0x00084c0701007387 */ /* 0x0009e20000100800 */
[----:B------:R-:W-:-:S03]  /*1aa20*/  IMAD.MOV.U32 R4, RZ, RZ, R18 ;  /* 0x000000ffff047224 */ /* 0x000fc600078e0012 */
[----:B-1----:R-:W5:Y:S04]  /*1aa30*/  LDL.LU R20, [R1+0x804] ;  /* 0x0008040001147983 */ /* 0x002f680000300800 */
[----:B------:R-:W-:Y:S04]  /*1aa40*/  STL [R1+0x830], R24 ;  /* 0x0008301801007387 */ /* 0x000fe80000100800 */
[----:B------:R-:W5:Y:S04]  /*1aa50*/  LDL.LU R18, [R1+0x7bc] ;  /* 0x0007bc0001127983 */ /* 0x000f680000300800 */
[----:B------:R1:W-:Y:S01]  /*1aa60*/  LDGSTS.E [R3+0x3600], [R4.64], P1 ;  /* 0x0360000004037fae */ /* 0x0003e20008921848 */
[----:B------:R-:W-:-:S03]  /*1aa70*/  ISETP.GT.AND P1, PT, R2, 0x15, PT ;  /* 0x000000150200780c */ /* 0x000fc60003f24270 */
[----:B------:R-:W5:Y:S01]  /*1aa80*/  LDL.LU R25, [R1+0x7c8] ;  /* 0x0007c80001197983 */ /* 0x000f620000300800 */
[-C--:B------:R-:W-:Y:S01]  /*1aa90*/  IADD3 R16, P3, R16, R202.reuse, RZ ;  /* 0x000000ca10107210 */ /* 0x080fe20007f7e0ff */
[----:B-1----:R-:W-:Y:S02]  /*1aaa0*/  IMAD.MOV.U32 R4, RZ, RZ, R7 ;  /* 0x000000ffff047224 */ /* 0x002fe400078e0007 */
[----:B------:R-:W-:Y:S01]  /*1aab0*/  IMAD.MOV.U32 R5, RZ, RZ, R24 ;  /* 0x000000ffff057224 */ /* 0x000fe200078e0018 */
[----:B----4-:R-:W4:Y:S01]  /*1aac0*/  LDL.LU R7, [R1+0x780] ;  /* 0x0007800001077983 */ /* 0x010f220000300800 */
[----:B------:R-:W-:Y:S01]  /*1aad0*/  IMAD.X R23, R23, 0x1, R0, P3 ;  /* 0x0000000117177824 */ /* 0x000fe200018e0600 */
[----:B------:R-:W-:Y:S02]  /*1aae0*/  IADD3 R21, P4, R21, R202, RZ ;  /* 0x000000ca15157210 */ /* 0x000fe40007f9e0ff */
[----:B------:R1:W-:Y:S02]  /*1aaf0*/  LDGSTS.E [R3+0x4400], [R4.64], P2 ;  /* 0x0440000004037fae */ /* 0x0003e40009121848 */
[----:B------:R-:W-:-:S02]  /*1ab00*/  IADD3.X R22, R22, R0, RZ, P4, !PT ;  /* 0x0000000016167210 */ /* 0x000fc400027fe4ff */
[----:B------:R1:W-:Y:S04]  /*1ab10*/  STL [R1+0x834], R16 ;  /* 0x0008341001007387 */ /* 0x0003e80000100800 */
[----:B------:R1:W-:Y:S02]  /*1ab20*/  STL [R1+0x828], R23 ;  /* 0x0008281701007387 */ /* 0x0003e40000100800 */
[----:B-1----:R-:W-:Y:S02]  /*1ab30*/  SEL R4, RZ, 0x4, !P1 ;  /* 0x00000004ff047807 */ /* 0x002fe40004800000 */
[----:B------:R-:W-:Y:S02]  /*1ab40*/  STL [R1+0x800], R21 ;  /* 0x0008001501007387 */ /* 0x000fe40000100800 */
[----:B------:R-:W-:-:S02]  /*1ab50*/  SEL R4, R4, RZ, !P0 ;  /* 0x000000ff04047207 */ /* 0x000fc40004000000 */
[----:B------:R-:W4:Y:S02]  /*1ab60*/  LDL.LU R26, [R1+0x7c4] ;  /* 0x0007c400011a7983 */ /* 0x000f240000300800 */
[----:B------:R-:W-:Y:S01]  /*1ab70*/  ISETP.NE.U32.AND P1, PT, R4, RZ, PT ;  /* 0x000000ff0400720c */ /* 0x000fe20003f25070 */
[----:B------:R-:W-:Y:S01]  /*1ab80*/  IMAD.MOV.U32 R4, RZ, RZ, R16 ;  /* 0x000000ffff047224 */ /* 0x000fe200078e0010 */
[----:B------:R1:W-:Y:S04]  /*1ab90*/  STL [R1+0x7fc], R22 ;  /* 0x0007fc1601007387 */ /* 0x0003e80000100800 */
[----:B------:R-:W4:Y:S01]  /*1aba0*/  LDL.LU R16, [R1+0x77c] ;  /* 0x00077c0001107983 */ /* 0x000f220000300800 */
[----:B------:R-:W-:-:S03]  /*1abb0*/  IMAD.MOV.U32 R5, RZ, RZ, R23 ;  /* 0x000000ffff057224 */ /* 0x000fc600078e0017 */
[----:B------:R-:W4:Y:S04]  /*1abc0*/  LDL.LU R24, [R1+0x784] ;  /* 0x0007840001187983 */ /* 0x000f280000300800 */
[----:B------:R1:W-:Y:S01]  /*1abd0*/  LDGSTS.E [R3+0x4600], [R4.64], P2 ;  /* 0x0460000004037fae */ /* 0x0003e20009121848 */
[----:B------:R-:W-:-:S03]  /*1abe0*/  ISETP.GT.AND P2, PT, R2, 0x19, PT ;  /* 0x000000190200780c */ /* 0x000fc60003f44270 */
[----:B------:R-:W4:Y:S01]  /*1abf0*/  LDL.LU R23, [R1+0x788] ;  /* 0x0007880001177983 */ /* 0x000f220000300800 */
[----:B-1----:R-:W-:Y:S02]  /*1ac00*/  IMAD.MOV.U32 R4, RZ, RZ, R21 ;  /* 0x000000ffff047224 */ /* 0x002fe400078e0015 */
[----:B------:R-:W-:Y:S02]  /*1ac10*/  IMAD.MOV.U32 R5, RZ, RZ, R22 ;  /* 0x000000ffff057224 */ /* 0x000fe400078e0016 */
[----:B------:R-:W4:Y:S04]  /*1ac20*/  LDL.LU R22, [R1+0x73c] ;  /* 0x00073c0001167983 */ /* 0x000f280000300800 */
[----:B------:R1:W-:Y:S04]  /*1ac30*/  LDGSTS.E [R3+0x5400], [R4.64], P1 ;  /* 0x0540000004037fae */ /* 0x0003e80008921848 */
[----:B------:R-:W4:Y:S01]  /*1ac40*/  LDL.LU R21, [R1+0x740] ;  /* 0x0007400001157983 */ /* 0x000f220000300800 */
[----:B-1----:R-:W-:-:S04]  /*1ac50*/  SEL R4, RZ, 0x4, !P2 ;  /* 0x00000004ff047807 */ /* 0x002fc80005000000 */
[----:B------:R-:W-:-:S04]  /*1ac60*/  SEL R4, R4, RZ, !P0 ;  /* 0x000000ff04047207 */ /* 0x000fc80004000000 */
[----:B------:R-:W-:Y:S02]  /*1ac70*/  ISETP.NE.U32.AND P2, PT, R4, RZ, PT ;  /* 0x000000ff0400720c */ /* 0x000fe40003f45070 */
[-C--:B--2---:R-:W-:Y:S02]  /*1ac80*/  IADD3 R19, P3, R19, R202.reuse, RZ ;  /* 0x000000ca13137210 */ /* 0x084fe40007f7e0ff */
[----:B---3--:R-:W-:-:S03]  /*1ac90*/  IADD3 R17, P4, R17, R202, RZ ;  /* 0x000000ca11117210 */ /* 0x008fc60007f9e0ff */
[----:B------:R-:W-:Y:S01]  /*1aca0*/  IMAD.MOV.U32 R4, RZ, RZ, R19 ;  /* 0x000000ffff047224 */ /* 0x000fe200078e0013 */
[----:B------:R-:W-:Y:S01]  /*1acb0*/  STL [R1+0x808], R19 ;  /* 0x0008081301007387 */ /* 0x000fe20000100800 */
[----:B-----5:R-:W-:-:S04]  /*1acc0*/  IMAD.X R20, R20, 0x1, R0, P3 ;  /* 0x0000000114147824 */ /* 0x020fc800018e0600 */
[----:B------:R-:W-:Y:S02]  /*1acd0*/  IMAD.MOV.U32 R5, RZ, RZ, R20 ;  /* 0x000000ffff057224 */ /* 0x000fe400078e0014 */
[----:B------:R-:W-:-:S03]  /*1ace0*/  IMAD.X R18, R18, 0x1, R0, P4 ;  /* 0x0000000112127824 */ /* 0x000fc600020e0600 */
[----:B------:R1:W-:Y:S01]  /*1acf0*/  LDGSTS.E [R3+0x5600], [R4.64], P1 ;  /* 0x0560000004037fae */ /* 0x0003e20008921848 */
[----:B------:R-:W-:-:S03]  /*1ad00*/  ISETP.GT.AND P1, PT, R2, 0x1d, PT ;  /* 0x0000001d0200780c */ /* 0x000fc60003f24270 */
[----:B------:R2:W-:Y:S04]  /*1ad10*/  STL [R1+0x804], R20 ;  /* 0x0008041401007387 */ /* 0x0005e80000100800 */
[----:B------:R-:W-:Y:S01]  /*1ad20*/  STL [R1+0x7c0], R17 ;  /* 0x0007c01101007387 */ /* 0x000fe20000100800 */
[----:B-1----:R-:W-:Y:S01]  /*1ad30*/  MOV R4, R17 ;  /* 0x0000001100047202 */ /* 0x002fe20000000f00 */
[----:B------:R-:W-:Y:S02]  /*1ad40*/  IMAD.MOV.U32 R5, RZ, RZ, R18 ;  /* 0x000000ffff057224 */ /* 0x000fe400078e0012 */
[----:B------:R1:W-:Y:S01]  /*1ad50*/  STL [R1+0x7bc], R18 ;  /* 0x0007bc1201007387 */ /* 0x0003e20000100800 */
[----:B------:R-:W-:-:S03]  /*1ad60*/  IADD3 R25, P3, R25, R202, RZ ;  /* 0x000000ca19197210 */ /* 0x000fc60007f7e0ff */
[----:B--2---:R-:W2:Y:S04]  /*1ad70*/  LDL.LU R20, [R1+0x744] ;  /* 0x0007440001147983 */ /* 0x004ea80000300800 */
[----:B------:R-:W3:Y:S04]  /*1ad80*/  LDL.LU R19, [R1+0x748] ;  /* 0x0007480001137983 */ /* 0x000ee80000300800 */
[----:B------:R5:W-:Y:S01]  /*1ad90*/  LDGSTS.E [R3+0x6400], [R4.64], P2 ;  /* 0x0640000004037fae */ /* 0x000be20009121848 */
[----:B----4-:R-:W-:-:S03]  /*1ada0*/  IADD3 R7, P4, R7, R202, RZ ;  /* 0x000000ca07077210 */ /* 0x010fc60007f9e0ff */
[----:B-1----:R-:W4:Y:S04]  /*1adb0*/  LDL.LU R18, [R1+0x6ec] ;  /* 0x0006ec0001127983 */ /* 0x002f280000300800 */
[----:B------:R-:W4:Y:S01]  /*1adc0*/  LDL.LU R17, [R1+0x6f0] ;  /* 0x0006f00001117983 */ /* 0x000f220000300800 */
[----:B-----5:R-:W-:Y:S01]  /*1add0*/  SEL R4, RZ, 0x4, !P1 ;  /* 0x00000004ff047807 */ /* 0x020fe20004800000 */
[----:B------:R-:W-:-:S03]  /*1ade0*/  IMAD.X R26, R26, 0x1, R0, P3 ;  /* 0x000000011a1a7824 */ /* 0x000fc600018e0600 */
[----:B------:R-:W-:Y:S01]  /*1adf0*/  SEL R4, R4, RZ, !P0 ;  /* 0x000000ff04047207 */ /* 0x000fe20004000000 */
[----:B------:R-:W-:-:S03]  /*1ae00*/  IMAD.MOV.U32 R5, RZ, RZ, R26 ;  /* 0x000000ffff057224 */ /* 0x000fc600078e001a */
[----:B------:R-:W-:Y:S01]  /*1ae10*/  ISETP.NE.U32.AND P1, PT, R4, RZ, PT ;  /* 0x000000ff0400720c */ /* 0x000fe20003f25070 */
[----:B------:R-:W-:Y:S02]  /*1ae20*/  IMAD.MOV.U32 R4, RZ, RZ, R25 ;  /* 0x000000ffff047224 */ /* 0x000fe400078e0019 */
[----:B------:R-:W-:Y:S01]  /*1ae30*/  IMAD.X R16, R16, 0x1, R0, P4 ;  /* 0x0000000110107824 */ /* 0x000fe200020e0600 */
[----:B------:R-:W-:Y:S04]  /*1ae40*/  STL [R1+0x7c8], R25 ;  /* 0x0007c81901007387 */ /* 0x000fe80000100800 */
        /* <DEDUP_REMOVED lines=10> */
[-C--:B------:R-:W-:Y:S02]  /*1aef0*/  IADD3 R23, P3, R23, R202.reuse, RZ ;  /* 0x000000ca17177210 */ /* 0x080fe40007f7e0ff */
[----:B------:R-:W-:-:S03]  /*1af00*/  IADD3 R21, P4, R21, R202, RZ ;  /* 0x000000ca15157210 */ /* 0x000fc60007f9e0ff */
[----:B------:R-:W-:Y:S01]  /*1af10*/  IMAD.X R24, R24, 0x1, R0, P3 ;  /* 0x0000000118187824 */ /* 0x000fe200018e0600 */
[----:B-1----:R-:W-:-:S04]  /*1af20*/  SEL R4, RZ, 0x4, !P2 ;  /* 0x00000004ff047807 */ /* 0x002fc80005000000 */
[----:B------:R-:W-:Y:S01]  /*1af30*/  SEL R4, R4, RZ, !P0 ;  /* 0x000000ff04047207 */ /* 0x000fe20004000000 */
[----:B------:R-:W-:-:S03]  /*1af40*/  IMAD.MOV.U32 R5, RZ, RZ, R24 ;  /* 0x000000ffff057224 */ /* 0x000fc600078e0018 */
[----:B------:R-:W-:Y:S01]  /*1af50*/  ISETP.NE.U32.AND P2, PT, R4, RZ, PT ;  /* 0x000000ff0400720c */ /* 0x000fe20003f45070 */
[----:B------:R-:W-:Y:S01]  /*1af60*/  IMAD.MOV.U32 R4, RZ, RZ, R23 ;  /* 0x000000ffff047224 */ /* 0x000fe200078e0017 */
[----:B------:R-:W-:-:S04]  /*1af70*/  IADD3.X R22, R22, R0, RZ, P4, !PT ;  /* 0x0000000016167210 */ /* 0x000fc800027fe4ff */
        /* <DEDUP_REMOVED lines=12> */
[----:B---3--:R-:W-:-:S05]  /*1b040*/  IADD3 R19, P3, R19, R202, RZ ;  /* 0x000000ca13137210 */ /* 0x008fca0007f7e0ff */
[----:B--2---:R-:W-:Y:S02]  /*1b050*/  IMAD.X R20, R20, 0x1, R0, P3 ;  /* 0x0000000114147824 */ /* 0x004fe400018e0600 */
[----:B------:R-:W-:Y:S02]  /*1b060*/  IMAD.MOV.U32 R4, RZ, RZ, R19 ;  /* 0x000000ffff047224 */ /* 0x000fe400078e0013 */
[----:B------:R-:W-:Y:S01]  /*1b070*/  IMAD.MOV.U32 R5, RZ, RZ, R20 ;  /* 0x000000ffff057224 */ /* 0x000fe200078e0014 */
[----:B----4-:R-:W-:-:S04]  /*1b080*/  IADD3 R17, P4, R17, R202, RZ ;  /* 0x000000ca11117210 */ /* 0x010fc80007f9e0ff */
[----:B------:R2:W-:Y:S01]  /*1b090*/  LDGSTS.E [R3+0x8600], [R4.64], P2 ;  /* 0x0860000004037fae */ /* 0x0005e20009121848 */
[----:B------:R-:W-:Y:S01]  /*1b0a0*/  IMAD.X R18, R18, 0x1, R0, P4 ;  /* 0x0000000112127824 */ /* 0x000fe200020e0600 */
[----:B------:R-:W-:Y:S02]  /*1b0b0*/  ISETP.GT.AND P2, PT, R2, 0x29, PT ;  /* 0x000000290200780c */ /* 0x000fe40003f44270 */
[----:B--2---:R-:W-:Y:S01]  /*1b0c0*/  MOV R4, R17 ;  /* 0x0000001100047202 */ /* 0x004fe20000000f00 */
[----:B------:R-:W-:Y:S01]  /*1b0d0*/  IMAD.MOV.U32 R5, RZ, RZ, R18 ;  /* 0x000000ffff057224 */ /* 0x000fe200078e0012 */
[----:B------:R-:W-:Y:S04]  /*1b0e0*/  STL [R1+0x748], R19 ;  /* 0x0007481301007387 */ /* 0x000fe80000100800 */
[----:B------:R2:W-:Y:S04]  /*1b0f0*/  LDGSTS.E [R3+0x9400], [R4.64], P1 ;  /* 0x0940000004037fae */ /* 0x0005e80008921848 */
[----:B------:R-:W-:Y:S01]  /*1b100*/  STL [R1+0x744], R20 ;  /* 0x0007441401007387 */ /* 0x000fe20000100800 */
[----:B--2---:R-:W-:-:S03]  /*1b110*/  SEL R4, RZ, 0x4, !P2 ;  /* 0x00000004ff047807 */ /* 0x004fc60005000000 */
[----:B------:R-:W-:Y:S01]  /*1b120*/  STL [R1+0x6f0], R17 ;  /* 0x0006f01101007387 */ /* 0x000fe20000100800 */
[----:B------:R-:W-:-:S03]  /*1b130*/  SEL R4, R4, RZ, !P0 ;  /* 0x000000ff04047207 */ /* 0x000fc60004000000 */
[----:B------:R-:W-:Y:S01]  /*1b140*/  STL [R1+0x6ec], R18 ;  /* 0x0006ec1201007387 */ /* 0x000fe20000100800 */
[----:B-----5:R-:W-:-:S05]  /*1b150*/  IADD3 R7, P3, R7, R202, RZ ;  /* 0x000000ca07077210 */ /* 0x020fca0007f7e0ff */
[----:B------:R-:W-:Y:S01]  /*1b160*/  IMAD.X R16, R16, 0x1, R0, P3 ;  /* 0x0000000110107824 */ /* 0x000fe200018e0600 */
[----:B------:R2:W-:Y:S01]  /*1b170*/  STL [R1+0x6f8], R7 ;  /* 0x0006f80701007387 */ /* 0x0005e20000100800 */
[----:B------:R-:W-:Y:S01]  /*1b180*/  ISETP.NE.U32.AND P2, PT, R4, RZ, PT ;  /* 0x000000ff0400720c */ /* 0x000fe20003f45070 */
[----:B------:R-:W-:Y:S02]  /*1b190*/  IMAD.MOV.U32 R4, RZ, RZ, R7 ;  /* 0x000000ffff047224 */ /* 0x000fe400078e0007 */
[----:B------:R3:W-:Y:S04]  /*1b1a0*/  STL [R1+0x6f4], R16 ;  /* 0x0006f41001007387 */ /* 0x0007e80000100800 */
[----:B-1----:R-:W4:Y:S04]  /*1b1b0*/  LDL.LU R24, [R1+0x28] ;  /* 0x0000280001187983 */ /* 0x002f280000300800 */
[----:B--2---:R-:W2:Y:S04]  /*1b1c0*/  LDL.LU R7, [R1+0x2c] ;  /* 0x00002c0001077983 */ /* 0x004ea80000300800 */
[----:B------:R-:W5:Y:S04]  /*1b1d0*/  LDL.LU R23, [R1+0x30] ;  /* 0x0000300001177983 */ /* 0x000f680000300800 */
[----:B------:R-:W5:Y:S01]  /*1b1e0*/  LDL.LU R21, [R1+0x34] ;  /* 0x0000340001157983 */ /* 0x000f620000300800 */
[----:B------:R-:W-:-:S03]  /*1b1f0*/  IMAD.MOV.U32 R5, RZ, RZ, R16 ;  /* 0x000000ffff057224 */ /* 0x000fc600078e0010 */
[----:B------:R-:W5:Y:S04]  /*1b200*/  LDL.LU R20, [R1+0x68] ;  /* 0x0000680001147983 */ /* 0x000f680000300800 */
[----:B---3--:R-:W3:Y:S04]  /*1b210*/  LDL.LU R16, [R1+0x6c] ;  /* 0x00006c0001107983 */ /* 0x008ee80000300800 */
[----:B------:R-:W3:Y:S04]  /*1b220*/  LDL.LU R22, [R1+0x70] ;  /* 0x0000700001167983 */ /* 0x000ee80000300800 */
[----:B------:R-:W3:Y:S04]  /*1b230*/  LDL.LU R19, [R1+0x74] ;  /* 0x0000740001137983 */ /* 0x000ee80000300800 */
[----:B------:R-:W3:Y:S04]  /*1b240*/  LDL.LU R18, [R1+0xa8] ;  /* 0x0000a80001127983 */ /* 0x000ee80000300800 */
[----:B------:R-:W3:Y:S01]  /*1b250*/  LDL.LU R17, [R1+0xac] ;  /* 0x0000ac0001117983 */ /* 0x000ee20000300800 */
        /* <DEDUP_REMOVED lines=14> */
[----:B------:R-:W-:Y:S01]  /*1b340*/  IMAD.MOV.U32 R4, RZ, RZ, R218 ;  /* 0x000000ffff047224 */ /* 0x000fe200078e00da */
[----:B------:R-:W-:-:S04]  /*1b350*/  IADD3.X R231, R231, R0, RZ, P4, !PT ;  /* 0x00000000e7e77210 */ /* 0x000fc800027fe4ff */
[----:B------:R1:W-:Y:S01]  /*1b360*/  LDGSTS.E [R3+0xa600], [R4.64], P2 ;  /* 0x0a60000004037fae */ /* 0x0003e20009121848 */
        /* <DEDUP_REMOVED lines=15> */
[----:B------:R-:W-:Y:S02]  /*1b460*/  IADD3 R250, P3, R250, R202, RZ ;  /* 0x000000cafafa7210 */ /* 0x000fe40007f7e0ff */
[----:B-1----:R-:W-:Y:S01]  /*1b470*/  MOV R4, R248 ;  /* 0x000000f800047202 */ /* 0x002fe20000000f00 */
[----:B------:R-:W-:-:S05]  /*1b480*/  IMAD.MOV.U32 R5, RZ, RZ, R247 ;  /* 0x000000ffff057224 */ /* 0x000fca00078e00f7 */
[----:B------:R1:W-:Y:S01]  /*1b490*/  LDGSTS.E [R3+0xc400], [R4.64], P2 ;  /* 0x0c40000004037fae */ /* 0x0003e20009121848 */
[----:B------:R-:W-:Y:S01]  /*1b4a0*/  IMAD.X R249, R249, 0x1, R0, P3 ;  /* 0x00000001f9f97824 */ /* 0x000fe200018e0600 */
[----:B-1----:R-:W-:-:S04]  /*1b4b0*/  SEL R4, RZ, 0x4, !P1 ;  /* 0x00000004ff047807 */ /* 0x002fc80004800000 */
[----:B------:R-:W-:Y:S01]  /*1b4c0*/  SEL R4, R4, RZ, !P0 ;  /* 0x000000ff04047207 */ /* 0x000fe20004000000 */
[----:B------:R-:W-:-:S03]  /*1b4d0*/  IMAD.MOV.U32 R5, RZ, RZ, R249 ;  /* 0x000000ffff057224 */ /* 0x000fc600078e00f9 */
[----:B------:R-:W-:Y:S01]  /*1b4e0*/  ISETP.NE.U32.AND P1, PT, R4, RZ, PT ;  /* 0x000000ff0400720c */ /* 0x000fe20003f25070 */
[----:B------:R-:W-:-:S05]  /*1b4f0*/  IMAD.MOV.U32 R4, RZ, RZ, R250 ;  /* 0x000000ffff047224 */ /* 0x000fca00078e00fa */
[----:B------:R1:W-:Y:S01]  /*1b500*/  LDGSTS.E [R3+0xc600], [R4.64], P2 ;  /* 0x0c60000004037fae */ /* 0x0003e20009121848 */
[----:B------:R-:W-:Y:S02]  /*1b510*/  ISETP.GT.AND P2, PT, R2, 0x39, PT ;  /* 0x000000390200780c */ /* 0x000fe40003f44270 */
[----:B--2---:R-:W-:-:S05]  /*1b520*/  IADD3 R7, P4, R7, R202, RZ ;  /* 0x000000ca07077210 */ /* 0x004fca0007f9e0ff */
[----:B----4-:R-:W-:Y:S02]  /*1b530*/  IMAD.X R24, R24, 0x1, R0, P4 ;  /* 0x0000000118187824 */ /* 0x010fe400020e0600 */
[----:B-1----:R-:W-:Y:S01]  /*1b540*/  IMAD.MOV.U32 R4, RZ, RZ, R7 ;  /* 0x000000ffff047224 */ /* 0x002fe200078e0007 */
[-C--:B-----5:R-:W-:Y:S01]  /*1b550*/  IADD3 R21, P3, R21, R202.reuse, RZ ;  /* 0x000000ca15157210 */ /* 0x0a0fe20007f7e0ff */
[----:B------:R-:W-:Y:S01]  /*1b560*/  IMAD.MOV.U32 R5, RZ, RZ, R24 ;  /* 0x000000ffff057224 */ /* 0x000fe200078e0018 */
[----:B------:R1:W-:Y:S03]  /*1b570*/  STL [R1+0x2c], R7 ;  /* 0x00002c0701007387 */ /* 0x0003e60000100800 */
[----:B------:R-:W-:Y:S01]  /*1b580*/  IMAD.X R23, R23, 0x1, R0, P3 ;  /* 0x0000000117177824 */ /* 0x000fe200018e0600 */
[----:B------:R2:W-:Y:S01]  /*1b590*/  LDGSTS.E [R3+0xd400], [R4.64], P1 ;  /* 0x0d40000004037fae */ /* 0x0005e20008921848 */
[----:B---3--:R-:W-:-:S03]  /*1b5a0*/  IADD3 R16, P4, R16, R202, RZ ;  /* 0x000000ca10107210 */ /* 0x008fc60007f9e0ff */
[----:B------:R-:W-:Y:S04]  /*1b5b0*/  STL [R1+0x28], R24 ;  /* 0x0000281801007387 */ /* 0x000fe80000100800 */
[----:B------:R-:W3:Y:S01]  /*1b5c0*/  LDL.LU R25, [R1+0xb4] ;  /* 0x0000b40001197983 */ /* 0x000ee20000300800 */
[----:B--2---:R-:W-:-:S03]  /*1b5d0*/  SEL R4, RZ, 0x4, !P2 ;  /* 0x00000004ff047807 */ /* 0x004fc60005000000 */
[----:B-1----:R-:W2:Y:S01]  /*1b5e0*/  LDL.LU R7, [R1+0xec] ;  /* 0x0000ec0001077983 */ /* 0x002ea20000300800 */
[----:B------:R-:W-:-:S03]  /*1b5f0*/  SEL R4, R4, RZ, !P0 ;  /* 0x000000ff04047207 */ /* 0x000fc60004000000 */
[----:B------:R1:W-:Y:S01]  /*1b600*/  STL [R1+0x34], R21 ;  /* 0x0000341501007387 */ /* 0x0003e20000100800 */
[----:B------:R-:W-:-:S03]  /*1b610*/  IADD3.X R20, R20, R0, RZ, P4, !PT ;  /* 0x0000000014147210 */ /* 0x000fc600027fe4ff */
        /* <DEDUP_REMOVED lines=12> */
[----:B------:R-:W-:Y:S01]  /*1b6e0*/  IMAD.MOV.U32 R4, RZ, RZ, R16 ;  /* 0x000000ffff047224 */ /* 0x000fe200078e0010 */
[----:B------:R-:W-:Y:S02]  /*1b6f0*/  ISETP.GT.AND P1, PT, R2, 0x3d, PT ;  /* 0x0000003d0200780c */ /* 0x000fe40003f24270 */
[----:B------:R-:W4:Y:S01]  /*1b700*/  LDL.LU R24, [R1+0x128] ;  /* 0x0001280001187983 */ /* 0x000f220000300800 */
[----:B------:R-:W-:-:S03]  /*1b710*/  IADD3 R19, P3, R19, R202, RZ ;  /* 0x000000ca13137210 */ /* 0x000fc60007f7e0ff */
[----:B------:R-:W4:Y:S01]  /*1b720*/  LDL.LU R16, [R1+0x12c] ;  /* 0x00012c0001107983 */ /* 0x000f220000300800 */
[----:B------:R-:W-:-:S03]  /*1b730*/  IADD3 R17, P4, R17, R202, RZ ;  /* 0x000000ca11117210 */ /* 0x000fc60007f9e0ff */
[----:B------:R1:W-:Y:S01]  /*1b740*/  LDGSTS.E [R3+0xe400], [R4.64], P2 ;  /* 0x0e40000004037fae */ /* 0x0003e20009121848 */
[--C-:B------:R-:W-:Y:S02]  /*1b750*/  IMAD.X R22, R22, 0x1, R0.reuse, P3 ;  /* 0x0000000116167824 */ /* 0x100fe400018e0600 */
[----:B------:R-:W-:Y:S01]  /*1b760*/  IMAD.X R18, R18, 0x1, R0, P4 ;  /* 0x0000000112127824 */ /* 0x000fe200020e0600 */
[----:B------:R-:W-:Y:S01]  /*1b770*/  STL [R1+0x74], R19 ;  /* 0x0000741301007387 */ /* 0x000fe20000100800 */
[----:B-1----:R-:W-:-:S03]  /*1b780*/  SEL R4, RZ, 0x4, !P1 ;  /* 0x00000004ff047807 */ /* 0x002fc60004800000 */
[----:B------:R1:W-:Y:S01]  /*1b790*/  STL [R1+0x70], R22 ;  /* 0x0000701601007387 */ /* 0x0003e20000100800 */
[----:B------:R-:W-:-:S03]  /*1b7a0*/  SEL R4, R4, RZ, !P0 ;  /* 0x000000ff04047207 */ /* 0x000fc60004000000 */
[----:B------:R-:W-:Y:S01]  /*1b7b0*/  STL [R1+0xac], R17 ;  /* 0x0000ac1101007387 */ /* 0x000fe20000100800 */
[----:B------:R-:W-:Y:S01]  /*1b7c0*/  IMAD.MOV.U32 R5, RZ, RZ, R22 ;  /* 0x000000ffff057224 */ /* 0x000fe200078e0016 */
[----:B------:R-:W-:Y:S01]  /*1b7d0*/  ISETP.NE.U32.AND P1, PT, R4, RZ, PT ;  /* 0x000000ff0400720c */ /* 0x000fe20003f25070 */
[----:B------:R-:W-:Y:S01]  /*1b7e0*/  IMAD.MOV.U32 R4, RZ, RZ, R19 ;  /* 0x000000ffff047224 */ /* 0x000fe200078e0013 */
[----:B------:R1:W-:Y:S04]  /*1b7f0*/  STL [R1+0xa8], R18 ;  /* 0x0000a81201007387 */ /* 0x0003e80000100800 */
[----:B-1----:R-:W4:Y:S04]  /*1b800*/  LDL.LU R22, [R1+0x130] ;  /* 0x0001300001167983 */ /* 0x002f280000300800 */
[----:B------:R-:W4:Y:S04]  /*1b810*/  LDL.LU R19, [R1+0x134] ;  /* 0x0001340001137983 */ /* 0x000f280000300800 */
[----:B------:R1:W-:Y:S02]  /*1b820*/  LDGSTS.E [R3+0xe600], [R4.64], P2 ;  /* 0x0e60000004037fae */ /* 0x0003e40009121848 */
[----:B-1----:R-:W-:Y:S01]  /*1b830*/  IMAD.MOV.U32 R5, RZ, RZ, R18 ;  /* 0x000000ffff057224 */ /* 0x002fe200078e0012 */
[----:B------:R-:W-:Y:S01]  /*1b840*/  MOV R4, R17 ;  /* 0x0000001100047202 */ /* 0x000fe20000000f00 */
        /* <DEDUP_REMOVED lines=11> */
[----:B-----5:R-:W-:-:S04]  /*1b900*/  IMAD.X R26, R26, 0x1, R0, P3 ;  /* 0x000000011a1a7824 */ /* 0x020fc800018e0600 */
[----:B------:R-:W-:Y:S02]  /*1b910*/  IMAD.MOV.U32 R5, RZ, RZ, R26 ;  /* 0x000000ffff057224 */ /* 0x000fe400078e001a */
[----:B------:R-:W-:-:S03]  /*1b920*/  IMAD.X R21, R21, 0x1, R0, P4 ;  /* 0x0000000115157824 */ /* 0x000fc600020e0600 */
        /* <DEDUP_REMOVED lines=11> */
[----:B-1----:R-:W3:Y:S01]  /*1b9e0*/  LDL.LU R21, [R1+0x174] ;  /* 0x0001740001157983 */ /* 0x002ee20000300800 */
[----:B------:R-:W-:-:S03]  /*1b9f0*/  IADD3.X R24, R24, R0, RZ, P4, !PT ;  /* 0x0000000018187210 */ /* 0x000fc600027fe4ff */
[----:B------:R-:W4:Y:S01]  /*1ba00*/  LDL.LU R7, [R1+0x1ac] ;  /* 0x0001ac0001077983 */ /* 0x000f220000300800 */
[----:B--2---:R-:W-:-:S03]  /*1ba10*/  SEL R4, RZ, 0x4, !P1 ;  /* 0x00000004ff047807 */ /* 0x004fc60004800000 */
[----:B------:R-:W-:Y:S01]  /*1ba20*/  STL [R1+0xf4], R20 ;  /* 0x0000f41401007387 */ /* 0x000fe20000100800 */
[----:B------:R-:W-:Y:S01]  /*1ba30*/  IMAD.MOV.U32 R5, RZ, RZ, R23 ;  /* 0x000000ffff057224 */ /* 0x000fe200078e0017 */
[----:B------:R-:W-:Y:S02]  /*1ba40*/  SEL R4, R4, RZ, !P0 ;  /* 0x000000ff04047207 */ /* 0x000fe40004000000 */
[----:B------:R1:W-:Y:S04]  /*1ba50*/  STL [R1+0xf0], R23 ;  /* 0x0000f01701007387 */ /* 0x0003e80000100800 */
[----:B------:R2:W-:Y:S01]  /*1ba60*/  STL [R1+0x12c], R16 ;  /* 0x00012c1001007387 */ /* 0x0005e20000100800 */
[----:B------:R-:W-:Y:S01]  /*1ba70*/  ISETP.NE.U32.AND P1, PT, R4, RZ, PT ;  /* 0x000000ff0400720c */ /* 0x000fe20003f25070 */
[----:B------:R-:W-:-:S02]  /*1ba80*/  IMAD.MOV.U32 R4, RZ, RZ, R20 ;  /* 0x000000ffff047224 */ /* 0x000fc400078e0014 */
[----:B-1----:R-:W5:Y:S04]  /*1ba90*/  LDL.LU R23, [R1+0x170] ;  /* 0x0001700001177983 */ /* 0x002f680000300800 */
[----:B------:R-:W-:Y:S04]  /*1baa0*/  STL [R1+0x128], R24 ;  /* 0x0001281801007387 */ /* 0x000fe80000100800 */
[----:B------:R-:W5:Y:S01]  /*1bab0*/  LDL.LU R20, [R1+0x1a8] ;  /* 0x0001a80001147983 */ /* 0x000f620000300800 */
[----:B------:R-:W-:-:S03]  /*1bac0*/  IADD3 R19, P3, R19, R202, RZ ;  /* 0x000000ca13137210 */ /* 0x000fc60007f7e0ff */
[----:B------:R1:W-:Y:S01]  /*1bad0*/  LDGSTS.E [R3+0x10600], [R4.64], P2 ;  /* 0x1060000004037fae */ /* 0x0003e20009121848 */
[----:B------:R-:W-:Y:S01]  /*1bae0*/  ISETP.GT.AND P2, PT, R2, 0x49, PT ;  /* 0x000000490200780c */ /* 0x000fe20003f44270 */
[----:B------:R-:W-:Y:S02]  /*1baf0*/  IMAD.X R22, R22, 0x1, R0, P3 ;  /* 0x0000000116167824 */ /* 0x000fe400018e0600 */
[----:B------:R-:W5:Y:S01]  /*1bb00*/  LDL.LU R25, [R1+0x1b4] ;  /* 0x0001b40001197983 */ /* 0x000f620000300800 */
[----:B-1----:R-:W-:Y:S02]  /*1bb10*/  IMAD.MOV.U32 R4, RZ, RZ, R16 ;  /* 0x000000ffff047224 */ /* 0x002fe400078e0010 */
[----:B------:R-:W-:Y:S01]  /*1bb20*/  IMAD.MOV.U32 R5, RZ, RZ, R24 ;  /* 0x000000ffff057224 */ /* 0x000fe200078e0018 */
[----:B--2---:R-:W2:Y:S04]  /*1bb30*/  LDL.LU R16, [R1+0x1ec] ;  /* 0x0001ec0001107983 */ /* 0x004ea80000300800 */
[----:B------:R1:W-:Y:S01]  /*1bb40*/  LDGSTS.E [R3+0x11400], [R4.64], P1 ;  /* 0x1140000004037fae */ /* 0x0003e20008921848 */
[----:B------:R-:W-:-:S03]  /*1bb50*/  IADD3 R17, P4, R17, R202, RZ ;  /* 0x000000ca11117210 */ /* 0x000fc60007f9e0ff */
[----:B------:R1:W-:Y:S02]  /*1bb60*/  STL [R1+0x134], R19 ;  /* 0x0001341301007387 */ /* 0x0003e40000100800 */
[----:B------:R-:W-:Y:S02]  /*1bb70*/  IMAD.X R18, R18, 0x1, R0, P4 ;  /* 0x0000000112127824 */ /* 0x000fe400020e0600 */
[----:B------:R1:W-:Y:S02]  /*1bb80*/  STL [R1+0x130], R22 ;  /* 0x0001301601007387 */ /* 0x0003e40000100800 */
[----:B-1----:R-:W-:Y:S02]  /*1bb90*/  SEL R4, RZ, 0x4, !P2 ;  /* 0x00000004ff047807 */ /* 0x002fe40005000000 */
[----:B------:R1:W-:Y:S02]  /*1bba0*/  STL [R1+0x16c], R17 ;  /* 0x00016c1101007387 */ /* 0x0003e40000100800 */
[----:B------:R-:W-:-:S02]  /*1bbb0*/  SEL R4, R4, RZ, !P0 ;  /* 0x000000ff04047207 */ /* 0x000fc40004000000 */
[----:B------:R-:W2:Y:S01]  /*1bbc0*/  LDL.LU R26, [R1+0x1b0] ;  /* 0x0001b000011a7983 */ /* 0x000ea20000300800 */
[----:B------:R-:W-:Y:S01]  /*1bbd0*/  IMAD.MOV.U32 R5, RZ, RZ, R22 ;  /* 0x000000ffff057224 */ /* 0x000fe200078e0016 */
[----:B------:R-:W-:Y:S01]  /*1bbe0*/  ISETP.NE.U32.AND P2, PT, R4, RZ, PT ;  /* 0x000000ff0400720c */ /* 0x000fe20003f45070 */
[----:B------:R-:W-:Y:S01]  /*1bbf0*/  IMAD.MOV.U32 R4, RZ, RZ, R19 ;  /* 0x000000ffff047224 */ /* 0x000fe200078e0013 */
[----:B------:R1:W-:Y:S04]  /*1bc00*/  STL [R1+0x168], R18 ;  /* 0x0001681201007387 */ /* 0x0003e80000100800 */
[----:B------:R-:W2:Y:S04]  /*1bc10*/  LDL.LU R19, [R1+0x1e8] ;  /* 0x0001e80001137983 */ /* 0x000ea80000300800 */
[----:B------:R1:W-:Y:S04]  /*1bc20*/  LDGSTS.E [R3+0x11600], [R4.64], P1 ;  /* 0x1160000004037fae */ /* 0x0003e80008921848 */
[----:B------:R-:W2:Y:S01]  /*1bc30*/  LDL.LU R22, [R1+0x1f0] ;  /* 0x0001f00001167983 */ /* 0x000ea20000300800 */
[----:B-1----:R-:W-:-:S03]  /*1bc40*/  MOV R4, R17 ;  /* 0x0000001100047202 */ /* 0x002fc60000000f00 */
        /* <DEDUP_REMOVED lines=13> */
[----:B-----5:R-:W-:-:S04]  /*1bd20*/  IMAD.X R23, R23, 0x1, R0, P3 ;  /* 0x0000000117177824 */ /* 0x020fc800018e0600 */
[----:B------:R-:W-:Y:S01]  /*1bd30*/  IMAD.MOV.U32 R5, RZ, RZ, R23 ;  /* 0x000000ffff057224 */ /* 0x000fe200078e0017 */
[----:B------:R1:W-:Y:S01]  /*1bd40*/  STL [R1+0x170], R23 ;  /* 0x0001701701007387 */ /* 0x0003e20000100800 */
[----:B------:R-:W-:-:S03]  /*1bd50*/  IMAD.X R20, R20, 0x1, R0, P4 ;  /* 0x0000000114147824 */ /* 0x000fc600020e0600 */
        /* <DEDUP_REMOVED lines=18> */
[----:B------:R-:W-:Y:S01]  /*1be80*/  IMAD.MOV.U32 R4, RZ, RZ, R25 ;  /* 0x000000ffff047224 */ /* 0x000fe200078e0019 */
[----:B------:R-:W-:-:S04]  /*1be90*/  IADD3.X R19, R19, R0, RZ, P4, !PT ;  /* 0x0000000013137210 */ /* 0x000fc800027fe4ff */
[----:B------:R1:W-:Y:S01]  /*1bea0*/  LDGSTS.E [R3+0x13600], [R4.64], P1 ;  /* 0x1360000004037fae */ /* 0x0003e20008921848 */
[----:B------:R-:W-:-:S03]  /*1beb0*/  ISETP.GT.AND P1, PT, R2, 0x55, PT ;  /* 0x000000550200780c */ /* 0x000fc60003f24270 */
[----:B------:R-:W-:Y:S01]  /*1bec0*/  STL [R1+0x1b4], R25 ;  /* 0x0001b41901007387 */ /* 0x000fe20000100800 */
[----:B-1----:R-:W-:Y:S02]  /*1bed0*/  IMAD.MOV.U32 R4, RZ, RZ, R16 ;  /* 0x000000ffff047224 */ /* 0x002fe400078e0010 */
[----:B------:R-:W-:Y:S01]  /*1bee0*/  IMAD.MOV.U32 R5, RZ, RZ, R19 ;  /* 0x000000ffff057224 */ /* 0x000fe200078e0013 */
[-C--:B------:R-:W-:Y:S01]  /*1bef0*/  IADD3 R17, P3, R17, R202.reuse, RZ ;  /* 0x000000ca11117210 */ /* 0x080fe20007f7e0ff */
[----:B------:R-:W-:Y:S04]  /*1bf00*/  STL [R1+0x1b0], R26 ;  /* 0x0001b01a01007387 */ /* 0x000fe80000100800 */
[----:B------:R1:W-:Y:S01]  /*1bf10*/  LDGSTS.E [R3+0x14400], [R4.64], P2 ;  /* 0x1440000004037fae */ /* 0x0003e20009121848 */
[----:B------:R-:W-:Y:S01]  /*1bf20*/  IMAD.X R22, R22, 0x1, R0, P3 ;  /* 0x0000000116167824 */ /* 0x000fe200018e0600 */
[----:B------:R-:W-:-:S02]  /*1bf30*/  IADD3 R18, P4, R18, R202, RZ ;  /* 0x000000ca12127210 */ /* 0x000fc40007f9e0ff */
[----:B------:R-:W-:Y:S04]  /*1bf40*/  STL [R1+0x1ec], R16 ;  /* 0x0001ec1001007387 */ /* 0x000fe80000100800 */
[----:B------:R2:W-:Y:S01]  /*1bf50*/  STL [R1+0x1e8], R19 ;  /* 0x0001e81301007387 */ /* 0x0005e20000100800 */
[----:B-1----:R-:W-:Y:S01]  /*1bf60*/  SEL R4, RZ, 0x4, !P1 ;  /* 0x00000004ff047807 */ /* 0x002fe20004800000 */
[----:B------:R-:W-:-:S03]  /*1bf70*/  IMAD.X R24, R24, 0x1, R0, P4 ;  /* 0x0000000118187824 */ /* 0x000fc600020e0600 */
[----:B------:R-:W-:Y:S01]  /*1bf80*/  SEL R4, R4, RZ, !P0 ;  /* 0x000000ff04047207 */ /* 0x000fe20004000000 */
[----:B--2---:R-:W2:Y:S01]  /*1bf90*/  LDL.LU R19, [R1+0x274] ;  /* 0x0002740001137983 */ /* 0x004ea20000300800 */
[----:B------:R-:W-:-:S03]  /*1bfa0*/  IMAD.MOV.U32 R5, RZ, RZ, R22 ;  /* 0x000000ffff057224 */ /* 0x000fc600078e0016 */
        /* <DEDUP_REMOVED lines=10> */
[----:B------:R-:W-:Y:S01]  /*1c050*/  MOV R4, R18 ;  /* 0x0000001200047202 */ /* 0x000fe20000000f00 */
        /* <DEDUP_REMOVED lines=16> */
[----:B------:R-:W-:Y:S02]  /*1c160*/  IMAD.MOV.U32 R4, RZ, RZ, R21 ;  /* 0x000000ffff047224 */ /* 0x000fe400078e0015 */
[----:B------:R-:W-:Y:S01]  /*1c170*/  IMAD.MOV.U32 R5, RZ, RZ, R23 ;  /* 0x000000ffff057224 */ /* 0x000fe200078e0017 */
        /* <DEDUP_REMOVED lines=20> */
[----:B------:R-:W-:-:S03]  /*1c2c0*/  IADD3.X R17, R17, R0, RZ, P4, !PT ;  /* 0x0000000011117210 */ /* 0x000fc600027fe4ff */
        /* <DEDUP_REMOVED lines=19> */
[----:B---3--:R-:W-:-:S04]  /*1c400*/  IMAD.X R26, R26, 0x1, R0, P3 ;  /* 0x000000011a1a7824 */ /* 0x008fc800018e0600 */
[----:B------:R-:W-:Y:S02]  /*1c410*/  IMAD.MOV.U32 R5, RZ, RZ, R26 ;  /* 0x000000ffff057224 */ /* 0x000fe400078e001a */
[----:B-----5:R-:W-:-:S03]  /*1c420*/  IMAD.X R21, R21, 0x1, R0, P4 ;  /* 0x0000000115157824 */ /* 0x020fc600020e0600 */
[----:B------:R1:W-:Y:S01]  /*1c430*/  LDGSTS.E [R3+0x17600], [R4.64], P1 ;  /* 0x1760000004037fae */ /* 0x0003e20008921848 */
[----:B------:R-:W-:-:S03]  /*1c440*/  ISETP.GT.AND P1, PT, R2, 0x65, PT ;  /* 0x000000650200780c */ /* 0x000fc60003f24270 */
[----:B------:R-:W-:Y:S01]  /*1c450*/  STL [R1+0x2b0], R26 ;  /* 0x0002b01a01007387 */ /* 0x000fe20000100800 */
[----:B-1----:R-:W-:Y:S01]  /*1c460*/  MOV R4, R18 ;  /* 0x0000001200047202 */ /* 0x002fe20000000f00 */
[----:B------:R-:W-:Y:S01]  /*1c470*/  IMAD.MOV.U32 R5, RZ, RZ, R21 ;  /* 0x000000ffff057224 */ /* 0x000fe200078e0015 */
[-C--:B----4-:R-:W-:Y:S01]  /*1c480*/  IADD3 R20, P3, R20, R202.reuse, RZ ;  /* 0x000000ca14147210 */ /* 0x090fe20007f7e0ff */
[----:B------:R-:W-:Y:S04]  /*1c490*/  STL [R1+0x2ec], R18 ;  /* 0x0002ec1201007387 */ /* 0x000fe80000100800 */
[----:B------:R1:W-:Y:S01]  /*1c4a0*/  LDGSTS.E [R3+0x18400], [R4.64], P2 ;  /* 0x1840000004037fae */ /* 0x0003e20009121848 */
[----:B------:R-:W-:Y:S01]  /*1c4b0*/  IMAD.X R24, R24, 0x1, R0, P3 ;  /* 0x0000000118187824 */ /* 0x000fe200018e0600 */
[----:B------:R-:W-:-:S02]  /*1c4c0*/  IADD3 R7, P4, R7, R202, RZ ;  /* 0x000000ca07077210 */ /* 0x000fc40007f9e0ff */
[----:B------:R3:W-:Y:S01]  /*1c4d0*/  STL [R1+0x2e8], R21 ;  /* 0x0002e81501007387 */ /* 0x0007e20000100800 */
[----:B-1----:R-:W-:-:S03]  /*1c4e0*/  SEL R4, RZ, 0x4, !P1 ;  /* 0x00000004ff047807 */ /* 0x002fc60004800000 */
[----:B---3--:R-:W3:Y:S01]  /*1c4f0*/  LDL.LU R21, [R1+0x374] ;  /* 0x0003740001157983 */ /* 0x008ee20000300800 */
[----:B------:R-:W-:Y:S01]  /*1c500*/  IMAD.MOV.U32 R5, RZ, RZ, R24 ;  /* 0x000000ffff057224 */ /* 0x000fe200078e0018 */
[----:B------:R-:W-:Y:S02]  /*1c510*/  SEL R4, R4, RZ, !P0 ;  /* 0x000000ff04047207 */ /* 0x000fe40004000000 */
[----:B------:R-:W4:Y:S01]  /*1c520*/  LDL.LU R18, [R1+0x3ac] ;  /* 0x0003ac0001127983 */ /* 0x000f220000300800 */
[----:B------:R-:W-:-:S03]  /*1c530*/  IMAD.X R23, R23, 0x1, R0, P4 ;  /* 0x0000000117177824 */ /* 0x000fc600020e0600 */
[----:B------:R-:W-:Y:S04]  /*1c540*/  STL [R1+0x2f4], R20 ;  /* 0x0002f41401007387 */ /* 0x000fe80000100800 */
[----:B------:R1:W-:Y:S01]  /*1c550*/  STL [R1+0x2f0], R24 ;  /* 0x0002f01801007387 */ /* 0x0003e20000100800 */
[----:B------:R-:W-:-:S03]  /*1c560*/  ISETP.NE.U32.AND P1, PT, R4, RZ, PT ;  /* 0x000000ff0400720c */ /* 0x000fc60003f25070 */
[----:B------:R5:W-:Y:S01]  /*1c570*/  STL [R1+0x32c], R7 ;  /* 0x00032c0701007387 */ /* 0x000be20000100800 */
[----:B------:R-:W-:-:S03]  /*1c580*/  IMAD.MOV.U32 R4, RZ, RZ, R20 ;  /* 0x000000ffff047224 */ /* 0x000fc600078e0014 */
[----:B-1----:R-:W4:Y:S04]  /*1c590*/  LDL.LU R24, [R1+0x370] ;  /* 0x0003700001187983 */ /* 0x002f280000300800 */
[----:B------:R-:W-:Y:S04]  /*1c5a0*/  STL [R1+0x328], R23 ;  /* 0x0003281701007387 */ /* 0x000fe80000100800 */
[----:B------:R-:W4:Y:S04]  /*1c5b0*/  LDL.LU R20, [R1+0x3a8] ;  /* 0x0003a80001147983 */ /* 0x000f280000300800 */
[----:B------:R1:W-:Y:S01]  /*1c5c0*/  LDGSTS.E [R3+0x18600], [R4.64], P2 ;  /* 0x1860000004037fae */ /* 0x0003e20009121848 */
[----:B------:R-:W-:-:S03]  /*1c5d0*/  ISETP.GT.AND P2, PT, R2, 0x69, PT ;  /* 0x000000690200780c */ /* 0x000fc60003f44270 */
[----:B------:R-:W4:Y:S01]  /*1c5e0*/  LDL.LU R25, [R1+0x3b4] ;  /* 0x0003b40001197983 */ /* 0x000f220000300800 */
[----:B-1----:R-:W-:Y:S02]  /*1c5f0*/  IMAD.MOV.U32 R4, RZ, RZ, R7 ;  /* 0x000000ffff047224 */ /* 0x002fe400078e0007 */
[----:B------:R-:W-:Y:S01]  /*1c600*/  IMAD.MOV.U32 R5, RZ, RZ, R23 ;  /* 0x000000ffff057224 */ /* 0x000fe200078e0017 */
[----:B-----5:R-:W5:Y:S01]  /*1c610*/  LDL.LU R7, [R1+0x3ec] ;  /* 0x0003ec0001077983 */ /* 0x020f620000300800 */
[----:B------:R-:W-:-:S03]  /*1c620*/  IADD3 R19, P3, R19, R202, RZ ;  /* 0x000000ca13137210 */ /* 0x000fc60007f7e0ff */
[----:B------:R1:W-:Y:S02]  /*1c630*/  LDGSTS.E [R3+0x19400], [R4.64], P1 ;  /* 0x1940000004037fae */ /* 0x0003e40008921848 */
[----:B------:R-:W-:Y:S02]  /*1c640*/  IMAD.X R22, R22, 0x1, R0, P3 ;  /* 0x0000000116167824 */ /* 0x000fe400018e0600 */
[----:B------:R2:W-:Y:S04]  /*1c650*/  STL [R1+0x334], R19 ;  /* 0x0003341301007387 */ /* 0x0005e80000100800 */
[----:B------:R2:W-:Y:S01]  /*1c660*/  STL [R1+0x330], R22 ;  /* 0x0003301601007387 */ /* 0x0005e20000100800 */
[----:B-1----:R-:W-:-:S04]  /*1c670*/  SEL R4, RZ, 0x4, !P2 ;  /* 0x00000004ff047807 */ /* 0x002fc80005000000 */
[----:B------:R-:W-:Y:S02]  /*1c680*/  SEL R4, R4, RZ, !P0 ;  /* 0x000000ff04047207 */ /* 0x000fe40004000000 */
[----:B--2---:R-:W-:-:S04]  /*1c690*/  IADD3 R16, P4, R16, R202, RZ ;  /* 0x000000ca10107210 */ /* 0x004fc80007f9e0ff */
[----:B------:R-:W-:Y:S01]  /*1c6a0*/  IADD3.X R17, R17, R0, RZ, P4, !PT ;  /* 0x0000000011117210 */ /* 0x000fe200027fe4ff */
[----:B------:R1:W-:Y:S01]  /*1c6b0*/  STL [R1+0x36c], R16 ;  /* 0x00036c1001007387 */ /* 0x0003e20000100800 */
[----:B------:R-:W-:-:S03]  /*1c6c0*/  ISETP.NE.U32.AND P2, PT, R4, RZ, PT ;  /* 0x000000ff0400720c */ /* 0x000fc60003f45070 */
[----:B------:R-:W2:Y:S01]  /*1c6d0*/  LDL.LU R26, [R1+0x3b0] ;  /* 0x0003b000011a7983 */ /* 0x000ea20000300800 */
[----:B------:R-:W-:-:S03]  /*1c6e0*/  IMAD.MOV.U32 R4, RZ, RZ, R19 ;  /* 0x000000ffff047224 */ /* 0x000fc600078e0013 */
[----:B------:R1:W-:Y:S04]  /*1c6f0*/  STL [R1+0x368], R17 ;  /* 0x0003681101007387 */ /* 0x0003e80000100800 */
[----:B------:R-:W2:Y:S01]  /*1c700*/  LDL.LU R19, [R1+0x3e8] ;  /* 0x0003e80001137983 */ /* 0x000ea20000300800 */
[----:B------:R-:W-:-:S03]  /*1c710*/  IMAD.MOV.U32 R5, RZ, RZ, R22 ;  /* 0x000000ffff057224 */ /* 0x000fc600078e0016 */
[----:B------:R-:W2:Y:S04]  /*1c720*/  LDL.LU R22, [R1+0x3f0] ;  /* 0x0003f00001167983 */ /* 0x000ea80000300800 */
[----:B------:R1:W-:Y:S02]  /*1c730*/  LDGSTS.E [R3+0x19600], [R4.64], P1 ;  /* 0x1960000004037fae */ /* 0x0003e40008921848 */
[----:B-1----:R-:W-:Y:S02]  /*1c740*/  IMAD.MOV.U32 R4, RZ, RZ, R16 ;  /* 0x000000ffff047224 */ /* 0x002fe400078e0010 */
        /* <DEDUP_REMOVED lines=13> */
[----:B------:R-:W-:-:S04]  /*1c820*/  IMAD.X R24, R24, 0x1, R0, P3 ;  /* 0x0000000118187824 */ /* 0x000fc800018e0600 */
[----:B------:R-:W-:Y:S02]  /*1c830*/  IMAD.MOV.U32 R5, RZ, RZ, R24 ;  /* 0x000000ffff057224 */ /* 0x000fe400078e0018 */
[----:B------:R-:W-:-:S03]  /*1c840*/  IMAD.X R20, R20, 0x1, R0, P4 ;  /* 0x0000000114147824 */ /* 0x000fc600020e0600 */
[----:B------:R1:W-:Y:S01]  /*1c850*/  LDGSTS.E [R3+0x1a600], [R4.64], P2 ;  /* 0x1a60000004037fae */ /* 0x0003e20009121848 */
[----:B------:R-:W-:-:S03]  /*1c860*/  ISETP.GT.AND P2, PT, R2, 0x71, PT ;  /* 0x000000710200780c */ /* 0x000fc60003f44270 */
[----:B------:R3:W-:Y:S01]  /*1c870*/  STL [R1+0x370], R24 ;  /* 0x0003701801007387 */ /* 0x0007e20000100800 */
[----:B-1----:R-:W-:Y:S01]  /*1c880*/  MOV R4, R18 ;  /* 0x0000001200047202 */ /* 0x002fe20000000f00 */
[----:B------:R-:W-:Y:S02]  /*1c890*/  IMAD.MOV.U32 R5, RZ, RZ, R20 ;  /* 0x000000ffff057224 */ /* 0x000fe400078e0014 */
[----:B------:R-:W-:Y:S01]  /*1c8a0*/  STL [R1+0x3ac], R18 ;  /* 0x0003ac1201007387 */ /* 0x000fe20000100800 */
[----:B------:R-:W-:-:S03]  /*1c8b0*/  IADD3 R25, P3, R25, R202, RZ ;  /* 0x000000ca19197210 */ /* 0x000fc60007f7e0ff */
[----:B------:R1:W-:Y:S04]  /*1c8c0*/  LDGSTS.E [R3+0x1b400], [R4.64], P1 ;  /* 0x1b40000004037fae */ /* 0x0003e80008921848 */
[----:B------:R4:W-:Y:S01]  /*1c8d0*/  STL [R1+0x3a8], R20 ;  /* 0x0003a81401007387 */ /* 0x0009e20000100800 */
[----:B-----5:R-:W-:-:S03]  /*1c8e0*/  IADD3 R7, P4, R7, R202, RZ ;  /* 0x000000ca07077210 */ /* 0x020fc60007f9e0ff */
[----:B---3--:R-:W3:Y:S01]  /*1c8f0*/  LDL.LU R24, [R1+0x430] ;  /* 0x0004300001187983 */ /* 0x008ee20000300800 */
[----:B-1----:R-:W-:-:S03]  /*1c900*/  SEL R4, RZ, 0x4, !P2 ;  /* 0x00000004ff047807 */ /* 0x002fc60005000000 */
[----:B------:R-:W5:Y:S01]  /*1c910*/  LDL.LU R21, [R1+0x434] ;  /* 0x0004340001157983 */ /* 0x000f620000300800 */
[----:B------:R-:W-:-:S03]  /*1c920*/  SEL R4, R4, RZ, !P0 ;  /* 0x000000ff04047207 */ /* 0x000fc60004000000 */
[----:B----4-:R-:W4:Y:S01]  /*1c930*/  LDL.LU R20, [R1+0x468] ;  /* 0x0004680001147983 */ /* 0x010f220000300800 */
[----:B------:R-:W-:-:S03]  /*1c940*/  ISETP.NE.U32.AND P2, PT, R4, RZ, PT ;  /* 0x000000ff0400720c */ /* 0x000fc60003f45070 */
[----:B------:R-:W4:Y:S01]  /*1c950*/  LDL.LU R18, [R1+0x46c] ;  /* 0x00046c0001127983 */ /* 0x000f220000300800 */
[----:B------:R-:W-:-:S03]  /*1c960*/  IMAD.MOV.U32 R4, RZ, RZ, R25 ;  /* 0x000000ffff047224 */ /* 0x000fc600078e0019 */
[----:B------:R-:W-:Y:S01]  /*1c970*/  STL [R1+0x3b4], R25 ;  /* 0x0003b41901007387 */ /* 0x000fe20000100800 */
[----:B--2---:R-:W-:-:S04]  /*1c980*/  IMAD.X R26, R26, 0x1, R0, P3 ;  /* 0x000000011a1a7824 */ /* 0x004fc800018e0600 */
[----:B------:R-:W-:Y:S01]  /*1c990*/  IMAD.MOV.U32 R5, RZ, RZ, R26 ;  /* 0x000000ffff057224 */ /* 0x000fe200078e001a */
[----:B------:R-:W-:Y:S01]  /*1c9a0*/  STL [R1+0x3b0], R26 ;  /* 0x0003b01a01007387 */ /* 0x000fe20000100800 */
[----:B------:R-:W-:-:S03]  /*1c9b0*/  IMAD.X R19, R19, 0x1, R0, P4 ;  /* 0x0000000113137824 */ /* 0x000fc600020e0600 */
[----:B------:R-:W-:Y:S04]  /*1c9c0*/  STL [R1+0x3ec], R7 ;  /* 0x0003ec0701007387 */ /* 0x000fe80000100800 */
[----:B------:R1:W-:Y:S04]  /*1c9d0*/  LDGSTS.E [R3+0x1b600], [R4.64], P1 ;  /* 0x1b60000004037fae */ /* 0x0003e80008921848 */
[----:B------:R2:W-:Y:S01]  /*1c9e0*/  STL [R1+0x3e8], R19 ;  /* 0x0003e81301007387 */ /* 0x0005e20000100800 */
[----:B-1----:R-:W-:Y:S02]  /*1c9f0*/  IMAD.MOV.U32 R5, RZ, RZ, R19 ;  /* 0x000000ffff057224 */ /* 0x002fe400078e0013 */
[----:B------:R-:W-:Y:S01]  /*1ca00*/  IMAD.MOV.U32 R4, RZ, RZ, R7 ;  /* 0x000000ffff047224 */ /* 0x000fe200078e0007 */
[----:B--2---:R-:W2:Y:S04]  /*1ca10*/  LDL.LU R19, [R1+0x470] ;  /* 0x0004700001137983 */ /* 0x004ea80000300800 */
[----:B------:R-:W2:Y:S01]  /*1ca20*/  LDL.LU R7, [R1+0x474] ;  /* 0x0004740001077983 */ /* 0x000ea20000300800 */
[----:B------:R-:W-:-:S02]  /*1ca30*/  ISETP.GT.AND P1, PT, R2, 0x75, PT ;  /* 0x000000750200780c */ /* 0x000fc40003f24270 */
[-C--:B------:R-:W-:Y:S01]  /*1ca40*/  IADD3 R16, P3, R16, R202.reuse, RZ ;  /* 0x000000ca10107210 */ /* 0x080fe20007f7e0ff */
[----:B------:R1:W-:Y:S01]  /*1ca50*/  LDGSTS.E [R3+0x1c400], [R4.64], P2 ;  /* 0x1c40000004037fae */ /* 0x0003e20009121848 */
[----:B------:R-:W-:-:S03]  /*1ca60*/  IADD3 R17, P4, R17, R202, RZ ;  /* 0x000000ca11117210 */ /* 0x000fc60007f9e0ff */
[----:B------:R-:W-:Y:S01]  /*1ca70*/  IMAD.X R22, R22, 0x1, R0, P3 ;  /* 0x0000000116167824 */ /* 0x000fe200018e0600 */
[----:B-1----:R-:W-:-:S04]  /*1ca80*/  SEL R4, RZ, 0x4, !P1 ;  /* 0x00000004ff047807 */ /* 0x002fc80004800000 */
[----:B------:R-:W-:Y:S01]  /*1ca90*/  SEL R4, R4, RZ, !P0 ;  /* 0x000000ff04047207 */ /* 0x000fe20004000000 */
[----:B------:R-:W-:Y:S01]  /*1caa0*/  STL [R1+0x3f4], R16 ;  /* 0x0003f41001007387 */ /* 0x000fe20000100800 */
[----:B------:R-:W-:Y:S01]  /*1cab0*/  IADD3.X R23, R23, R0, RZ, P4, !PT ;  /* 0x0000000017177210 */ /* 0x000fe200027fe4ff */
[----:B------:R-:W-:Y:S01]  /*1cac0*/  IMAD.MOV.U32 R5, RZ, RZ, R22 ;  /* 0x000000ffff057224 */ /* 0x000fe200078e0016 */
[----:B------:R-:W-:Y:S01]  /*1cad0*/  ISETP.NE.U32.AND P1, PT, R4, RZ, PT ;  /* 0x000000ff0400720c */ /* 0x000fe20003f25070 */
[----:B------:R1:W-:Y:S01]  /*1cae0*/  STL [R1+0x3f0], R22 ;  /* 0x0003f01601007387 */ /* 0x0003e20000100800 */
[----:B------:R-:W-:-:S03]  /*1caf0*/  IMAD.MOV.U32 R4, RZ, RZ, R16 ;  /* 0x000000ffff047224 */ /* 0x000fc600078e0010 */
[----:B------:R-:W-:Y:S04]  /*1cb00*/  STL [R1+0x42c], R17 ;  /* 0x00042c1101007387 */ /* 0x000fe80000100800 */
[----:B------:R1:W-:Y:S04]  /*1cb10*/  LDGSTS.E [R3+0x1c600], [R4.64], P2 ;  /* 0x1c60000004037fae */ /* 0x0003e80009121848 */
[----:B-1----:R-:W2:Y:S04]  /*1cb20*/  LDL.LU R22, [R1+0x4ac] ;  /* 0x0004ac0001167983 */ /* 0x002ea80000300800 */
[----:B------:R1:W-:Y:S04]  /*1cb30*/  STL [R1+0x428], R23 ;  /* 0x0004281701007387 */ /* 0x0003e80000100800 */
[----:B------:R-:W2:Y:S01]  /*1cb40*/  LDL.LU R16, [R1+0x4b4] ;  /* 0x0004b40001107983 */ /* 0x000ea20000300800 */
[----:B------:R-:W-:-:S02]  /*1cb50*/  IMAD.MOV.U32 R5, RZ, RZ, R23 ;  /* 0x000000ffff057224 */ /* 0x000fc400078e0017 */
        /* <DEDUP_REMOVED lines=8> */
[----:B-----5:R-:W-:-:S05]  /*1cbe0*/  IADD3 R21, P3, R21, R202, RZ ;  /* 0x000000ca15157210 */ /* 0x020fca0007f7e0ff */
[----:B---3--:R-:W-:Y:S01]  /*1cbf0*/  IMAD.X R24, R24, 0x1, R0, P3 ;  /* 0x0000000118187824 */ /* 0x008fe200018e0600 */
[----:B----4-:R-:W-:Y:S01]  /*1cc00*/  IADD3 R18, P4, R18, R202, RZ ;  /* 0x000000ca12127210 */ /* 0x010fe20007f9e0ff */
        /* <DEDUP_REMOVED lines=10> */
[----:B---3--:R-:W-:Y:S01]  /*1ccb0*/  MOV R4, R18 ;  /* 0x0000001200047202 */ /* 0x008fe20000000f00 */
[----:B------:R-:W-:Y:S02]  /*1ccc0*/  IMAD.MOV.U32 R5, RZ, RZ, R20 ;  /* 0x000000ffff057224 */ /* 0x000fe400078e0014 */
[----:B-1----:R-:W3:Y:S04]  /*1ccd0*/  LDL.LU R18, [R1+0x92c] ;  /* 0x00092c0001127983 */ /* 0x002ee80000300800 */
[----:B------:R1:W-:Y:S01]  /*1cce0*/  LDGSTS.E [R3+0x1e400], [R4.64], P2 ;  /* 0x1e40000004037fae */ /* 0x0003e20009121848 */
[----:B--2---:R-:W-:-:S05]  /*1ccf0*/  IADD3 R7, P3, R7, R202, RZ ;  /* 0x000000ca07077210 */ /* 0x004fca0007f7e0ff */
[----:B------:R-:W-:Y:S01]  /*1cd00*/  IMAD.X R19, R19, 0x1, R0, P3 ;  /* 0x0000000113137824 */ /* 0x000fe200018e0600 */
[----:B-1----:R-:W-:Y:S01]  /*1cd10*/  SEL R4, RZ, 0x4, !P1 ;  /* 0x00000004ff047807 */ /* 0x002fe20004800000 */
[----:B------:R-:W-:Y:S04]  /*1cd20*/  STL [R1+0x474], R7 ;  /* 0x0004740701007387 */ /* 0x000fe80000100800 */
[----:B------:R1:W-:Y:S01]  /*1cd30*/  STL [R1+0x470], R19 ;  /* 0x0004701301007387 */ /* 0x0003e20000100800 */
[----:B------:R-:W-:-:S03]  /*1cd40*/  SEL R4, R4, RZ, !P0 ;  /* 0x000000ff04047207 */ /* 0x000fc60004000000 */
[----:B------:R-:W2:Y:S04]  /*1cd50*/  LDL.LU R21, [R1+0x918] ;  /* 0x0009180001157983 */ /* 0x000ea80000300800 */
[----:B----4-:R-:W4:Y:S01]  /*1cd60*/  LDL.LU R20, [R1+0x924] ;  /* 0x0009240001147983 */ /* 0x010f220000300800 */
[----:B------:R-:W-:Y:S01]  /*1cd70*/  ISETP.NE.U32.AND P1, PT, R4, RZ, PT ;  /* 0x000000ff0400720c */ /* 0x000fe20003f25070 */
[----:B------:R-:W-:Y:S02]  /*1cd80*/  IMAD.MOV.U32 R5, RZ, RZ, R19 ;  /* 0x000000ffff057224 */ /* 0x000fe400078e0013 */
[----:B------:R-:W-:Y:S01]  /*1cd90*/  IMAD.MOV.U32 R4, RZ, RZ, R7 ;  /* 0x000000ffff047224 */ /* 0x000fe200078e0007 */
[----:B-1----:R-:W2:Y:S04]  /*1cda0*/  LDL.LU R19, [R1+0x8e0] ;  /* 0x0008e00001137983 */ /* 0x002ea80000300800 */
[----:B------:R-:W2:Y:S04]  /*1cdb0*/  LDL.LU R7, [R1+0x8ec] ;  /* 0x0008ec0001077983 */ /* 0x000ea80000300800 */
[----:B------:R1:W-:Y:S01]  /*1cdc0*/  LDGSTS.E [R3+0x1e600], [R4.64], P2 ;  /* 0x1e60000004037fae */ /* 0x0003e20009121848 */
[----:B------:R-:W-:-:S02]  /*1cdd0*/  IADD3 R22, P2, R22, R202, RZ ;  /* 0x000000ca16167210 */ /* 0x000fc40007f5e0ff */
[----:B------:R-:W-:-:S03]  /*1cde0*/  IADD3 R16, P3, R16, R202, RZ ;  /* 0x000000ca10107210 */ /* 0x000fc60007f7e0ff */
[----:B------:R-:W-:Y:S01]  /*1cdf0*/  STL [R1+0x4ac], R22 ;  /* 0x0004ac1601007387 */ /* 0x000fe20000100800 */
[--C-:B------:R-:W-:Y:S02]  /*1ce00*/  IMAD.X R23, R23, 0x1, R0.reuse, P2 ;  /* 0x0000000117177824 */ /* 0x100fe400010e0600 */
[----:B------:R-:W-:-:S03]  /*1ce10*/  IMAD.X R17, R17, 0x1, R0, P3 ;  /* 0x0000000111117824 */ /* 0x000fc600018e0600 */
[----:B------:R1:W-:Y:S02]  /*1ce20*/  STL [R1+0x4a8], R23 ;  /* 0x0004a81701007387 */ /* 0x0003e40000100800 */
[----:B-1----:R-:W-:Y:S02]  /*1ce30*/  IMAD.MOV.U32 R4, RZ, RZ, R22 ;  /* 0x000000ffff047224 */ /* 0x002fe400078e0016 */
[----:B------:R-:W-:Y:S01]  /*1ce40*/  IMAD.MOV.U32 R5, RZ, RZ, R23 ;  /* 0x000000ffff057224 */ /* 0x000fe200078e0017 */
[----:B------:R1:W-:Y:S04]  /*1ce50*/  STL [R1+0x4b4], R16 ;  /* 0x0004b41001007387 */ /* 0x0003e80000100800 */
[----:B------:R1:W-:Y:S04]  /*1ce60*/  STL [R1+0x4b0], R17 ;  /* 0x0004b01101007387 */ /* 0x0003e80000100800 */
[----:B------:R-:W2:Y:S04]  /*1ce70*/  LDL.LU R24, [R1+0x8d8] ;  /* 0x0008d80001187983 */ /* 0x000ea80000300800 */
[----:B------:R-:W2:Y:S04]  /*1ce80*/  LDL.LU R23, [R1+0x8e4] ;  /* 0x0008e40001177983 */ /* 0x000ea80000300800 */
[----:B------:R1:W-:Y:S04]  /*1ce90*/  LDGSTS.E [R3+0x1f400], [R4.64], P1 ;  /* 0x1f40000004037fae */ /* 0x0003e80008921848 */
[----:B------:R-:W2:Y:S01]  /*1cea0*/  LDL.LU R22, [R1+0x8a0] ;  /* 0x0008a00001167983 */ /* 0x000ea20000300800 */
[----:B-1----:R-:W-:-:S03]  /*1ceb0*/  MOV R4, R16 ;  /* 0x0000001000047202 */ /* 0x002fc60000000f00 */
        /* <DEDUP_REMOVED lines=10> */
[----:B---3--:R-:W-:-:S05]  /*1cf60*/  IADD3 R18, P1, R18, R202, RZ ;  /* 0x000000ca12127210 */ /* 0x008fca0007f3e0ff */
[----:B-----5:R-:W-:Y:S02]  /*1cf70*/  IMAD.X R25, R25, 0x1, R0, P1 ;  /* 0x0000000119197824 */ /* 0x020fe400008e0600 */
[----:B------:R-:W-:Y:S02]  /*1cf80*/  IMAD.MOV.U32 R4, RZ, RZ, R18 ;  /* 0x000000ffff047224 */ /* 0x000fe400078e0012 */
        /* <DEDUP_REMOVED lines=8> */
[----:B----4-:R-:W-:-:S05]  /*1d010*/  IADD3 R20, P3, R20, R202, RZ ;  /* 0x000000ca14147210 */ /* 0x010fca0007f7e0ff */
[----:B--2---:R-:W-:Y:S01]  /*1d020*/  IMAD.X R21, R21, 0x1, R0, P3 ;  /* 0x0000000115157824 */ /* 0x004fe200018e0600 */
[----:B------:R-:W-:Y:S02]  /*1d030*/  SEL R4, R4, RZ, !P0 ;  /* 0x000000ff04047207 */ /* 0x000fe40004000000 */
[----:B------:R-:W-:Y:S01]  /*1d040*/  IADD3 R7, P4, R7, R202, RZ ;  /* 0x000000ca07077210 */ /* 0x000fe20007f9e0ff */
[----:B------:R1:W-:Y:S01]  /*1d050*/  STL [R1+0x924], R20 ;  /* 0x0009241401007387 */ /* 0x0003e20000100800 */
[----:B------:R-:W-:-:S03]  /*1d060*/  ISETP.NE.U32.AND P1, PT, R4, RZ, PT ;  /* 0x000000ff0400720c */ /* 0x000fc60003f25070 */
[----:B------:R2:W-:Y:S01]  /*1d070*/  STL [R1+0x918], R21 ;  /* 0x0009181501007387 */ /* 0x0005e20000100800 */
[----:B------:R-:W-:-:S03]  /*1d080*/  IMAD.X R19, R19, 0x1, R0, P4 ;  /* 0x0000000113137824 */ /* 0x000fc600020e0600 */
[----:B------:R-:W-:Y:S01]  /*1d090*/  STL [R1+0x8ec], R7 ;  /* 0x0008ec0701007387 */ /* 0x000fe20000100800 */
[----:B------:R-:W-:-:S03]  /*1d0a0*/  MOV R4, R20 ;  /* 0x0000001400047202 */ /* 0x000fc60000000f00 */
[----:B------:R-:W4:Y:S01]  /*1d0b0*/  LDL.LU R27, [R1+0x898] ;  /* 0x00089800011b7983 */ /* 0x000f220000300800 */
[----:B------:R-:W-:-:S03]  /*1d0c0*/  IMAD.MOV.U32 R5, RZ, RZ, R21 ;  /* 0x000000ffff057224 */ /* 0x000fc600078e0015 */
[----:B------:R2:W-:Y:S04]  /*1d0d0*/  STL [R1+0x8e0], R19 ;  /* 0x0008e01301007387 */ /* 0x0005e80000100800 */
[----:B-1----:R-:W4:Y:S04]  /*1d0e0*/  LDL.LU R20, [R1+0x860] ;  /* 0x0008600001147983 */ /* 0x002f280000300800 */
[----:B------:R1:W-:Y:S01]  /*1d0f0*/  LDGSTS.E [R3+0xa00], [R4.64], P2 ;  /* 0x00a0000004037fae */ /* 0x0003e20009121848 */
[----:B------:R-:W-:-:S03]  /*1d100*/  ISETP.GT.AND P2, PT, R2, 0xa, PT ;  /* 0x0000000a0200780c */ /* 0x000fc60003f44270 */
[----:B--2---:R-:W2:Y:S01]  /*1d110*/  LDL.LU R21, [R1+0x858] ;  /* 0x0008580001157983 */ /* 0x004ea20000300800 */
[----:B-1----:R-:W-:Y:S02]  /*1d120*/  IMAD.MOV.U32 R4, RZ, RZ, R7 ;  /* 0x000000ffff047224 */ /* 0x002fe400078e0007 */
[----:B------:R-:W-:Y:S02]  /*1d130*/  IMAD.MOV.U32 R5, RZ, RZ, R19 ;  /* 0x000000ffff057224 */ /* 0x000fe400078e0013 */
[----:B------:R-:W2:Y:S01]  /*1d140*/  LDL.LU R19, [R1+0x864] ;  /* 0x0008640001137983 */ /* 0x000ea20000300800 */
[----:B------:R-:W-:-:S03]  /*1d150*/  IADD3 R23, P3, R23, R202, RZ ;  /* 0x000000ca17177210 */ /* 0x000fc60007f7e0ff */
[----:B------:R1:W-:Y:S04]  /*1d160*/  LDGSTS.E [R3+0x1800], [R4.64], P1 ;  /* 0x0180000004037fae */ /* 0x0003e80008921848 */
[----:B------:R-:W2:Y:S04]  /*1d170*/  LDL.LU R25, [R1+0x820] ;  /* 0x0008200001197983 */ /* 0x000ea80000300800 */
[----:B------:R-:W2:Y:S01]  /*1d180*/  LDL.LU R7, [R1+0x82c] ;  /* 0x00082c0001077983 */ /* 0x000ea20000300800 */
[----:B-1----:R-:W-:Y:S01]  /*1d190*/  SEL R4, RZ, 0x4, !P2 ;  /* 0x00000004ff047807 */ /* 0x002fe20005000000 */
[----:B------:R-:W-:-:S03]  /*1d1a0*/  IMAD.X R24, R24, 0x1, R0, P3 ;  /* 0x0000000118187824 */ /* 0x000fc600018e0600 */
[----:B------:R-:W-:Y:S02]  /*1d1b0*/  SEL R4, R4, RZ, !P0 ;  /* 0x000000ff04047207 */ /* 0x000fe40004000000 */
[----:B------:R-:W-:Y:S01]  /*1d1c0*/  IADD3 R16, P4, R16, R202, RZ ;  /* 0x000000ca10107210 */ /* 0x000fe20007f9e0ff */
[----:B------:R-:W-:Y:S01]  /*1d1d0*/  IMAD.MOV.U32 R5, RZ, RZ, R24 ;  /* 0x000000ffff057224 */ /* 0x000fe200078e0018 */
[----:B------:R-:W-:Y:S01]  /*1d1e0*/  ISETP.NE.U32.AND P2, PT, R4, RZ, PT ;  /* 0x000000ff0400720c */ /* 0x000fe20003f45070 */
[----:B------:R-:W-:Y:S02]  /*1d1f0*/  IMAD.MOV.U32 R4, RZ, RZ, R23 ;  /* 0x000000ffff047224 */ /* 0x000fe400078e0017 */
[----:B------:R-:W-:Y:S01]  /*1d200*/  IMAD.X R22, R22, 0x1, R0, P4 ;  /* 0x0000000116167824 */ /* 0x000fe200020e0600 */
        /* <DEDUP_REMOVED lines=8> */
[----:B------:R-:W-:-:S03]  /*1d290*/  MOV R5, R22 ;  /* 0x0000001600057202 */ /* 0x000fc60000000f00 */
        /* <DEDUP_REMOVED lines=11> */
[----:B----4-:R-:W-:-:S04]  /*1d350*/  IMAD.X R27, R27, 0x1, R0, P3 ;  /* 0x000000011b1b7824 */ /* 0x010fc800018e0600 */
[----:B------:R-:W-:Y:S02]  /*1d360*/  IMAD.MOV.U32 R5, RZ, RZ, R27 ;  /* 0x000000ffff057224 */ /* 0x000fe400078e001b */
[----:B------:R-:W-:-:S03]  /*1d370*/  IMAD.X R20, R20, 0x1, R0, P4 ;  /* 0x0000000114147824 */ /* 0x000fc600020e0600 */
[----:B------:R1:W-:Y:S01]  /*1d380*/  LDGSTS.E [R3+0x2a00], [R4.64], P2 ;  /* 0x02a0000004037fae */ /* 0x0003e20009121848 */
[----:B------:R-:W-:-:S03]  /*1d390*/  ISETP.GT.AND P2, PT, R2, 0x12, PT ;  /* 0x000000120200780c */ /* 0x000fc60003f44270 */
[----:B------:R-:W-:Y:S01]  /*1d3a0*/  STL [R1+0x898], R27 ;  /* 0x0008981b01007387 */ /* 0x000fe20000100800 */
[----:B-1----:R-:W-:Y:S02]  /*1d3b0*/  IMAD.MOV.U32 R4, RZ, RZ, R18 ;  /* 0x000000ffff047224 */ /* 0x002fe400078e0012 */
[----:B------:R-:W-:Y:S01]  /*1d3c0*/  IMAD.MOV.U32 R5, RZ, RZ, R20 ;  /* 0x000000ffff057224 */ /* 0x000fe200078e0014 */
[----:B--2---:R-:W-:Y:S01]  /*1d3d0*/  IADD3 R19, P3, R19, R202, RZ ;  /* 0x000000ca13137210 */ /* 0x004fe20007f7e0ff */
[----:B------:R-:W-:Y:S04]  /*1d3e0*/  STL [R1+0x86c], R18 ;  /* 0x00086c1201007387 */ /* 0x000fe80000100800 */
[----:B------:R1:W-:Y:S01]  /*1d3f0*/  LDGSTS.E [R3+0x3800], [R4.64], P1 ;  /* 0x0380000004037fae */ /* 0x0003e20008921848 */
[----:B------:R-:W-:-:S03]  /*1d400*/  IMAD.X R21, R21, 0x1, R0, P3 ;  /* 0x0000000115157824 */ /* 0x000fc600018e0600 */
[----:B------:R2:W-:Y:S01]  /*1d410*/  STL [R1+0x860], R20 ;  /* 0x0008601401007387 */ /* 0x0005e20000100800 */
[----:B------:R-:W-:Y:S02]  /*1d420*/  IADD3 R7, P4, R7, R202, RZ ;  /* 0x000000ca07077210 */ /* 0x000fe40007f9e0ff */
[----:B-1----:R-:W-:Y:S01]  /*1d430*/  SEL R4, RZ, 0x4, !P2 ;  /* 0x00000004ff047807 */ /* 0x002fe20005000000 */
[----:B--2---:R-:W2:Y:S01]  /*1d440*/  LDL.LU R20, [R1+0x7e4] ;  /* 0x0007e40001147983 */ /* 0x004ea20000300800 */
[----:B------:R-:W-:Y:S02]  /*1d450*/  IMAD.MOV.U32 R5, RZ, RZ, R21 ;  /* 0x000000ffff057224 */ /* 0x000fe400078e0015 */
[----:B------:R-:W-:Y:S01]  /*1d460*/  SEL R4, R4, RZ, !P0 ;  /* 0x000000ff04047207 */ /* 0x000fe20004000000 */
[----:B------:R-:W3:Y:S01]  /*1d470*/  LDL.LU R18, [R1+0x7cc] ;  /* 0x0007cc0001127983 */ /* 0x000ee20000300800 */
[----:B------:R-:W-:-:S03]  /*1d480*/  IMAD.X R25, R25, 0x1, R0, P4 ;  /* 0x0000000119197824 */ /* 0x000fc600020e0600 */
[----:B------:R-:W-:Y:S04]  /*1d490*/  STL [R1+0x864], R19 ;  /* 0x0008641301007387 */ /* 0x000fe80000100800 */
[----:B------:R1:W-:Y:S01]  /*1d4a0*/  STL [R1+0x858], R21 ;  /* 0x0008581501007387 */ /* 0x0003e20000100800 */
[----:B------:R-:W-:-:S03]  /*1d4b0*/  ISETP.NE.U32.AND P2, PT, R4, RZ, PT ;  /* 0x000000ff0400720c */ /* 0x000fc60003f45070 */
[----:B------:R4:W-:Y:S01]  /*1d4c0*/  STL [R1+0x82c], R7 ;  /* 0x00082c0701007387 */ /* 0x0009e20000100800 */
[----:B------:R-:W-:-:S03]  /*1d4d0*/  MOV R4, R19 ;  /* 0x0000001300047202 */ /* 0x000fc60000000f00 */
[----:B-1----:R-:W5:Y:S04]  /*1d4e0*/  LDL.LU R21, [R1+0x7d8] ;  /* 0x0007d80001157983 */ /* 0x002f680000300800 */
[----:B------:R-:W-:Y:S04]  /*1d4f0*/  STL [R1+0x820], R25 ;  /* 0x0008201901007387 */ /* 0x000fe80000100800 */
[----:B------:R-:W5:Y:S04]  /*1d500*/  LDL.LU R19, [R1+0x7a0] ;  /* 0x0007a00001137983 */ /* 0x000f680000300800 */
[----:B------:R1:W-:Y:S01]  /*1d510*/  LDGSTS.E [R3+0x3a00], [R4.64], P1 ;  /* 0x03a0000004037fae */ /* 0x0003e20008921848 */
[----:B------:R-:W-:-:S02]  /*1d520*/  IADD3 R16, P3, R16, R202, RZ ;  /* 0x000000ca10107210 */ /* 0x000fc40007f7e0ff */
[----:B------:R-:W-:Y:S01]  /*1d530*/  ISETP.GT.AND P1, PT, R2, 0x16, PT ;  /* 0x000000160200780c */ /* 0x000fe20003f24270 */
[----:B------:R-:W5:Y:S02]  /*1d540*/  LDL.LU R26, [R1+0x7a4] ;  /* 0x0007a400011a7983 */ /* 0x000f640000300800 */
[--C-:B------:R-:W-:Y:S02]  /*1d550*/  IMAD.X R24, R24, 0x1, R0.reuse, P3 ;  /* 0x0000000118187824 */ /* 0x100fe400018e0600 */
[----:B-1----:R-:W-:Y:S02]  /*1d560*/  IMAD.MOV.U32 R4, RZ, RZ, R7 ;  /* 0x000000ffff047224 */ /* 0x002fe400078e0007 */
[----:B------:R-:W-:Y:S01]  /*1d570*/  IMAD.MOV.U32 R5, RZ, RZ, R25 ;  /* 0x000000ffff057224 */ /* 0x000fe200078e0019 */
[----:B------:R-:W-:Y:S01]  /*1d580*/  IADD3 R22, P4, R22, R202, RZ ;  /* 0x000000ca16167210 */ /* 0x000fe20007f9e0ff */
[----:B----4-:R-:W4:Y:S04]  /*1d590*/  LDL.LU R7, [R1+0x78c] ;  /* 0x00078c0001077983 */ /* 0x010f280000300800 */
[----:B------:R1:W-:Y:S01]  /*1d5a0*/  LDGSTS.E [R3+0x4800], [R4.64], P2 ;  /* 0x0480000004037fae */ /* 0x0003e20009121848 */
[----:B------:R-:W-:-:S03]  /*1d5b0*/  IMAD.X R23, R23, 0x1, R0, P4 ;  /* 0x0000000117177824 */ /* 0x000fc600020e0600 */
        /* <DEDUP_REMOVED lines=15> */
[----:B-1----:R-:W-:Y:S01]  /*1d6b0*/  IMAD.MOV.U32 R4, RZ, RZ, R22 ;  /* 0x000000ffff047224 */ /* 0x002fe200078e0016 */
[----:B------:R-:W-:Y:S02]  /*1d6c0*/  MOV R5, R23 ;  /* 0x0000001700057202 */ /* 0x000fe40000000f00 */
        /* <DEDUP_REMOVED lines=8> */
[----:B------:R-:W-:Y:S02]  /*1d750*/  IMAD.MOV.U32 R4, RZ, RZ, R20 ;  /* 0x000000ffff047224 */ /* 0x000fe400078e0014 */
[----:B-----5:R-:W-:-:S04]  /*1d760*/  IMAD.X R21, R21, 0x1, R0, P3 ;  /* 0x0000000115157824 */ /* 0x020fc800018e0600 */
[----:B------:R-:W-:Y:S02]  /*1d770*/  IMAD.MOV.U32 R5, RZ, RZ, R21 ;  /* 0x000000ffff057224 */ /* 0x000fe400078e0015 */
[----:B------:R-:W-:-:S03]  /*1d780*/  IMAD.X R19, R19, 0x1, R0, P4 ;  /* 0x0000000113137824 */ /* 0x000fc600020e0600 */
[----:B------:R1:W-:Y:S01]  /*1d790*/  LDGSTS.E [R3+0x5a00], [R4.64], P1 ;  /* 0x05a0000004037fae */ /* 0x0003e20008921848 */
[----:B------:R-:W-:Y:S01]  /*1d7a0*/  ISETP.GT.AND P1, PT, R2, 0x1e, PT ;  /* 0x0000001e0200780c */ /* 0x000fe20003f24270 */
[----:B-1----:R-:W-:Y:S02]  /*1d7b0*/  IMAD.MOV.U32 R4, RZ, RZ, R18 ;  /* 0x000000ffff047224 */ /* 0x002fe400078e0012 */
[----:B------:R-:W-:Y:S01]  /*1d7c0*/  IMAD.MOV.U32 R5, RZ, RZ, R19 ;  /* 0x000000ffff057224 */ /* 0x000fe200078e0013 */
[----:B------:R-:W-:-:S04]  /*1d7d0*/  IADD3 R26, P3, R26, R202, RZ ;  /* 0x000000ca1a1a7210 */ /* 0x000fc80007f7e0ff */
[----:B------:R1:W-:Y:S01]  /*1d7e0*/  LDGSTS.E [R3+0x6800], [R4.64], P2 ;  /* 0x0680000004037fae */ /* 0x0003e20009121848 */
[----:B----4-:R-:W-:-:S03]  /*1d7f0*/  IADD3 R7, P4, R7, R202, RZ ;  /* 0x000000ca07077210 */ /* 0x010fc60007f9e0ff */
[----:B------:R-:W-:Y:S01]  /*1d800*/  STL [R1+0x7e4], R20 ;  /* 0x0007e41401007387 */ /* 0x000fe20000100800 */
[----:B-1----:R-:W-:-:S03]  /*1d810*/  SEL R4, RZ, 0x4, !P1 ;  /* 0x00000004ff047807 */ /* 0x002fc60004800000 */
[----:B------:R1:W-:Y:S01]  /*1d820*/  STL [R1+0x7d8], R21 ;  /* 0x0007d81501007387 */ /* 0x0003e20000100800 */
[----:B------:R-:W-:-:S03]  /*1d830*/  SEL R4, R4, RZ, !P0 ;  /* 0x000000ff04047207 */ /* 0x000fc60004000000 */
[----:B------:R-:W-:Y:S01]  /*1d840*/  STL [R1+0x7cc], R18 ;  /* 0x0007cc1201007387 */ /* 0x000fe20000100800 */
[----:B------:R-:W-:-:S03]  /*1d850*/  IMAD.X R27, R27, 0x1, R0, P3 ;  /* 0x000000011b1b7824 */ /* 0x000fc600018e0600 */
[----:B------:R2:W-:Y:S01]  /*1d860*/  STL [R1+0x7a0], R19 ;  /* 0x0007a01301007387 */ /* 0x0005e20000100800 */
[----:B------:R-:W-:Y:S02]  /*1d870*/  ISETP.NE.U32.AND P1, PT, R4, RZ, PT ;  /* 0x000000ff0400720c */ /* 0x000fe40003f25070 */
[----:B------:R-:W-:Y:S01]  /*1d880*/  MOV R4, R26 ;  /* 0x0000001a00047202 */ /* 0x000fe20000000f00 */
[----:B-1----:R-:W3:Y:S01]  /*1d890*/  LDL.LU R21, [R1+0x718] ;  /* 0x0007180001157983 */ /* 0x002ee20000300800 */
[----:B------:R-:W-:-:S03]  /*1d8a0*/  IMAD.MOV.U32 R5, RZ, RZ, R27 ;  /* 0x000000ffff057224 */ /* 0x000fc600078e001b */
[----:B------:R-:W4:Y:S01]  /*1d8b0*/  LDL.LU R20, [R1+0x724] ;  /* 0x0007240001147983 */ /* 0x000f220000300800 */
[----:B------:R-:W-:-:S03]  /*1d8c0*/  IMAD.X R16, R16, 0x1, R0, P4 ;  /* 0x0000000110107824 */ /* 0x000fc600020e0600 */
[----:B--2---:R-:W2:Y:S04]  /*1d8d0*/  LDL.LU R19, [R1+0x6fc] ;  /* 0x0006fc0001137983 */ /* 0x004ea80000300800 */
[----:B------:R-:W5:Y:S04]  /*1d8e0*/  LDL.LU R18, [R1+0x700] ;  /* 0x0007000001127983 */ /* 0x000f680000300800 */
[----:B------:R-:W-:Y:S04]  /*1d8f0*/  STL [R1+0x7a4], R26 ;  /* 0x0007a41a01007387 */ /* 0x000fe80000100800 */
[----:B------:R-:W-:Y:S04]  /*1d900*/  STL [R1+0x798], R27 ;  /* 0x0007981b01007387 */ /* 0x000fe80000100800 */
[----:B------:R-:W-:Y:S04]  /*1d910*/  STL [R1+0x78c], R7 ;  /* 0x00078c0701007387 */ /* 0x000fe80000100800 */
[----:B------:R1:W-:Y:S04]  /*1d920*/  LDGSTS.E [R3+0x6a00], [R4.64], P2 ;  /* 0x06a0000004037fae */ /* 0x0003e80009121848 */
[----:B------:R1:W-:Y:S02]  /*1d930*/  STL [R1+0x760], R16 ;  /* 0x0007601001007387 */ /* 0x0003e40000100800 */
[----:B-1----:R-:W-:-:S02]  /*1d940*/  IMAD.MOV.U32 R5, RZ, RZ, R16 ;  /* 0x000000ffff057224 */ /* 0x002fc400078e0010 */
[----:B------:R-:W-:Y:S01]  /*1d950*/  IMAD.MOV.U32 R4, RZ, RZ, R7 ;  /* 0x000000ffff047224 */ /* 0x000fe200078e0007 */
[----:B------:R-:W2:Y:S04]  /*1d960*/  LDL.LU R16, [R1+0x704] ;  /* 0x0007040001107983 */ /* 0x000ea80000300800 */
[----:B------:R-:W2:Y:S01]  /*1d970*/  LDL.LU R7, [R1+0x708] ;  /* 0x0007080001077983 */ /* 0x000ea20000300800 */
        /* <DEDUP_REMOVED lines=13> */
[----:B-1----:R-:W-:Y:S01]  /*1da50*/  IMAD.MOV.U32 R4, RZ, RZ, R22 ;  /* 0x000000ffff047224 */ /* 0x002fe200078e0016 */
[----:B------:R-:W-:-:S05]  /*1da60*/  MOV R5, R23 ;  /* 0x0000001700057202 */ /* 0x000fca0000000f00 */
[----:B------:R1:W-:Y:S02]  /*1da70*/  LDGSTS.E [R3+0x8800], [R4.64], P2 ;  /* 0x0880000004037fae */ /* 0x0003e40009121848 */
[----:B-1----:R-:W-:-:S04]  /*1da80*/  SEL R4, RZ, 0x4, !P1 ;  /* 0x00000004ff047807 */ /* 0x002fc80004800000 */
[----:B------:R-:W-:Y:S01]  /*1da90*/  SEL R4, R4, RZ, !P0 ;  /* 0x000000ff04047207 */ /* 0x000fe20004000000 */
[----:B------:R-:W-:Y:S03]  /*1daa0*/  STL [R1+0x764], R24 ;  /* 0x0007641801007387 */ /* 0x000fe60000100800 */
[----:B------:R-:W-:Y:S01]  /*1dab0*/  ISETP.NE.U32.AND P1, PT, R4, RZ, PT ;  /* 0x000000ff0400720c */ /* 0x000fe20003f25070 */
[----:B------:R-:W-:Y:S04]  /*1dac0*/  STL [R1+0x758], R25 ;  /* 0x0007581901007387 */ /* 0x000fe80000100800 */
[----:B------:R-:W-:Y:S04]  /*1dad0*/  STL [R1+0x74c], R22 ;  /* 0x00074c1601007387 */ /* 0x000fe80000100800 */
[----:B------:R-:W-:Y:S01]  /*1dae0*/  STL [R1+0x720], R23 ;  /* 0x0007201701007387 */ /* 0x000fe20000100800 */
[----:B----4-:R-:W-:-:S05]  /*1daf0*/  IADD3 R20, P3, R20, R202, RZ ;  /* 0x000000ca14147210 */ /* 0x010fca0007f7e0ff */
[----:B---3--:R-:W-:Y:S01]  /*1db00*/  IMAD.X R21, R21, 0x1, R0, P3 ;  /* 0x0000000115157824 */ /* 0x008fe200018e0600 */
[-C--:B-----5:R-:W-:Y:S01]  /*1db10*/  IADD3 R18, P4, R18, R202.reuse, RZ ;  /* 0x000000ca12127210 */ /* 0x0a0fe20007f9e0ff */
[----:B------:R-:W-:Y:S02]  /*1db20*/  IMAD.MOV.U32 R4, RZ, RZ, R20 ;  /* 0x000000ffff047224 */ /* 0x000fe400078e0014 */
[----:B------:R-:W-:Y:S02]  /*1db30*/  IMAD.MOV.U32 R5, RZ, RZ, R21 ;  /* 0x000000ffff057224 */ /* 0x000fe400078e0015 */
[----:B--2---:R-:W-:Y:S01]  /*1db40*/  IMAD.X R19, R19, 0x1, R0, P4 ;  /* 0x0000000113137824 */ /* 0x004fe200020e0600 */
[----:B------:R-:W-:Y:S04]  /*1db50*/  STL [R1+0x724], R20 ;  /* 0x0007241401007387 */ /* 0x000fe80000100800 */
[----:B------:R1:W-:Y:S04]  /*1db60*/  STL [R1+0x718], R21 ;  /* 0x0007181501007387 */ /* 0x0003e80000100800 */
[----:B------:R-:W-:Y:S04]  /*1db70*/  STL [R1+0x700], R18 ;  /* 0x0007001201007387 */ /* 0x000fe80000100800 */
[----:B------:R2:W-:Y:S04]  /*1db80*/  LDGSTS.E [R3+0x8a00], [R4.64], P2 ;  /* 0x08a0000004037fae */ /* 0x0005e80009121848 */
[----:B------:R3:W-:Y:S01]  /*1db90*/  STL [R1+0x6fc], R19 ;  /* 0x0006fc1301007387 */ /* 0x0007e20000100800 */
[----:B------:R-:W-:Y:S01]  /*1dba0*/  IADD3 R7, P3, R7, R202, RZ ;  /* 0x000000ca07077210 */ /* 0x000fe20007f7e0ff */
[----:B--2---:R-:W-:-:S04]  /*1dbb0*/  IMAD.MOV.U32 R4, RZ, RZ, R18 ;  /* 0x000000ffff047224 */ /* 0x004fc800078e0012 */
[----:B------:R-:W-:Y:S01]  /*1dbc0*/  IMAD.X R16, R16, 0x1, R0, P3 ;  /* 0x0000000110107824 */ /* 0x000fe200018e0600 */
[----:B------:R-:W-:Y:S01]  /*1dbd0*/  STL [R1+0x708], R7 ;  /* 0x0007080701007387 */ /* 0x000fe20000100800 */
[----:B------:R-:W-:-:S03]  /*1dbe0*/  IMAD.MOV.U32 R5, RZ, RZ, R19 ;  /* 0x000000ffff057224 */ /* 0x000fc600078e0013 */
[----:B------:R2:W-:Y:S04]  /*1dbf0*/  STL [R1+0x704], R16 ;  /* 0x0007041001007387 */ /* 0x0005e80000100800 */
[----:B-1----:R-:W4:Y:S04]  /*1dc00*/  LDL.LU R21, [R1] ;  /* 0x0000000001157983 */ /* 0x002f280000300800 */
[----:B---3--:R-:W3:Y:S04]  /*1dc10*/  LDL.LU R19, [R1+0x4] ;  /* 0x0000040001137983 */ /* 0x008ee80000300800 */
[----:B------:R1:W-:Y:S04]  /*1dc20*/  LDGSTS.E [R3+0x9800], [R4.64], P1 ;  /* 0x0980000004037fae */ /* 0x0003e80008921848 */
[----:B------:R-:W5:Y:S01]  /*1dc30*/  LDL.LU R25, [R1+0x38] ;  /* 0x0000380001197983 */ /* 0x000f620000300800 */
[----:B-1----:R-:W-:-:S03]  /*1dc40*/  IMAD.MOV.U32 R5, RZ, RZ, R16 ;  /* 0x000000ffff057224 */ /* 0x002fc600078e0010 */
[----:B--2---:R-:W2:Y:S01]  /*1dc50*/  LDL.LU R16, [R1+0x3c] ;  /* 0x00003c0001107983 */ /* 0x004ea20000300800 */
[----:B------:R-:W-:Y:S02]  /*1dc60*/  ISETP.GT.AND P2, PT, R2, 0x2a, PT ;  /* 0x0000002a0200780c */ /* 0x000fe40003f44270 */
[----:B------:R-:W-:Y:S01]  /*1dc70*/  IADD3 R220, P4, R220, R202, RZ ;  /* 0x000000cadcdc7210 */ /* 0x000fe20007f9e0ff */
[----:B------:R-:W5:Y:S01]  /*1dc80*/  LDL.LU R24, [R1+0x40] ;  /* 0x0000400001187983 */ /* 0x000f620000300800 */
[----:B------:R-:W-:-:S03]  /*1dc90*/  SEL R4, RZ, 0x4, !P2 ;  /* 0x00000004ff047807 */ /* 0x000fc60005000000 */
[--C-:B------:R-:W-:Y:S01]  /*1dca0*/  IMAD.X R219, R219, 0x1, R0.reuse, P4 ;  /* 0x00000001dbdb7824 */ /* 0x100fe200020e0600 */
[----:B------:R-:W-:Y:S01]  /*1dcb0*/  SEL R4, R4, RZ, !P0 ;  /* 0x000000ff04047207 */ /* 0x000fe20004000000 */
[----:B------:R-:W5:Y:S03]  /*1dcc0*/  LDL.LU R23, [R1+0x44] ;  /* 0x0000440001177983 */ /* 0x000f660000300800 */
[----:B------:R-:W-:Y:S01]  /*1dcd0*/  ISETP.NE.U32.AND P2, PT, R4, RZ, PT ;  /* 0x000000ff0400720c */ /* 0x000fe20003f45070 */
[----:B------:R-:W5:Y:S01]  /*1dce0*/  LDL.LU R22, [R1+0x78] ;  /* 0x0000780001167983 */ /* 0x000f620000300800 */
[----:B------:R-:W-:Y:S02]  /*1dcf0*/  MOV R4, R7 ;  /* 0x0000000700047202 */ /* 0x000fe40000000f00 */
[-C--:B------:R-:W-:Y:S01]  /*1dd00*/  IADD3 R222, P3, R222, R202.reuse, RZ ;  /* 0x000000cadede7210 */ /* 0x080fe20007f7e0ff */
[----:B------:R-:W5:Y:S04]  /*1dd10*/  LDL.LU R18, [R1+0x7c] ;  /* 0x00007c0001127983 */ /* 0x000f680000300800 */
[----:B------:R1:W-:Y:S01]  /*1dd20*/  LDGSTS.E [R3+0x9a00], [R4.64], P1 ;  /* 0x09a0000004037fae */ /* 0x0003e20008921848 */
[----:B------:R-:W-:Y:S01]  /*1dd30*/  ISETP.GT.AND P1, PT, R2, 0x2e, PT ;  /* 0x0000002e0200780c */ /* 0x000fe20003f24270 */
[----:B------:R-:W-:Y:S01]  /*1dd40*/  IMAD.X R221, R221, 0x1, R0, P3 ;  /* 0x00000001dddd7824 */ /* 0x000fe200018e0600 */
[----:B------:R-:W-:Y:S01]  /*1dd50*/  IADD3 R236, P4, R236, R202, RZ ;  /* 0x000000caecec7210 */ /* 0x000fe20007f9e0ff */
[----:B------:R-:W5:Y:S01]  /*1dd60*/  LDL.LU R20, [R1+0x84] ;  /* 0x0000840001147983 */ /* 0x000f620000300800 */
[----:B-1----:R-:W-:-:S02]  /*1dd70*/  IMAD.MOV.U32 R4, RZ, RZ, R220 ;  /* 0x000000ffff047224 */ /* 0x002fc400078e00dc */
[----:B------:R-:W-:Y:S01]  /*1dd80*/  IMAD.MOV.U32 R5, RZ, RZ, R219 ;  /* 0x000000ffff057224 */ /* 0x000fe200078e00db */
[----:B------:R-:W-:Y:S01]  /*1dd90*/  IADD3 R238, P3, R238, R202, RZ ;  /* 0x000000caeeee7210 */ /* 0x000fe20007f7e0ff */
[----:B------:R-:W-:Y:S01]  /*1dda0*/  IMAD.X R235, R235, 0x1, R0, P4 ;  /* 0x00000001ebeb7824 */ /* 0x000fe200020e0600 */
[----:B------:R-:W5:Y:S04]  /*1ddb0*/  LDL.LU R7, [R1+0xbc] ;  /* 0x0000bc0001077983 */ /* 0x000f680000300800 */
[----:B------:R1:W-:Y:S02]  /*1ddc0*/  LDGSTS.E [R3+0xa800], [R4.64], P2 ;  /* 0x0a80000004037fae */ /* 0x0003e40009121848 */
[----:B-1----:R-:W-:-:S04]  /*1ddd0*/  SEL R4, RZ, 0x4, !P1 ;  /* 0x00000004ff047807 */ /* 0x002fc80004800000 */
[----:B------:R-:W-:Y:S01]  /*1dde0*/  SEL R4, R4, RZ, !P0 ;  /* 0x000000ff04047207 */ /* 0x000fe20004000000 */
[----:B------:R-:W-:-:S03]  /*1ddf0*/  IMAD.MOV.U32 R5, RZ, RZ, R221 ;  /* 0x000000ffff057224 */ /* 0x000fc600078e00dd */
[----:B------:R-:W-:Y:S01]  /*1de00*/  ISETP.NE.U32.AND P1, PT, R4, RZ, PT ;  /* 0x000000ff0400720c */ /* 0x000fe20003f25070 */
[----:B------:R-:W-:-:S05]  /*1de10*/  IMAD.MOV.U32 R4, RZ, RZ, R222 ;  /* 0x000000ffff047224 */ /* 0x000fca00078e00de */
[----:B------:R1:W-:Y:S01]  /*1de20*/  LDGSTS.E [R3+0xaa00], [R4.64], P2 ;  /* 0x0aa0000004037fae */ /* 0x0003e20009121848 */
[----:B------:R-:W-:Y:S01]  /*1de30*/  ISETP.GT.AND P2, PT, R2, 0x32, PT ;  /* 0x000000320200780c */ /* 0x000fe20003f44270 */
[----:B-1----:R-:W-:Y:S01]  /*1de40*/  IMAD.MOV.U32 R4, RZ, RZ, R236 ;  /* 0x000000ffff047224 */ /* 0x002fe200078e00ec */
[----:B------:R-:W-:-:S05]  /*1de50*/  MOV R5, R235 ;  /* 0x000000eb00057202 */ /* 0x000fca0000000f00 */
        /* <DEDUP_REMOVED lines=16> */
[----:B------:R-:W-:Y:S02]  /*1df60*/  ISETP.NE.U32.AND P1, PT, R4, RZ, PT ;  /* 0x000000ff0400720c */ /* 0x000fe40003f25070 */
[----:B---3--:R-:W-:-:S05]  /*1df70*/  IADD3 R19, P3, R19, R202, RZ ;  /* 0x000000ca13137210 */ /* 0x008fca0007f7e0ff */
[----:B----4-:R-:W-:Y:S01]  /*1df80*/  IMAD.X R21, R21, 0x1, R0, P3 ;  /* 0x0000000115157824 */ /* 0x010fe200018e0600 */
[----:B------:R-:W-:Y:S01]  /*1df90*/  STL [R1+0x4], R19 ;  /* 0x0000041301007387 */ /* 0x000fe20000100800 */
[----:B------:R-:W-:Y:S02]  /*1dfa0*/  MOV R4, R19 ;  /* 0x0000001300047202 */ /* 0x000fe40000000f00 */
[----:B------:R-:W-:Y:S01]  /*1dfb0*/  IMAD.MOV.U32 R5, RZ, RZ, R21 ;  /* 0x000000ffff057224 */ /* 0x000fe200078e0015 */
[----:B------:R1:W-:Y:S04]  /*1dfc0*/  STL [R1], R21 ;  /* 0x0000001501007387 */ /* 0x0003e80000100800 */
[----:B------:R3:W-:Y:S01]  /*1dfd0*/  LDGSTS.E [R3+0xca00], [R4.64], P2 ;  /* 0x0ca0000004037fae */ /* 0x0007e20009121848 */
[----:B--2---:R-:W-:-:S05]  /*1dfe0*/  IADD3 R16, P4, R16, R202, RZ ;  /* 0x000000ca10107210 */ /* 0x004fca0007f9e0ff */
[----:B-----5:R-:W-:Y:S01]  /*1dff0*/  IMAD.X R25, R25, 0x1, R0, P4 ;  /* 0x0000000119197824 */ /* 0x020fe200020e0600 */
[----:B------:R2:W-:Y:S04]  /*1e000*/  STL [R1+0x3c], R16 ;  /* 0x00003c1001007387 */ /* 0x0005e80000100800 */
[----:B-1----:R-:W4:Y:S04]  /*1e010*/  LDL.LU R21, [R1+0x80] ;  /* 0x0000800001157983 */ /* 0x002f280000300800 */
[----:B------:R-:W-:Y:S04]  /*1e020*/  STL [R1+0x38], R25 ;  /* 0x0000381901007387 */ /* 0x000fe80000100800 */
[----:B------:R-:W5:Y:S01]  /*1e030*/  LDL.LU R19, [R1+0xb8] ;  /* 0x0000b80001137983 */ /* 0x000f620000300800 */
[----:B---3--:R-:W-:Y:S01]  /*1e040*/  IMAD.MOV.U32 R4, RZ, RZ, R16 ;  /* 0x000000ffff047224 */ /* 0x008fe200078e0010 */
[-C--:B------:R-:W-:Y:S01]  /*1e050*/  IADD3 R23, P3, R23, R202.reuse, RZ ;  /* 0x000000ca17177210 */ /* 0x080fe20007f7e0ff */
[----:B------:R-:W-:Y:S01]  /*1e060*/  IMAD.MOV.U32 R5, RZ, RZ, R25 ;  /* 0x000000ffff057224 */ /* 0x000fe200078e0019 */
[----:B------:R-:W-:Y:S01]  /*1e070*/  ISETP.GT.AND P2, PT, R2, 0x3a, PT ;  /* 0x0000003a0200780c */ /* 0x000fe20003f44270 */
[----:B------:R-:W3:Y:S01]  /*1e080*/  LDL.LU R26, [R1+0xc4] ;  /* 0x0000c400011a7983 */ /* 0x000ee20000300800 */
[----:B------:R-:W-:Y:S01]  /*1e090*/  IADD3 R18, P4, R18, R202, RZ ;  /* 0x000000ca12127210 */ /* 0x000fe20007f9e0ff */
[----:B------:R-:W-:-:S02]  /*1e0a0*/  IMAD.X R24, R24, 0x1, R0, P3 ;  /* 0x0000000118187824 */ /* 0x000fc400018e0600 */
[----:B------:R1:W-:Y:S04]  /*1e0b0*/  LDGSTS.E [R3+0xd800], [R4.64], P1 ;  /* 0x0d80000004037fae */ /* 0x0003e80008921848 */
[----:B--2---:R-:W2:Y:S01]  /*1e0c0*/  LDL.LU R16, [R1+0xfc] ;  /* 0x0000fc0001107983 */ /* 0x004ea20000300800 */
[----:B------:R-:W-:-:S03]  /*1e0d0*/  IMAD.X R22, R22, 0x1, R0, P4 ;  /* 0x0000000116167824 */ /* 0x000fc600020e0600 */
[----:B------:R1:W-:Y:S02]  /*1e0e0*/  STL [R1+0x44], R23 ;  /* 0x0000441701007387 */ /* 0x0003e40000100800 */
[----:B-1----:R-:W-:Y:S02]  /*1e0f0*/  SEL R4, RZ, 0x4, !P2 ;  /* 0x00000004ff047807 */ /* 0x002fe40005000000 */
[----:B------:R1:W-:Y:S02]  /*1e100*/  STL [R1+0x40], R24 ;  /* 0x0000401801007387 */ /* 0x0003e40000100800 */
[----:B------:R-:W-:Y:S02]  /*1e110*/  SEL R4, R4, RZ, !P0 ;  /* 0x000000ff04047207 */ /* 0x000fe40004000000 */
[----:B------:R-:W-:Y:S01]  /*1e120*/  STL [R1+0x7c], R18 ;  /* 0x00007c1201007387 */ /* 0x000fe20000100800 */
[----:B------:R-:W-:-:S03]  /*1e130*/  IMAD.MOV.U32 R5, RZ, RZ, R24 ;  /* 0x000000ffff057224 */ /* 0x000fc600078e0018 */
[----:B------:R-:W2:Y:S01]  /*1e140*/  LDL.LU R27, [R1+0xc0] ;  /* 0x0000c000011b7983 */ /* 0x000ea20000300800 */
[----:B------:R-:W-:Y:S01]  /*1e150*/  ISETP.NE.U32.AND P2, PT, R4, RZ, PT ;  /* 0x000000ff0400720c */ /* 0x000fe20003f45070 */
[----:B------:R-:W-:Y:S02]  /*1e160*/  IMAD.MOV.U32 R4, RZ, RZ, R23 ;  /* 0x000000ffff047224 */ /* 0x000fe400078e0017 */
[----:B------:R1:W-:Y:S04]  /*1e170*/  STL [R1+0x78], R22 ;  /* 0x0000781601007387 */ /* 0x0003e80000100800 */
[----:B------:R-:W2:Y:S04]  /*1e180*/  LDL.LU R23, [R1+0xf8] ;  /* 0x0000f80001177983 */ /* 0x000ea80000300800 */
[----:B------:R1:W-:Y:S04]  /*1e190*/  LDGSTS.E [R3+0xda00], [R4.64], P1 ;  /* 0x0da0000004037fae */ /* 0x0003e80008921848 */
[----:B-1----:R-:W2:Y:S01]  /*1e1a0*/  LDL.LU R24, [R1+0x100] ;  /* 0x0001000001187983 */ /* 0x002ea20000300800 */
[----:B------:R-:W-:-:S03]  /*1e1b0*/  MOV R5, R22 ;  /* 0x0000001600057202 */ /* 0x000fc60000000f00 */
[----:B------:R-:W2:Y:S01]  /*1e1c0*/  LDL.LU R22, [R1+0x104] ;  /* 0x0001040001167983 */ /* 0x000ea20000300800 */
[----:B------:R-:W-:Y:S01]  /*1e1d0*/  IMAD.MOV.U32 R4, RZ, RZ, R18 ;  /* 0x000000ffff047224 */ /* 0x000fe200078e0012 */
[----:B------:R-:W-:Y:S02]  /*1e1e0*/  ISETP.GT.AND P1, PT, R2, 0x3e, PT ;  /* 0x0000003e0200780c */ /* 0x000fe40003f24270 */
[----:B------:R-:W2:Y:S01]  /*1e1f0*/  LDL.LU R25, [R1+0x138] ;  /* 0x0001380001197983 */ /* 0x000ea20000300800 */
[----:B------:R-:W-:-:S03]  /*1e200*/  IADD3 R20, P3, R20, R202, RZ ;  /* 0x000000ca14147210 */ /* 0x000fc60007f7e0ff */
[----:B------:R-:W2:Y:S01]  /*1e210*/  LDL.LU R18, [R1+0x13c] ;  /* 0x00013c0001127983 */ /* 0x000ea20000300800 */
[----:B------:R-:W-:-:S03]  /*1e220*/  IADD3 R7, P4, R7, R202, RZ ;  /* 0x000000ca07077210 */ /* 0x000fc60007f9e0ff */
[----:B------:R1:W-:Y:S04]  /*1e230*/  LDGSTS.E [R3+0xe800], [R4.64], P2 ;  /* 0x0e80000004037fae */ /* 0x0003e80009121848 */
[----:B------:R-:W-:Y:S01]  /*1e240*/  STL [R1+0x84], R20 ;  /* 0x0000841401007387 */ /* 0x000fe20000100800 */
[----:B-1----:R-:W-:-:S04]  /*1e250*/  SEL R4, RZ, 0x4, !P1 ;  /* 0x00000004ff047807 */ /* 0x002fc80004800000 */
[----:B------:R-:W-:-:S04]  /*1e260*/  SEL R4, R4, RZ, !P0 ;  /* 0x000000ff04047207 */ /* 0x000fc80004000000 */
[----:B------:R-:W-:Y:S01]  /*1e270*/  ISETP.NE.U32.AND P1, PT, R4, RZ, PT ;  /* 0x000000ff0400720c */ /* 0x000fe20003f25070 */
[----:B------:R-:W-:Y:S02]  /*1e280*/  IMAD.MOV.U32 R4, RZ, RZ, R20 ;  /* 0x000000ffff047224 */ /* 0x000fe400078e0014 */
[----:B----4-:R-:W-:-:S05]  /*1e290*/  IMAD.X R21, R21, 0x1, R0, P3 ;  /* 0x0000000115157824 */ /* 0x010fca00018e0600 */
[----:B------:R1:W-:Y:S01]  /*1e2a0*/  STL [R1+0x80], R21 ;  /* 0x0000801501007387 */ /* 0x0003e20000100800 */
[----:B-----5:R-:W-:-:S03]  /*1e2b0*/  IMAD.X R19, R19, 0x1, R0, P4 ;  /* 0x0000000113137824 */ /* 0x020fc600020e0600 */
[----:B------:R-:W-:Y:S01]  /*1e2c0*/  STL [R1+0xbc], R7 ;  /* 0x0000bc0701007387 */ /* 0x000fe20000100800 */
[----:B------:R-:W-:-:S03]  /*1e2d0*/  IMAD.MOV.U32 R5, RZ, RZ, R21 ;  /* 0x000000ffff057224 */ /* 0x000fc600078e0015 */
[----:B------:R4:W-:Y:S04]  /*1e2e0*/  STL [R1+0xb8], R19 ;  /* 0x0000b81301007387 */ /* 0x0009e80000100800 */
[----:B-1----:R-:W5:Y:S04]  /*1e2f0*/  LDL.LU R21, [R1+0x140] ;  /* 0x0001400001157983 */ /* 0x002f680000300800 */
[----:B------:R-:W5:Y:S04]  /*1e300*/  LDL.LU R20, [R1+0x144] ;  /* 0x0001440001147983 */ /* 0x000f680000300800 */
[----:B------:R1:W-:Y:S02]  /*1e310*/  LDGSTS.E [R3+0xea00], [R4.64], P2 ;  /* 0x0ea0000004037fae */ /* 0x0003e40009121848 */
[----:B-1----:R-:W-:-:S02]  /*1e320*/  IMAD.MOV.U32 R5, RZ, RZ, R19 ;  /* 0x000000ffff057224 */ /* 0x002fc400078e0013 */
[----:B------:R-:W-:Y:S01]  /*1e330*/  IMAD.MOV.U32 R4, RZ, RZ, R7 ;  /* 0x000000ffff047224 */ /* 0x000fe200078e0007 */
[----:B----4-:R-:W4:Y:S04]  /*1e340*/  LDL.LU R19, [R1+0x178] ;  /* 0x0001780001137983 */ /* 0x010f280000300800 */
[----:B------:R-:W4:Y:S01]  /*1e350*/  LDL.LU R7, [R1+0x17c] ;  /* 0x00017c0001077983 */ /* 0x000f220000300800 */
[----:B------:R-:W-:-:S03]  /*1e360*/  ISETP.GT.AND P2, PT, R2, 0x42, PT ;  /* 0x000000420200780c */ /* 0x000fc60003f44270 */
[----:B------:R1:W-:Y:S01]  /*1e370*/  LDGSTS.E [R3+0xf800], [R4.64], P1 ;  /* 0x0f80000004037fae */ /* 0x0003e20008921848 */
[-C--:B---3--:R-:W-:Y:S02]  /*1e380*/  IADD3 R26, P3, R26, R202.reuse, RZ ;  /* 0x000000ca1a1a7210 */ /* 0x088fe40007f7e0ff */
[----:B--2---:R-:W-:-:S03]  /*1e390*/  IADD3 R16, P4, R16, R202, RZ ;  /* 0x000000ca10107210 */ /* 0x004fc60007f9e0ff */
[----:B------:R-:W-:Y:S01]  /*1e3a0*/  IMAD.X R27, R27, 0x1, R0, P3 ;  /* 0x000000011b1b7824 */ /* 0x000fe200018e0600 */
[----:B-1----:R-:W-:-:S04]  /*1e3b0*/  SEL R4, RZ, 0x4, !P2 ;  /* 0x00000004ff047807 */ /* 0x002fc80005000000 */
[----:B------:R-:W-:Y:S01]  /*1e3c0*/  SEL R4, R4, RZ, !P0 ;  /* 0x000000ff04047207 */ /* 0x000fe20004000000 */
[----:B------:R-:W-:-:S03]  /*1e3d0*/  IMAD.MOV.U32 R5, RZ, RZ, R27 ;  /* 0x000000ffff057224 */ /* 0x000fc600078e001b */
[----:B------:R-:W-:Y:S02]  /*1e3e0*/  ISETP.NE.U32.AND P2, PT, R4, RZ, PT ;  /* 0x000000ff0400720c */ /* 0x000fe40003f45070 */
[----:B------:R-:W-:Y:S01]  /*1e3f0*/  MOV R4, R26 ;  /* 0x0000001a00047202 */ /* 0x000fe20000000f00 */
[----:B------:R-:W-:Y:S01]  /*1e400*/  IMAD.X R23, R23, 0x1, R0, P4 ;  /* 0x0000000117177824 */ /* 0x000fe200020e0600 */
[----:B------:R-:W-:-:S03]  /*1e410*/  IADD3 R22, P3, R22, R202, RZ ;  /* 0x000000ca16167210 */ /* 0x000fc60007f7e0ff */
[----:B------:R1:W-:Y:S01]  /*1e420*/  LDGSTS.E [R3+0xfa00], [R4.64], P1 ;  /* 0x0fa0000004037fae */ /* 0x0003e20008921848 */
[----:B------:R-:W-:Y:S01]  /*1e430*/  ISETP.GT.AND P1, PT, R2, 0x46, PT ;  /* 0x000000460200780c */ /* 0x000fe20003f24270 */
[----:B------:R-:W-:Y:S02]  /*1e440*/  IMAD.X R24, R24, 0x1, R0, P3 ;  /* 0x0000000118187824 */ /* 0x000fe400018e0600 */
[----:B------:R-:W-:Y:S01]  /*1e450*/  STL [R1+0xc4], R26 ;  /* 0x0000c41a01007387 */ /* 0x000fe20000100800 */
[----:B------:R-:W-:-:S03]  /*1e460*/  IADD3 R18, P4, R18, R202, RZ ;  /* 0x000000ca12127210 */ /* 0x000fc60007f9e0ff */
[----:B------:R-:W-:Y:S01]  /*1e470*/  STL [R1+0xc0], R27 ;  /* 0x0000c01b01007387 */ /* 0x000fe20000100800 */
[----:B-1----:R-:W-:Y:S02]  /*1e480*/  IMAD.MOV.U32 R4, RZ, RZ, R16 ;  /* 0x000000ffff047224 */ /* 0x002fe400078e0010 */
[----:B------:R-:W-:Y:S01]  /*1e490*/  IMAD.MOV.U32 R5, RZ, RZ, R23 ;  /* 0x000000ffff057224 */ /* 0x000fe200078e0017 */
[----:B------:R-:W-:Y:S04]  /*1e4a0*/  STL [R1+0xfc], R16 ;  /* 0x0000fc1001007387 */ /* 0x000fe80000100800 */
[----:B------:R1:W-:Y:S04]  /*1e4b0*/  LDGSTS.E [R3+0x10800], [R4.64], P2 ;  /* 0x1080000004037fae */ /* 0x0003e80009121848 */
[----:B------:R2:W-:Y:S01]  /*1e4c0*/  STL [R1+0xf8], R23 ;  /* 0x0000f81701007387 */ /* 0x0005e20000100800 */
[----:B------:R-:W-:Y:S01]  /*1e4d0*/  IMAD.X R25, R25, 0x1, R0, P4 ;  /* 0x0000000119197824 */ /* 0x000fe200020e0600 */
[----:B-1----:R-:W-:-:S02]  /*1e4e0*/  SEL R4, RZ, 0x4, !P1 ;  /* 0x00000004ff047807 */ /* 0x002fc40004800000 */
[----:B--2---:R-:W2:Y:S01]  /*1e4f0*/  LDL.LU R23, [R1+0x184] ;  /* 0x0001840001177983 */ /* 0x004ea20000300800 */
[----:B------:R-:W-:Y:S01]  /*1e500*/  IMAD.MOV.U32 R5, RZ, RZ, R24 ;  /* 0x000000ffff057224 */ /* 0x000fe200078e0018 */
[----:B------:R-:W-:Y:S02]  /*1e510*/  SEL R4, R4, RZ, !P0 ;  /* 0x000000ff04047207 */ /* 0x000fe40004000000 */
[----:B------:R-:W3:Y:S04]  /*1e520*/  LDL.LU R16, [R1+0x1bc] ;  /* 0x0001bc0001107983 */ /* 0x000ee80000300800 */
[----:B------:R-:W-:Y:S04]  /*1e530*/  STL [R1+0x104], R22 ;  /* 0x0001041601007387 */ /* 0x000fe80000100800 */
[----:B------:R1:W-:Y:S01]  /*1e540*/  STL [R1+0x100], R24 ;  /* 0x0001001801007387 */ /* 0x0003e20000100800 */
[----:B------:R-:W-:-:S03]  /*1e550*/  ISETP.NE.U32.AND P1, PT, R4, RZ, PT ;  /* 0x000000ff0400720c */ /* 0x000fc60003f25070 */
[----:B------:R1:W-:Y:S01]  /*1e560*/  STL [R1+0x13c], R18 ;  /* 0x00013c1201007387 */ /* 0x0003e20000100800 */
[----:B------:R-:W-:-:S03]  /*1e570*/  IMAD.MOV.U32 R4, RZ, RZ, R22 ;  /* 0x000000ffff047224 */ /* 0x000fc600078e0016 */
[----:B-1----:R-:W3:Y:S04]  /*1e580*/  LDL.LU R24, [R1+0x180] ;  /* 0x0001800001187983 */ /* 0x002ee80000300800 */
[----:B------:R-:W-:Y:S04]  /*1e590*/  STL [R1+0x138], R25 ;  /* 0x0001381901007387 */ /* 0x000fe80000100800 */
[----:B------:R-:W3:Y:S04]  /*1e5a0*/  LDL.LU R22, [R1+0x1b8] ;  /* 0x0001b80001167983 */ /* 0x000ee80000300800 */
[----:B------:R1:W-:Y:S01]  /*1e5b0*/  LDGSTS.E [R3+0x10a00], [R4.64], P2 ;  /* 0x10a0000004037fae */ /* 0x0003e20009121848 */
[----:B------:R-:W-:-:S03]  /*1e5c0*/  ISETP.GT.AND P2, PT, R2, 0x4a, PT ;  /* 0x0000004a0200780c */ /* 0x000fc60003f44270 */
[----:B------:R-:W3:Y:S01]  /*1e5d0*/  LDL.LU R26, [R1+0x1c4] ;  /* 0x0001c400011a7983 */ /* 0x000ee20000300800 */
[----:B-1----:R-:W-:Y:S01]  /*1e5e0*/  IMAD.MOV.U32 R4, RZ, RZ, R18 ;  /* 0x000000ffff047224 */ /* 0x002fe200078e0012 */
[----:B------:R-:W-:Y:S02]  /*1e5f0*/  MOV R5, R25 ;  /* 0x0000001900057202 */ /* 0x000fe40000000f00 */
[----:B------:R-:W3:Y:S04]  /*1e600*/  LDL.LU R18, [R1+0x1fc] ;  /* 0x0001fc0001127983 */ /* 0x000ee80000300800 */
[----:B------:R1:W-:Y:S02]  /*1e610*/  LDGSTS.E [R3+0x11800], [R4.64], P1 ;  /* 0x1180000004037fae */ /* 0x0003e40008921848 */
[----:B-1----:R-:W-:-:S04]  /*1e620*/  SEL R4, RZ, 0x4, !P2 ;  /* 0x00000004ff047807 */ /* 0x002fc80005000000 */
[----:B------:R-:W-:-:S04]  /*1e630*/  SEL R4, R4, RZ, !P0 ;  /* 0x000000ff04047207 */ /* 0x000fc80004000000 */
[----:B------:R-:W-:Y:S02]  /*1e640*/  ISETP.NE.U32.AND P2, PT, R4, RZ, PT ;  /* 0x000000ff0400720c */ /* 0x000fe40003f45070 */
[----:B-----5:R-:W-:-:S05]  /*1e650*/  IADD3 R20, P3, R20, R202, RZ ;  /* 0x000000ca14147210 */ /* 0x020fca0007f7e0ff */
[----:B------:R-:W-:Y:S01]  /*1e660*/  IMAD.X R21, R21, 0x1, R0, P3 ;  /* 0x0000000115157824 */ /* 0x000fe200018e0600 */
[----:B------:R1:W-:Y:S04]  /*1e670*/  STL [R1+0x144], R20 ;  /* 0x0001441401007387 */ /* 0x0003e80000100800 */
[----:B------:R5:W-:Y:S01]  /*1e680*/  STL [R1+0x140], R21 ;  /* 0x0001401501007387 */ /* 0x000be20000100800 */
[----:B------:R-:W-:Y:S02]  /*1e690*/  IMAD.MOV.U32 R4, RZ, RZ, R20 ;  /* 0x000000ffff047224 */ /* 0x000fe400078e0014 */
[----:B------:R-:W-:-:S05]  /*1e6a0*/  IMAD.MOV.U32 R5, RZ, RZ, R21 ;  /* 0x000000ffff057224 */ /* 0x000fca00078e0015 */
[----:B------:R1:W-:Y:S01]  /*1e6b0*/  LDGSTS.E [R3+0x11a00], [R4.64], P1 ;  /* 0x11a0000004037fae */ /* 0x0003e20008921848 */
[----:B----4-:R-:W-:-:S05]  /*1e6c0*/  IADD3 R7, P4, R7, R202, RZ ;  /* 0x000000ca07077210 */ /* 0x010fca0007f9e0ff */
[----:B------:R-:W-:Y:S01]  /*1e6d0*/  IMAD.X R19, R19, 0x1, R0, P4 ;  /* 0x0000000113137824 */ /* 0x000fe200020e0600 */
[----:B------:R-:W-:Y:S04]  /*1e6e0*/  STL [R1+0x17c], R7 ;  /* 0x00017c0701007387 */ /* 0x000fe80000100800 */
[----:B------:R-:W4:Y:S04]  /*1e6f0*/  LDL.LU R27, [R1+0x1c0] ;  /* 0x0001c000011b7983 */ /* 0x000f280000300800 */
[----:B------:R5:W-:Y:S04]  /*1e700*/  STL [R1+0x178], R19 ;  /* 0x0001781301007387 */ /* 0x000be80000100800 */
[----:B-1----:R-:W4:Y:S01]  /*1e710*/  LDL.LU R20, [R1+0x1f8] ;  /* 0x0001f80001147983 */ /* 0x002f220000300800 */
[----:B------:R-:W-:-:S03]  /*1e720*/  IMAD.MOV.U32 R5, RZ, RZ, R19 ;  /* 0x000000ffff057224 */ /* 0x000fc600078e0013 */
[----:B-----5:R-:W5:Y:S04]  /*1e730*/  LDL.LU R21, [R1+0x200] ;  /* 0x0002000001157983 */ /* 0x020f680000300800 */
[----:B------:R-:W5:Y:S01]  /*1e740*/  LDL.LU R19, [R1+0x204] ;  /* 0x0002040001137983 */ /* 0x000f620000300800 */
[----:B------:R-:W-:-:S03]  /*1e750*/  IMAD.MOV.U32 R4, RZ, RZ, R7 ;  /* 0x000000ffff047224 */ /* 0x000fc600078e0007 */
[----:B------:R-:W5:Y:S04]  /*1e760*/  LDL.LU R25, [R1+0x238] ;  /* 0x0002380001197983 */ /* 0x000f680000300800 */
[----:B------:R-:W5:Y:S01]  /*1e770*/  LDL.LU R7, [R1+0x23c] ;  /* 0x00023c0001077983 */ /* 0x000f620000300800 */
[----:B------:R-:W-:-:S03]  /*1e780*/  ISETP.GT.AND P1, PT, R2, 0x4e, PT ;  /* 0x0000004e0200780c */ /* 0x000fc60003f24270 */
[----:B------:R1:W-:Y:S02]  /*1e790*/  LDGSTS.E [R3+0x12800], [R4.64], P2 ;  /* 0x1280000004037fae */ /* 0x0003e40009121848 */
[----:B-1----:R-:W-:-:S04]  /*1e7a0*/  SEL R4, RZ, 0x4, !P1 ;  /* 0x00000004ff047807 */ /* 0x002fc80004800000 */
[----:B------:R-:W-:Y:S02]  /*1e7b0*/  SEL R4, R4, RZ, !P0 ;  /* 0x000000ff04047207 */ /* 0x000fe40004000000 */
[-C--:B--2---:R-:W-:Y:S02]  /*1e7c0*/  IADD3 R23, P3, R23, R202.reuse, RZ ;  /* 0x000000ca17177210 */ /* 0x084fe40007f7e0ff */
[----:B------:R-:W-:Y:S02]  /*1e7d0*/  ISETP.NE.U32.AND P1, PT, R4, RZ, PT ;  /* 0x000000ff0400720c */ /* 0x000fe40003f25070 */
[----:B---3--:R-:W-:Y:S02]  /*1e7e0*/  IADD3 R16, P4, R16, R202, RZ ;  /* 0x000000ca10107210 */ /* 0x008fe40007f9e0ff */
[----:B------:R-:W-:Y:S01]  /*1e7f0*/  MOV R4, R23 ;  /* 0x0000001700047202 */ /* 0x000fe20000000f00 */
[----:B------:R-:W-:Y:S01]  /*1e800*/  STL [R1+0x184], R23 ;  /* 0x0001841701007387 */ /* 0x000fe20000100800 */
[----:B------:R-:W-:-:S04]  /*1e810*/  IMAD.X R24, R24, 0x1, R0, P3 ;  /* 0x0000000118187824 */ /* 0x000fc800018e0600 */
        /* <DEDUP_REMOVED lines=8> */
[----:B--2---:R-:W-:-:S03]  /*1e8a0*/  IMAD.MOV.U32 R4, RZ, RZ, R16 ;  /* 0x000000ffff047224 */ /* 0x004fc600078e0010 */
[----:B------:R-:W2:Y:S01]  /*1e8b0*/  LDL.LU R23, [R1+0x244] ;  /* 0x0002440001177983 */ /* 0x000ea20000300800 */
[----:B------:R-:W-:Y:S01]  /*1e8c0*/  IMAD.MOV.U32 R5, RZ, RZ, R22 ;  /* 0x000000ffff057224 */ /* 0x000fe200078e0016 */
[-C--:B------:R-:W-:Y:S02]  /*1e8d0*/  IADD3 R26, P3, R26, R202.reuse, RZ ;  /* 0x000000ca1a1a7210 */ /* 0x080fe40007f7e0ff */
[----:B---3--:R-:W3:Y:S04]  /*1e8e0*/  LDL.LU R22, [R1+0x278] ;  /* 0x0002780001167983 */ /* 0x008ee80000300800 */
[----:B------:R1:W-:Y:S04]  /*1e8f0*/  LDGSTS.E [R3+0x13800], [R4.64], P1 ;  /* 0x1380000004037fae */ /* 0x0003e80008921848 */
[----:B------:R-:W3:Y:S01]  /*1e900*/  LDL.LU R16, [R1+0x27c] ;  /* 0x00027c0001107983 */ /* 0x000ee20000300800 */
[----:B------:R-:W-:-:S02]  /*1e910*/  IADD3 R18, P4, R18, R202, RZ ;  /* 0x000000ca12127210 */ /* 0x000fc40007f9e0ff */
[----:B-1----:R-:W-:-:S04]  /*1e920*/  SEL R4, RZ, 0x4, !P2 ;  /* 0x00000004ff047807 */ /* 0x002fc80005000000 */
[----:B------:R-:W-:-:S04]  /*1e930*/  SEL R4, R4, RZ, !P0 ;  /* 0x000000ff04047207 */ /* 0x000fc80004000000 */
[----:B------:R-:W-:Y:S01]  /*1e940*/  ISETP.NE.U32.AND P2, PT, R4, RZ, PT ;  /* 0x000000ff0400720c */ /* 0x000fe20003f45070 */
[----:B------:R-:W-:Y:S01]  /*1e950*/  IMAD.MOV.U32 R4, RZ, RZ, R26 ;  /* 0x000000ffff047224 */ /* 0x000fe200078e001a */
[----:B------:R-:W-:Y:S01]  /*1e960*/  STL [R1+0x1c4], R26 ;  /* 0x0001c41a01007387 */ /* 0x000fe20000100800 */
[----:B----4-:R-:W-:-:S04]  /*1e970*/  IMAD.X R27, R27, 0x1, R0, P3 ;  /* 0x000000011b1b7824 */ /* 0x010fc800018e0600 */
[----:B------:R-:W-:Y:S02]  /*1e980*/  IMAD.MOV.U32 R5, RZ, RZ, R27 ;  /* 0x000000ffff057224 */ /* 0x000fe400078e001b */
[----:B------:R-:W-:-:S03]  /*1e990*/  IMAD.X R20, R20, 0x1, R0, P4 ;  /* 0x0000000114147824 */ /* 0x000fc600020e0600 */
[----:B------:R1:W-:Y:S01]  /*1e9a0*/  LDGSTS.E [R3+0x13a00], [R4.64], P1 ;  /* 0x13a0000004037fae */ /* 0x0003e20008921848 */
[----:B------:R-:W-:Y:S02]  /*1e9b0*/  ISETP.GT.AND P1, PT, R2, 0x56, PT ;  /* 0x000000560200780c */ /* 0x000fe40003f24270 */
[----:B-----5:R-:W-:Y:S01]  /*1e9c0*/  IADD3 R19, P3, R19, R202, RZ ;  /* 0x000000ca13137210 */ /* 0x020fe20007f7e0ff */
[----:B------:R-:W-:Y:S01]  /*1e9d0*/  STL [R1+0x1c0], R27 ;  /* 0x0001c01b01007387 */ /* 0x000fe20000100800 */
[----:B-1----:R-:W-:Y:S01]  /*1e9e0*/  IMAD.MOV.U32 R4, RZ, RZ, R18 ;  /* 0x000000ffff047224 */ /* 0x002fe200078e0012 */
[----:B------:R-:W-:Y:S02]  /*1e9f0*/  MOV R5, R20 ;  /* 0x0000001400057202 */ /* 0x000fe40000000f00 */
[----:B------:R-:W-:Y:S01]  /*1ea00*/  STL [R1+0x1fc], R18 ;  /* 0x0001fc1201007387 */ /* 0x000fe20000100800 */
[----:B------:R-:W-:Y:S01]  /*1ea10*/  IADD3 R7, P4, R7, R202, RZ ;  /* 0x000000ca07077210 */ /* 0x000fe20007f9e0ff */
[----:B------:R-:W-:-:S02]  /*1ea20*/  IMAD.X R21, R21, 0x1, R0, P3 ;  /* 0x0000000115157824 */ /* 0x000fc400018e0600 */
[----:B------:R1:W-:Y:S04]  /*1ea30*/  LDGSTS.E [R3+0x14800], [R4.64], P2 ;  /* 0x1480000004037fae */ /* 0x0003e80009121848 */
[----:B------:R4:W-:Y:S01]  /*1ea40*/  STL [R1+0x1f8], R20 ;  /* 0x0001f81401007387 */ /* 0x0009e20000100800 */
[----:B------:R-:W-:Y:S01]  /*1ea50*/  IMAD.X R25, R25, 0x1, R0, P4 ;  /* 0x0000000119197824 */ /* 0x000fe200020e0600 */
[----:B-1----:R-:W-:Y:S02]  /*1ea60*/  SEL R4, RZ, 0x4, !P1 ;  /* 0x00000004ff047807 */ /* 0x002fe40004800000 */
[----:B----4-:R-:W4:Y:S01]  /*1ea70*/  LDL.LU R20, [R1+0x284] ;  /* 0x0002840001147983 */ /* 0x010f220000300800 */
[----:B------:R-:W-:Y:S01]  /*1ea80*/  IMAD.MOV.U32 R5, RZ, RZ, R21 ;  /* 0x000000ffff057224 */ /* 0x000fe200078e0015 */
[----:B------:R-:W-:-:S02]  /*1ea90*/  SEL R4, R4, RZ, !P0 ;  /* 0x000000ff04047207 */ /* 0x000fc40004000000 */
[----:B------:R-:W5:Y:S04]  /*1eaa0*/  LDL.LU R18, [R1+0x2bc] ;  /* 0x0002bc0001127983 */ /* 0x000f680000300800 */
[----:B------:R-:W-:Y:S04]  /*1eab0*/  STL [R1+0x204], R19 ;  /* 0x0002041301007387 */ /* 0x000fe80000100800 */
        /* <DEDUP_REMOVED lines=10> */
[----:B-1----:R-:W-:Y:S02]  /*1eb60*/  IMAD.MOV.U32 R4, RZ, RZ, R7 ;  /* 0x000000ffff047224 */ /* 0x002fe400078e0007 */
[----:B------:R-:W-:Y:S01]  /*1eb70*/  IMAD.MOV.U32 R5, RZ, RZ, R25 ;  /* 0x000000ffff057224 */ /* 0x000fe200078e0019 */
[----:B------:R-:W5:Y:S04]  /*1eb80*/  LDL.LU R7, [R1+0x2fc] ;  /* 0x0002fc0001077983 */ /* 0x000f680000300800 */
[----:B------:R1:W-:Y:S01]  /*1eb90*/  LDGSTS.E [R3+0x15800], [R4.64], P1 ;  /* 0x1580000004037fae */ /* 0x0003e20008921848 */
[----:B--2---:R-:W-:Y:S02]  /*1eba0*/  IADD3 R23, P3, R23, R202, RZ ;  /* 0x000000ca17177210 */ /* 0x004fe40007f7e0ff */
[----:B-1----:R-:W-:-:S03]  /*1ebb0*/  SEL R4, RZ, 0x4, !P2 ;  /* 0x00000004ff047807 */ /* 0x002fc60005000000 */
[----:B------:R-:W-:Y:S01]  /*1ebc0*/  IMAD.X R24, R24, 0x1, R0, P3 ;  /* 0x0000000118187824 */ /* 0x000fe200018e0600 */
[----:B------:R-:W-:Y:S01]  /*1ebd0*/  STL [R1+0x244], R23 ;  /* 0x0002441701007387 */ /* 0x000fe20000100800 */
[----:B------:R-:W-:Y:S02]  /*1ebe0*/  SEL R4, R4, RZ, !P0 ;  /* 0x000000ff04047207 */ /* 0x000fe40004000000 */
[----:B---3--:R-:W-:Y:S01]  /*1ebf0*/  IADD3 R16, P4, R16, R202, RZ ;  /* 0x000000ca10107210 */ /* 0x008fe20007f9e0ff */
[----:B------:R1:W-:Y:S01]  /*1ec00*/  STL [R1+0x240], R24 ;  /* 0x0002401801007387 */ /* 0x0003e20000100800 */
[----:B------:R-:W-:-:S03]  /*1ec10*/  ISETP.NE.U32.AND P2, PT, R4, RZ, PT ;  /* 0x000000ff0400720c */ /* 0x000fc60003f45070 */
[----:B------:R-:W-:Y:S01]  /*1ec20*/  STL [R1+0x27c], R16 ;  /* 0x00027c1001007387 */ /* 0x000fe20000100800 */
[----:B------:R-:W-:-:S03]  /*1ec30*/  IMAD.X R22, R22, 0x1, R0, P4 ;  /* 0x0000000116167824 */ /* 0x000fc600020e0600 */
[----:B------:R-:W2:Y:S01]  /*1ec40*/  LDL.LU R27, [R1+0x2c0] ;  /* 0x0002c000011b7983 */ /* 0x000ea20000300800 */
[----:B------:R-:W-:Y:S01]  /*1ec50*/  MOV R4, R23 ;  /* 0x0000001700047202 */ /* 0x000fe20000000f00 */
[----:B------:R-:W-:Y:S02]  /*1ec60*/  IMAD.MOV.U32 R5, RZ, RZ, R24 ;  /* 0x000000ffff057224 */ /* 0x000fe400078e0018 */
[----:B------:R3:W-:Y:S04]  /*1ec70*/  STL [R1+0x278], R22 ;  /* 0x0002781601007387 */ /* 0x0007e80000100800 */
[----:B-1----:R-:W2:Y:S04]  /*1ec80*/  LDL.LU R24, [R1+0x2f8] ;  /* 0x0002f80001187983 */ /* 0x002ea80000300800 */
[----:B------:R1:W-:Y:S01]  /*1ec90*/  LDGSTS.E [R3+0x15a00], [R4.64], P1 ;  /* 0x15a0000004037fae */ /* 0x0003e20008921848 */
[----:B------:R-:W-:-:S03]  /*1eca0*/  ISETP.GT.AND P1, PT, R2, 0x5e, PT ;  /* 0x0000005e0200780c */ /* 0x000fc60003f24270 */
[----:B------:R-:W2:Y:S04]  /*1ecb0*/  LDL.LU R25, [R1+0x300] ;  /* 0x0003000001197983 */ /* 0x000ea80000300800 */
[----:B------:R-:W2:Y:S01]  /*1ecc0*/  LDL.LU R23, [R1+0x304] ;  /* 0x0003040001177983 */ /* 0x000ea20000300800 */
[----:B-1----:R-:W-:Y:S02]  /*1ecd0*/  IMAD.MOV.U32 R4, RZ, RZ, R16 ;  /* 0x000000ffff047224 */ /* 0x002fe400078e0010 */
[----:B------:R-:W-:Y:S02]  /*1ece0*/  IMAD.MOV.U32 R5, RZ, RZ, R22 ;  /* 0x000000ffff057224 */ /* 0x000fe400078e0016 */
[----:B---3--:R-:W2:Y:S04]  /*1ecf0*/  LDL.LU R22, [R1+0x338] ;  /* 0x0003380001167983 */ /* 0x008ea80000300800 */
[----:B------:R1:W-:Y:S04]  /*1ed00*/  LDGSTS.E [R3+0x16800], [R4.64], P2 ;  /* 0x1680000004037fae */ /* 0x0003e80009121848 */
[----:B------:R-:W2:Y:S01]  /*1ed10*/  LDL.LU R16, [R1+0x33c] ;  /* 0x00033c0001107983 */ /* 0x000ea20000300800 */
[----:B-1----:R-:W-:-:S04]  /*1ed20*/  SEL R4, RZ, 0x4, !P1 ;  /* 0x00000004ff047807 */ /* 0x002fc80004800000 */
[----:B------:R-:W-:-:S04]  /*1ed30*/  SEL R4, R4, RZ, !P0 ;  /* 0x000000ff04047207 */ /* 0x000fc80004000000 */
[----:B------:R-:W-:Y:S02]  /*1ed40*/  ISETP.NE.U32.AND P1, PT, R4, RZ, PT ;  /* 0x000000ff0400720c */ /* 0x000fe40003f25070 */
[-C--:B----4-:R-:W-:Y:S02]  /*1ed50*/  IADD3 R20, P3, R20, R202.reuse, RZ ;  /* 0x000000ca14147210 */ /* 0x090fe40007f7e0ff */
[----:B-----5:R-:W-:-:S03]  /*1ed60*/  IADD3 R18, P4, R18, R202, RZ ;  /* 0x000000ca12127210 */ /* 0x020fc60007f9e0ff */
[----:B------:R-:W-:Y:S01]  /*1ed70*/  IMAD.MOV.U32 R4, RZ, RZ, R20 ;  /* 0x000000ffff047224 */ /* 0x000fe200078e0014 */
[----:B------:R-:W-:Y:S01]  /*1ed80*/  STL [R1+0x284], R20 ;  /* 0x0002841401007387 */ /* 0x000fe20000100800 */
[----:B------:R-:W-:-:S04]  /*1ed90*/  IMAD.X R21, R21, 0x1, R0, P3 ;  /* 0x0000000115157824 */ /* 0x000fc800018e0600 */
[----:B------:R-:W-:Y:S01]  /*1eda0*/  IMAD.MOV.U32 R5, RZ, RZ, R21 ;  /* 0x000000ffff057224 */ /* 0x000fe200078e0015 */
[----:B------:R1:W-:Y:S01]  /*1edb0*/  STL [R1+0x280], R21 ;  /* 0x0002801501007387 */ /* 0x0003e20000100800 */
[----:B------:R-:W-:-:S03]  /*1edc0*/  IMAD.X R19, R19, 0x1, R0, P4 ;  /* 0x0000000113137824 */ /* 0x000fc600020e0600 */
[----:B------:R4:W-:Y:S04]  /*1edd0*/  STL [R1+0x2bc], R18 ;  /* 0x0002bc1201007387 */ /* 0x0009e80000100800 */
[----:B------:R5:W-:Y:S04]  /*1ede0*/  LDGSTS.E [R3+0x16a00], [R4.64], P2 ;  /* 0x16a0000004037fae */ /* 0x000be80009121848 */
[----:B------:R4:W-:Y:S04]  /*1edf0*/  STL [R1+0x2b8], R19 ;  /* 0x0002b81301007387 */ /* 0x0009e80000100800 */
[----:B-1----:R-:W3:Y:S01]  /*1ee00*/  LDL.LU R21, [R1+0x340] ;  /* 0x0003400001157983 */ /* 0x002ee20000300800 */
[----:B-----5:R-:W-:-:S03]  /*1ee10*/  IMAD.MOV.U32 R4, RZ, RZ, R18 ;  /* 0x000000ffff047224 */ /* 0x020fc600078e0012 */
[----:B----4-:R-:W4:Y:S01]  /*1ee20*/  LDL.LU R18, [R1+0x344] ;  /* 0x0003440001127983 */ /* 0x010f220000300800 */
[----:B------:R-:W-:-:S03]  /*1ee30*/  MOV R5, R19 ;  /* 0x0000001300057202 */ /* 0x000fc60000000f00 */
[----:B------:R-:W5:Y:S04]  /*1ee40*/  LDL.LU R20, [R1+0x378] ;  /* 0x0003780001147983 */ /* 0x000f680000300800 */
[----:B------:R-:W5:Y:S01]  /*1ee50*/  LDL.LU R19, [R1+0x37c] ;  /* 0x00037c0001137983 */ /* 0x000f620000300800 */
[----:B------:R-:W-:-:S03]  /*1ee60*/  ISETP.GT.AND P2, PT, R2, 0x62, PT ;  /* 0x000000620200780c */ /* 0x000fc60003f44270 */
[----:B------:R1:W-:Y:S01]  /*1ee70*/  LDGSTS.E [R3+0x17800], [R4.64], P1 ;  /* 0x1780000004037fae */ /* 0x0003e20008921848 */
[-C--:B------:R-:W-:Y:S02]  /*1ee80*/  IADD3 R26, P3, R26, R202.reuse, RZ ;  /* 0x000000ca1a1a7210 */ /* 0x080fe40007f7e0ff */
[----:B------:R-:W-:Y:S02]  /*1ee90*/  IADD3 R7, P4, R7, R202, RZ ;  /* 0x000000ca07077210 */ /* 0x000fe40007f9e0ff */
[----:B-1----:R-:W-:-:S04]  /*1eea0*/  SEL R4, RZ, 0x4, !P2 ;  /* 0x00000004ff047807 */ /* 0x002fc80005000000 */
[----:B------:R-:W-:Y:S01]  /*1eeb0*/  SEL R4, R4, RZ, !P0 ;  /* 0x000000ff04047207 */ /* 0x000fe20004000000 */
[----:B--2---:R-:W-:-:S03]  /*1eec0*/  IMAD.X R27, R27, 0x1, R0, P3 ;  /* 0x000000011b1b7824 */ /* 0x004fc600018e0600 */
[----:B------:R-:W-:Y:S01]  /*1eed0*/  ISETP.NE.U32.AND P2, PT, R4, RZ, PT ;  /* 0x000000ff0400720c */ /* 0x000fe20003f45070 */
[----:B------:R-:W-:Y:S02]  /*1eee0*/  IMAD.MOV.U32 R4, RZ, RZ, R26 ;  /* 0x000000ffff047224 */ /* 0x000fe400078e001a */
[----:B------:R-:W-:Y:S02]  /*1eef0*/  IMAD.MOV.U32 R5, RZ, RZ, R27 ;  /* 0x000000ffff057224 */ /* 0x000fe400078e001b */
[----:B------:R-:W-:-:S03]  /*1ef00*/  IMAD.X R24, R24, 0x1, R0, P4 ;  /* 0x0000000118187824 */ /* 0x000fc600020e0600 */
[----:B------:R1:W-:Y:S01]  /*1ef10*/  LDGSTS.E [R3+0x17a00], [R4.64], P1 ;  /* 0x17a0000004037fae */ /* 0x0003e20008921848 */
[----:B------:R-:W-:-:S03]  /*1ef20*/  ISETP.GT.AND P1, PT, R2, 0x66, PT ;  /* 0x000000660200780c */ /* 0x000fc60003f24270 */
[----:B------:R-:W-:Y:S01]  /*1ef30*/  STL [R1+0x2c4], R26 ;  /* 0x0002c41a01007387 */ /* 0x000fe20000100800 */
[----:B------:R-:W-:Y:S01]  /*1ef40*/  IADD3 R23, P3, R23, R202, RZ ;  /* 0x000000ca17177210 */ /* 0x000fe20007f7e0ff */
[----:B-1----:R-:W-:Y:S02]  /*1ef50*/  IMAD.MOV.U32 R4, RZ, RZ, R7 ;  /* 0x000000ffff047224 */ /* 0x002fe400078e0007 */
[----:B------:R-:W-:Y:S01]  /*1ef60*/  IMAD.MOV.U32 R5, RZ, RZ, R24 ;  /* 0x000000ffff057224 */ /* 0x000fe200078e0018 */
[----:B------:R-:W-:Y:S01]  /*1ef70*/  STL [R1+0x2c0], R27 ;  /* 0x0002c01b01007387 */ /* 0x000fe20000100800 */
[----:B------:R-:W-:-:S03]  /*1ef80*/  IMAD.X R25, R25, 0x1, R0, P3 ;  /* 0x0000000119197824 */ /* 0x000fc600018e0600 */
[----:B------:R-:W-:Y:S04]  /*1ef90*/  STL [R1+0x2fc], R7 ;  /* 0x0002fc0701007387 */ /* 0x000fe80000100800 */
[----:B------:R1:W-:Y:S04]  /*1efa0*/  LDGSTS.E [R3+0x18800], [R4.64], P2 ;  /* 0x1880000004037fae */ /* 0x0003e80009121848 */
[----:B------:R2:W-:Y:S01]  /*1efb0*/  STL [R1+0x2f8], R24 ;  /* 0x0002f81801007387 */ /* 0x0005e20000100800 */
[----:B------:R-:W-:Y:S02]  /*1efc0*/  IADD3 R16, P4, R16, R202, RZ ;  /* 0x000000ca10107210 */ /* 0x000fe40007f9e0ff */
[----:B-1----:R-:W-:Y:S01]  /*1efd0*/  SEL R4, RZ, 0x4, !P1 ;  /* 0x00000004ff047807 */ /* 0x002fe20004800000 */
[----:B--2---:R-:W2:Y:S01]  /*1efe0*/  LDL.LU R24, [R1+0x384] ;  /* 0x0003840001187983 */ /* 0x004ea20000300800 */
[----:B------:R-:W-:-:S02]  /*1eff0*/  IMAD.MOV.U32 R5, RZ, RZ, R25 ;  /* 0x000000ffff057224 */ /* 0x000fc400078e0019 */
[----:B------:R-:W-:Y:S01]  /*1f000*/  SEL R4, R4, RZ, !P0 ;  /* 0x000000ff04047207 */ /* 0x000fe20004000000 */
[----:B------:R-:W2:Y:S01]  /*1f010*/  LDL.LU R7, [R1+0x3bc] ;  /* 0x0003bc0001077983 */ /* 0x000ea20000300800 */
[----:B------:R-:W-:-:S03]  /*1f020*/  IMAD.X R22, R22, 0x1, R0, P4 ;  /* 0x0000000116167824 */ /* 0x000fc600020e0600 */
[----:B------:R-:W-:Y:S04]  /*1f030*/  STL [R1+0x304], R23 ;  /* 0x0003041701007387 */ /* 0x000fe80000100800 */
[----:B------:R1:W-:Y:S01]  /*1f040*/  STL [R1+0x300], R25 ;  /* 0x0003001901007387 */ /* 0x0003e20000100800 */
[----:B------:R-:W-:-:S03]  /*1f050*/  ISETP.NE.U32.AND P1, PT, R4, RZ, PT ;  /* 0x000000ff0400720c */ /* 0x000fc60003f25070 */
[----:B------:R1:W-:Y:S01]  /*1f060*/  STL [R1+0x33c], R16 ;  /* 0x00033c1001007387 */ /* 0x0003e20000100800 */
[----:B------:R-:W-:-:S03]  /*1f070*/  MOV R4, R23 ;  /* 0x0000001700047202 */ /* 0x000fc60000000f00 */
[----:B-1----:R-:W2:Y:S04]  /*1f080*/  LDL.LU R25, [R1+0x380] ;  /* 0x0003800001197983 */ /* 0x002ea80000300800 */
[----:B------:R-:W-:Y:S04]  /*1f090*/  STL [R1+0x338], R22 ;  /* 0x0003381601007387 */ /* 0x000fe80000100800 */
[----:B------:R-:W2:Y:S04]  /*1f0a0*/  LDL.LU R23, [R1+0x3b8] ;  /* 0x0003b80001177983 */ /* 0x000ea80000300800 */
[----:B------:R1:W-:Y:S01]  /*1f0b0*/  LDGSTS.E [R3+0x18a00], [R4.64], P2 ;  /* 0x18a0000004037fae */ /* 0x0003e20009121848 */
[----:B------:R-:W-:-:S03]  /*1f0c0*/  ISETP.GT.AND P2, PT, R2, 0x6a, PT ;  /* 0x0000006a0200780c */ /* 0x000fc60003f44270 */
[----:B------:R-:W2:Y:S01]  /*1f0d0*/  LDL.LU R26, [R1+0x3c4] ;  /* 0x0003c400011a7983 */ /* 0x000ea20000300800 */
[----:B-1----:R-:W-:Y:S02]  /*1f0e0*/  IMAD.MOV.U32 R4, RZ, RZ, R16 ;  /* 0x000000ffff047224 */ /* 0x002fe400078e0010 */
[----:B------:R-:W-:Y:S01]  /*1f0f0*/  IMAD.MOV.U32 R5, RZ, RZ, R22 ;  /* 0x000000ffff057224 */ /* 0x000fe200078e0016 */
[----:B------:R-:W2:Y:S04]  /*1f100*/  LDL.LU R16, [R1+0x3fc] ;  /* 0x0003fc0001107983 */ /* 0x000ea80000300800 */
[----:B------:R1:W-:Y:S02]  /*1f110*/  LDGSTS.E [R3+0x19800], [R4.64], P1 ;  /* 0x1980000004037fae */ /* 0x0003e40008921848 */
[----:B-1----:R-:W-:-:S04]  /*1f120*/  SEL R4, RZ, 0x4, !P2 ;  /* 0x00000004ff047807 */ /* 0x002fc80005000000 */
[----:B------:R-:W-:-:S04]  /*1f130*/  SEL R4, R4, RZ, !P0 ;  /* 0x000000ff04047207 */ /* 0x000fc80004000000 */
[----:B------:R-:W-:Y:S02]  /*1f140*/  ISETP.NE.U32.AND P2, PT, R4, RZ, PT ;  /* 0x000000ff0400720c */ /* 0x000fe40003f45070 */
[----:B----4-:R-:W-:-:S05]  /*1f150*/  IADD3 R18, P3, R18, R202, RZ ;  /* 0x000000ca12127210 */ /* 0x010fca0007f7e0ff */
[--C-:B---3--:R-:W-:Y:S01]  /*1f160*/  IMAD.X R21, R21, 0x1, R0.reuse, P3 ;  /* 0x0000000115157824 */ /* 0x108fe200018e0600 */
[----:B-----5:R-:W-:Y:S01]  /*1f170*/  IADD3 R19, P4, R19, R202, RZ ;  /* 0x000000ca13137210 */ /* 0x020fe20007f9e0ff */
[----:B------:R1:W-:Y:S04]  /*1f180*/  STL [R1+0x344], R18 ;  /* 0x0003441201007387 */ /* 0x0003e80000100800 */
[----:B------:R3:W-:Y:S01]  /*1f190*/  STL [R1+0x340], R21 ;  /* 0x0003401501007387 */ /* 0x0007e20000100800 */
[----:B------:R-:W-:-:S03]  /*1f1a0*/  IMAD.X R20, R20, 0x1, R0, P4 ;  /* 0x0000000114147824 */ /* 0x000fc600020e0600 */
[----:B------:R4:W-:Y:S04]  /*1f1b0*/  STL [R1+0x37c], R19 ;  /* 0x00037c1301007387 */ /* 0x0009e80000100800 */
[----:B------:R-:W5:Y:S01]  /*1f1c0*/  LDL.LU R27, [R1+0x3c0] ;  /* 0x0003c000011b7983 */ /* 0x000f620000300800 */
[----:B------:R-:W-:-:S03]  /*1f1d0*/  IMAD.MOV.U32 R4, RZ, RZ, R18 ;  /* 0x000000ffff047224 */ /* 0x000fc600078e0012 */
[----:B------:R4:W-:Y:S04]  /*1f1e0*/  STL [R1+0x378], R20 ;  /* 0x0003781401007387 */ /* 0x0009e80000100800 */
[----:B-1----:R-:W5:Y:S01]  /*1f1f0*/  LDL.LU R18, [R1+0x3f8] ;  /* 0x0003f80001127983 */ /* 0x002f620000300800 */
[----:B------:R-:W-:-:S03]  /*1f200*/  IMAD.MOV.U32 R5, RZ, RZ, R21 ;  /* 0x000000ffff057224 */ /* 0x000fc600078e0015 */
[----:B---3--:R-:W3:Y:S04]  /*1f210*/  LDL.LU R21, [R1+0x400] ;  /* 0x0004000001157983 */ /* 0x008ee80000300800 */
[----:B------:R1:W-:Y:S01]  /*1f220*/  LDGSTS.E [R3+0x19a00], [R4.64], P1 ;  /* 0x19a0000004037fae */ /* 0x0003e20008921848 */
[----:B------:R-:W-:Y:S01]  /*1f230*/  ISETP.GT.AND P1, PT, R2, 0x6e, PT ;  /* 0x0000006e0200780c */ /* 0x000fe20003f24270 */
[----:B-1----:R-:W-:Y:S01]  /*1f240*/  IMAD.MOV.U32 R4, RZ, RZ, R19 ;  /* 0x000000ffff047224 */ /* 0x002fe200078e0013 */
[----:B------:R-:W-:Y:S01]  /*1f250*/  MOV R5, R20 ;  /* 0x0000001400057202 */ /* 0x000fe20000000f00 */
[----:B----4-:R-:W4:Y:S04]  /*1f260*/  LDL.LU R19, [R1+0x404] ;  /* 0x0004040001137983 */ /* 0x010f280000300800 */
[----:B------:R1:W-:Y:S04]  /*1f270*/  LDGSTS.E [R3+0x1a800], [R4.64], P2 ;  /* 0x1a80000004037fae */ /* 0x0003e80009121848 */
[----:B------:R-:W3:Y:S04]  /*1f280*/  LDL.LU R22, [R1+0x438] ;  /* 0x0004380001167983 */ /* 0x000ee80000300800 */
[----:B------:R-:W3:Y:S01]  /*1f290*/  LDL.LU R20, [R1+0x43c] ;  /* 0x00043c0001147983 */ /* 0x000ee20000300800 */
[----:B-1----:R-:W-:-:S04]  /*1f2a0*/  SEL R4, RZ, 0x4, !P1 ;  /* 0x00000004ff047807 */ /* 0x002fc80004800000 */
[----:B------:R-:W-:Y:S02]  /*1f2b0*/  SEL R4, R4, RZ, !P0 ;  /* 0x000000ff04047207 */ /* 0x000fe40004000000 */
[-C--:B--2---:R-:W-:Y:S02]  /*1f2c0*/  IADD3 R24, P3, R24, R202.reuse, RZ ;  /* 0x000000ca18187210 */ /* 0x084fe40007f7e0ff */
[----:B------:R-:W-:Y:S02]  /*1f2d0*/  ISETP.NE.U32.AND P1, PT, R4, RZ, PT ;  /* 0x000000ff0400720c */ /* 0x000fe40003f25070 */
[----:B------:R-:W-:Y:S01]  /*1f2e0*/  IADD3 R7, P4, R7, R202, RZ ;  /* 0x000000ca07077210 */ /* 0x000fe20007f9e0ff */
        /* <DEDUP_REMOVED lines=8> */
[----:B-1----:R-:W-:Y:S02]  /*1f370*/  IMAD.MOV.U32 R4, RZ, RZ, R7 ;  /* 0x000000ffff047224 */ /* 0x002fe400078e0007 */
[----:B------:R-:W-:Y:S01]  /*1f380*/  IMAD.MOV.U32 R5, RZ, RZ, R23 ;  /* 0x000000ffff057224 */ /* 0x000fe200078e0017 */
[-C--:B------:R-:W-:Y:S01]  /*1f390*/  IADD3 R26, P3, R26, R202.reuse, RZ ;  /* 0x000000ca1a1a7210 */ /* 0x080fe20007f7e0ff */
[----:B------:R-:W-:Y:S04]  /*1f3a0*/  STL [R1+0x3bc], R7 ;  /* 0x0003bc0701007387 */ /* 0x000fe80000100800 */
[----:B------:R1:W-:Y:S01]  /*1f3b0*/  LDGSTS.E [R3+0x1b800], [R4.64], P1 ;  /* 0x1b80000004037fae */ /* 0x0003e20008921848 */
[----:B------:R-:W-:-:S03]  /*1f3c0*/  IADD3 R16, P4, R16, R202, RZ ;  /* 0x000000ca10107210 */ /* 0x000fc60007f9e0ff */
[----:B------:R1:W-:Y:S04]  /*1f3d0*/  STL [R1+0x3b8], R23 ;  /* 0x0003b81701007387 */ /* 0x0003e80000100800 */
[----:B--2---:R-:W2:Y:S01]  /*1f3e0*/  LDL.LU R25, [R1+0x440] ;  /* 0x0004400001197983 */ /* 0x004ea20000300800 */
[----:B-1----:R-:W-:-:S03]  /*1f3f0*/  SEL R4, RZ, 0x4, !P2 ;  /* 0x00000004ff047807 */ /* 0x002fc60005000000 */
[----:B------:R-:W2:Y:S01]  /*1f400*/  LDL.LU R24, [R1+0x444] ;  /* 0x0004440001187983 */ /* 0x000ea20000300800 */
[----:B------:R-:W-:-:S03]  /*1f410*/  SEL R4, R4, RZ, !P0 ;  /* 0x000000ff04047207 */ /* 0x000fc60004000000 */
[----:B------:R-:W2:Y:S01]  /*1f420*/  LDL.LU R23, [R1+0x478] ;  /* 0x0004780001177983 */ /* 0x000ea20000300800 */
[----:B------:R-:W-:-:S03]  /*1f430*/  ISETP.NE.U32.AND P2, PT, R4, RZ, PT ;  /* 0x000000ff0400720c */ /* 0x000fc60003f45070 */
[----:B------:R-:W2:Y:S01]  /*1f440*/  LDL.LU R7, [R1+0x47c] ;  /* 0x00047c0001077983 */ /* 0x000ea20000300800 */
[----:B------:R-:W-:-:S03]  /*1f450*/  MOV R4, R26 ;  /* 0x0000001a00047202 */ /* 0x000fc60000000f00 */
[----:B------:R-:W-:Y:S01]  /*1f460*/  STL [R1+0x3c4], R26 ;  /* 0x0003c41a01007387 */ /* 0x000fe20000100800 */
[----:B-----5:R-:W-:-:S04]  /*1f470*/  IMAD.X R27, R27, 0x1, R0, P3 ;  /* 0x000000011b1b7824 */ /* 0x020fc800018e0600 */
        /* <DEDUP_REMOVED lines=8> */
[----:B-----5:R-:W5:Y:S04]  /*1f500*/  LDL.LU R18, [R1+0x480] ;  /* 0x0004800001127983 */ /* 0x020f680000300800 */
[----:B------:R-:W5:Y:S01]  /*1f510*/  LDL.LU R16, [R1+0x484] ;  /* 0x0004840001107983 */ /* 0x000f620000300800 */
[----:B------:R-:W-:-:S02]  /*1f520*/  ISETP.GT.AND P1, PT, R2, 0x76, PT ;  /* 0x000000760200780c */ /* 0x000fc40003f24270 */
[-C--:B----4-:R-:W-:Y:S01]  /*1f530*/  IADD3 R19, P3, R19, R202.reuse, RZ ;  /* 0x000000ca13137210 */ /* 0x090fe20007f7e0ff */
[----:B------:R1:W-:Y:S04]  /*1f540*/  LDGSTS.E [R3+0x1c800], [R4.64], P2 ;  /* 0x1c80000004037fae */ /* 0x0003e80009121848 */
[----:B---3--:R-:W-:Y:S01]  /*1f550*/  IMAD.X R21, R21, 0x1, R0, P3 ;  /* 0x0000000115157824 */ /* 0x008fe200018e0600 */
[----:B------:R-:W-:Y:S02]  /*1f560*/  IADD3 R20, P4, R20, R202, RZ ;  /* 0x000000ca14147210 */ /* 0x000fe40007f9e0ff */
[----:B-1----:R-:W-:-:S04]  /*1f570*/  SEL R4, RZ, 0x4, !P1 ;  /* 0x00000004ff047807 */ /* 0x002fc80004800000 */
[----:B------:R-:W-:Y:S01]  /*1f580*/  SEL R4, R4, RZ, !P0 ;  /* 0x000000ff04047207 */ /* 0x000fe20004000000 */
[----:B------:R-:W-:Y:S01]  /*1f590*/  STL [R1+0x404], R19 ;  /* 0x0004041301007387 */ /* 0x000fe20000100800 */
[----:B------:R-:W-:Y:S02]  /*1f5a0*/  IMAD.X R22, R22, 0x1, R0, P4 ;  /* 0x0000000116167824 */ /* 0x000fe400020e0600 */
[----:B------:R-:W-:Y:S01]  /*1f5b0*/  ISETP.NE.U32.AND P1, PT, R4, RZ, PT ;  /* 0x000000ff0400720c */ /* 0x000fe20003f25070 */
[----:B------:R1:W-:Y:S01]  /*1f5c0*/  STL [R1+0x400], R21 ;  /* 0x0004001501007387 */ /* 0x0003e20000100800 */
[----:B------:R-:W-:Y:S02]  /*1f5d0*/  IMAD.MOV.U32 R4, RZ, RZ, R19 ;  /* 0x000000ffff047224 */ /* 0x000fe400078e0013 */
[----:B------:R-:W-:Y:S01]  /*1f5e0*/  IMAD.MOV.U32 R5, RZ, RZ, R21 ;  /* 0x000000ffff057224 */ /* 0x000fe200078e0015 */
[----:B------:R-:W-:Y:S04]  /*1f5f0*/  STL [R1+0x43c], R20 ;  /* 0x00043c1401007387 */ /* 0x000fe80000100800 */
[----:B------:R3:W-:Y:S04]  /*1f600*/  LDGSTS.E [R3+0x1ca00], [R4.64], P2 ;  /* 0x1ca0000004037fae */ /* 0x0007e80009121848 */
[----:B-1----:R-:W4:Y:S04]  /*1f610*/  LDL.LU R21, [R1+0x4bc] ;  /* 0x0004bc0001157983 */ /* 0x002f280000300800 */
[----:B------:R1:W-:Y:S04]  /*1f620*/  STL [R1+0x438], R22 ;  /* 0x0004381601007387 */ /* 0x0003e80000100800 */
[----:B------:R-:W4:Y:S01]  /*1f630*/  LDL.LU R19, [R1+0x4c4] ;  /* 0x0004c40001137983 */ /* 0x000f220000300800 */
[----:B---3--:R-:W-:Y:S01]  /*1f640*/  MOV R5, R22 ;  /* 0x0000001600057202 */ /* 0x008fe20000000f00 */
[----:B------:R-:W-:-:S02]  /*1f650*/  IMAD.MOV.U32 R4, RZ, RZ, R20 ;  /* 0x000000ffff047224 */ /* 0x000fc400078e0014 */
[----:B-1----:R-:W3:Y:S01]  /*1f660*/  LDL.LU R22, [R1+0x4b8] ;  /* 0x0004b80001167983 */ /* 0x002ee20000300800 */
[----:B------:R-:W-:-:S03]  /*1f670*/  ISETP.GT.AND P2, PT, R2, 0x7a, PT ;  /* 0x0000007a0200780c */ /* 0x000fc60003f44270 */
[----:B------:R-:W3:Y:S04]  /*1f680*/  LDL.LU R20, [R1+0x4c0] ;  /* 0x0004c00001147983 */ /* 0x000ee80000300800 */
[----:B------:R1:W-:Y:S02]  /*1f690*/  LDGSTS.E [R3+0x1d800], [R4.64], P1 ;  /* 0x1d80000004037fae */ /* 0x0003e40008921848 */
[----:B-1----:R-:W-:-:S04]  /*1f6a0*/  SEL R4, RZ, 0x4, !P2 ;  /* 0x00000004ff047807 */ /* 0x002fc80005000000 */
[----:B------:R-:W-:-:S04]  /*1f6b0*/  SEL R4, R4, RZ, !P0 ;  /* 0x000000ff04047207 */ /* 0x000fc80004000000 */
[----:B------:R-:W-:Y:S02]  /*1f6c0*/  ISETP.NE.U32.AND P2, PT, R4, RZ, PT ;  /* 0x000000ff0400720c */ /* 0x000fe40003f45070 */
[----:B--2---:R-:W-:-:S05]  /*1f6d0*/  IADD3 R24, P3, R24, R202, RZ ;  /* 0x000000ca18187210 */ /* 0x004fca0007f7e0ff */
[----:B------:R-:W-:Y:S01]  /*1f6e0*/  IMAD.X R25, R25, 0x1, R0, P3 ;  /* 0x0000000119197824 */ /* 0x000fe200018e0600 */
[----:B------:R-:W-:Y:S01]  /*1f6f0*/  IADD3 R7, P4, R7, R202, RZ ;  /* 0x000000ca07077210 */ /* 0x000fe20007f9e0ff */
[----:B------:R-:W-:Y:S02]  /*1f700*/  IMAD.MOV.U32 R4, RZ, RZ, R24 ;  /* 0x000000ffff047224 */ /* 0x000fe400078e0018 */
[----:B------:R-:W-:Y:S02]  /*1f710*/  IMAD.MOV.U32 R5, RZ, RZ, R25 ;  /* 0x000000ffff057224 */ /* 0x000fe400078e0019 */
[----:B------:R-:W-:Y:S01]  /*1f720*/  IMAD.X R23, R23, 0x1, R0, P4 ;  /* 0x0000000117177824 */ /* 0x000fe200020e0600 */
[----:B------:R-:W-:Y:S04]  /*1f730*/  STL [R1+0x444], R24 ;  /* 0x0004441801007387 */ /* 0x000fe80000100800 */
[----:B------:R-:W-:Y:S04]  /*1f740*/  STL [R1+0x440], R25 ;  /* 0x0004401901007387 */ /* 0x000fe80000100800 */
[----:B------:R1:W-:Y:S04]  /*1f750*/  STL [R1+0x47c], R7 ;  /* 0x00047c0701007387 */ /* 0x0003e80000100800 */
[----:B------:R2:W-:Y:S01]  /*1f760*/  LDGSTS.E [R3+0x1da00], [R4.64], P1 ;  /* 0x1da0000004037fae */ /* 0x0005e20008921848 */
[----:B------:R-:W-:-:S03]  /*1f770*/  ISETP.GT.AND P1, PT, R2, 0x7e, PT ;  /* 0x0000007e0200780c */ /* 0x000fc60003f24270 */
[----:B------:R-:W-:Y:S04]  /*1f780*/  STL [R1+0x478], R23 ;  /* 0x0004781701007387 */ /* 0x000fe80000100800 */
[----:B------:R-:W3:Y:S01]  /*1f790*/  LDL.LU R26, [R1+0x910] ;  /* 0x00091000011a7983 */ /* 0x000ee20000300800 */
[----:B--2---:R-:W-:Y:S02]  /*1f7a0*/  IMAD.MOV.U32 R4, RZ, RZ, R7 ;  /* 0x000000ffff047224 */ /* 0x004fe400078e0007 */
[----:B------:R-:W-:Y:S01]  /*1f7b0*/  IMAD.MOV.U32 R5, RZ, RZ, R23 ;  /* 0x000000ffff057224 */ /* 0x000fe200078e0017 */
[----:B-1----:R-:W2:Y:S04]  /*1f7c0*/  LDL.LU R7, [R1+0x91c] ;  /* 0x00091c0001077983 */ /* 0x002ea80000300800 */
[----:B------:R1:W-:Y:S02]  /*1f7d0*/  LDGSTS.E [R3+0x1e800], [R4.64], P2 ;  /* 0x1e80000004037fae */ /* 0x0003e40009121848 */
[----:B-1----:R-:W-:-:S04]  /*1f7e0*/  SEL R4, RZ, 0x4, !P1 ;  /* 0x00000004ff047807 */ /* 0x002fc80004800000 */
[----:B------:R-:W-:-:S04]  /*1f7f0*/  SEL R4, R4, RZ, !P0 ;  /* 0x000000ff04047207 */ /* 0x000fc80004000000 */
[----:B------:R-:W-:Y:S02]  /*1f800*/  ISETP.NE.U32.AND P1, PT, R4, RZ, PT ;  /* 0x000000ff0400720c */ /* 0x000fe40003f25070 */
[----:B-----5:R-:W-:-:S05]  /*1f810*/  IADD3 R16, P3, R16, R202, RZ ;  /* 0x000000ca10107210 */ /* 0x020fca0007f7e0ff */
[----:B------:R-:W-:Y:S01]  /*1f820*/  IMAD.X R18, R18, 0x1, R0, P3 ;  /* 0x0000000112127824 */ /* 0x000fe200018e0600 */
[----:B------:R-:W-:Y:S04]  /*1f830*/  STL [R1+0x484], R16 ;  /* 0x0004841001007387 */ /* 0x000fe80000100800 */
[----:B------:R1:W-:Y:S01]  /*1f840*/  STL [R1+0x480], R18 ;  /* 0x0004801201007387 */ /* 0x0003e20000100800 */
[----:B------:R-:W-:-:S03]  /*1f850*/  MOV R5, R18 ;  /* 0x0000001200057202 */ /* 0x000fc60000000f00 */
[----:B------:R-:W5:Y:S01]  /*1f860*/  LDL.LU R24, [R1+0x8f8] ;  /* 0x0008f80001187983 */ /* 0x000f620000300800 */
[----:B------:R-:W-:-:S03]  /*1f870*/  IMAD.MOV.U32 R4, RZ, RZ, R16 ;  /* 0x000000ffff047224 */ /* 0x000fc600078e0010 */
[----:B-1----:R-:W5:Y:S04]  /*1f880*/  LDL.LU R18, [R1+0x914] ;  /* 0x0009140001127983 */ /* 0x002f680000300800 */
[----:B------:R-:W5:Y:S04]  /*1f890*/  LDL.LU R23, [R1+0x8d0] ;  /* 0x0008d00001177983 */ /* 0x000f680000300800 */
[----:B------:R-:W5:Y:S04]  /*1f8a0*/  LDL.LU R16, [R1+0x8dc] ;  /* 0x0008dc0001107983 */ /* 0x000f680000300800 */
[----:B------:R1:W-:Y:S01]  /*1f8b0*/  LDGSTS.E [R3+0x1ea00], [R4.64], P2 ;  /* 0x1ea0000004037fae */ /* 0x0003e20009121848 */
[----:B----4-:R-:W-:-:S02]  /*1f8c0*/  IADD3 R21, P2, R21, R202, RZ ;  /* 0x000000ca15157210 */ /* 0x010fc40007f5e0ff */
[----:B------:R-:W-:-:S03]  /*1f8d0*/  IADD3 R19, P3, R19, R202, RZ ;  /* 0x000000ca13137210 */ /* 0x000fc60007f7e0ff */
[----:B-1----:R-:W-:Y:S02]  /*1f8e0*/  IMAD.MOV.U32 R4, RZ, RZ, R21 ;  /* 0x000000ffff047224 */ /* 0x002fe400078e0015 */
[----:B---3--:R-:W-:-:S04]  /*1f8f0*/  IMAD.X R22, R22, 0x1, R0, P2 ;  /* 0x0000000116167824 */ /* 0x008fc800010e0600 */
[----:B------:R-:W-:Y:S02]  /*1f900*/  IMAD.MOV.U32 R5, RZ, RZ, R22 ;  /* 0x000000ffff057224 */ /* 0x000fe400078e0016 */
[----:B------:R-:W-:-:S03]  /*1f910*/  IMAD.X R20, R20, 0x1, R0, P3 ;  /* 0x0000000114147824 */ /* 0x000fc600018e0600 */
[----:B------:R1:W-:Y:S04]  /*1f920*/  LDGSTS.E [R3+0x1f800], [R4.64], P1 ;  /* 0x1f80000004037fae */ /* 0x0003e80008921848 */
[----:B------:R-:W-:Y:S01]  /*1f930*/  STL [R1+0x4bc], R21 ;  /* 0x0004bc1501007387 */ /* 0x000fe20000100800 */
[----:B-1----:R-:W-:Y:S02]  /*1f940*/  IMAD.MOV.U32 R4, RZ, RZ, R19 ;  /* 0x000000ffff047224 */ /* 0x002fe400078e0013 */
[----:B------:R-:W-:Y:S01]  /*1f950*/  IMAD.MOV.U32 R5, RZ, RZ, R20 ;  /* 0x000000ffff057224 */ /* 0x000fe200078e0014 */
[----:B------:R1:W-:Y:S04]  /*1f960*/  STL [R1+0x4b8], R22 ;  /* 0x0004b81601007387 */ /* 0x0003e80000100800 */
[----:B------:R3:W-:Y:S01]  /*1f970*/  LDGSTS.E [R3+0x1fa00], [R4.64], P1 ;  /* 0x1fa0000004037fae */ /* 0x0007e20008921848 */
[----:B------:R-:W-:-:S03]  /*1f980*/  ISETP.GT.AND P1, PT, R2, 0x3, PT ;  /* 0x000000030200780c */ /* 0x000fc60003f24270 */
[----:B------:R-:W-:Y:S04]  /*1f990*/  STL [R1+0x4c4], R19 ;  /* 0x0004c41301007387 */ /* 0x000fe80000100800 */
[----:B------:R4:W-:Y:S01]  /*1f9a0*/  STL [R1+0x4c0], R20 ;  /* 0x0004c01401007387 */ /* 0x0009e20000100800 */
[----:B---3--:R-:W-:-:S03]  /*1f9b0*/  SEL R3, RZ, 0x4, !P1 ;  /* 0x00000004ff037807 */ /* 0x008fc60004800000 */
[----:B-1----:R-:W3:Y:S04]  /*1f9c0*/  LDL.LU R22, [R1+0x8b8] ;  /* 0x0008b80001167983 */ /* 0x002ee80000300800 */
[----:B------:R-:W3:Y:S01]  /*1f9d0*/  LDL.LU R21, [R1+0x8d4] ;  /* 0x0008d40001157983 */ /* 0x000ee20000300800 */
[----:B------:R-:W-:-:S03]  /*1f9e0*/  SEL R3, R3, RZ, !P0 ;  /* 0x000000ff03037207 */ /* 0x000fc60004000000 */
[----:B----4-:R-:W4:Y:S01]  /*1f9f0*/  LDL.LU R20, [R1+0x890] ;  /* 0x0008900001147983 */ /* 0x010f220000300800 */
[----:B------:R-:W-:-:S03]  /*1fa00*/  ISETP.NE.U32.AND P2, PT, R3, RZ, PT ;  /* 0x000000ff0300720c */ /* 0x000fc60003f45070 */
[----:B------:R-:W4:Y:S01]  /*1fa10*/  LDL.LU R19, [R1+0x89c] ;  /* 0x00089c0001137983 */ /* 0x000f220000300800 */
[----:B------:R-:W-:Y:S01]  /*1fa20*/  IMAD.U32 R3, RZ, RZ, UR5 ;  /* 0x00000005ff037e24 */ /* 0x000fe2000f8e00ff */
[----:B------:R-:W-:-:S04]  /*1fa30*/  LOP3.LUT R25, R203, 0x60, RZ, 0x3c, !PT ;  /* 0x00000060cb197812 */ /* 0x000fc800078e3cff */
[----:B------:R-:W-:Y:S02]  /*1fa40*/  LEA R3, R3, R25, 0x11 ;  /* 0x0000001903037211 */ /* 0x000fe400078e88ff */
[----:B--2---:R-:W-:-:S05]  /*1fa50*/  IADD3 R7, P1, R7, R202, RZ ;  /* 0x000000ca07077210 */ /* 0x004fca0007f3e0ff */
[----:B------:R-:W-:Y:S02]  /*1fa60*/  IMAD.X R26, R26, 0x1, R0, P1 ;  /* 0x000000011a1a7824 */ /* 0x000fe400008e0600 */
[----:B------:R-:W-:Y:S02]  /*1fa70*/  IMAD.MOV.U32 R4, RZ, RZ, R7 ;  /* 0x000000ffff047224 */ /* 0x000fe400078e0007 */
[----:B------:R-:W-:Y:S01]  /*1fa80*/  IMAD.MOV.U32 R5, RZ, RZ, R26 ;  /* 0x000000ffff057224 */ /* 0x000fe200078e001a */
[----:B------:R-:W-:Y:S01]  /*1fa90*/  ISETP.GT.AND P1, PT, R2, 0x7, PT ;  /* 0x000000070200780c */ /* 0x000fe20003f24270 */
[----:B------:R1:W-:Y:S04]  /*1faa0*/  STL [R1+0x91c], R7 ;  /* 0x00091c0701007387 */ /* 0x0003e80000100800 */
[----:B------:R2:W-:Y:S04]  /*1fab0*/  LDGSTS.E [R3+0xc00], [R4.64], P2 ;  /* 0x00c0000004037fae */ /* 0x0005e80009121848 */
[----:B------:R-:W-:Y:S04]  /*1fac0*/  STL [R1+0x910], R26 ;  /* 0x0009101a01007387 */ /* 0x000fe80000100800 */
[----:B------:R-:W4:Y:S01]  /*1fad0*/  LDL.LU R27, [R1+0x894] ;  /* 0x00089400011b7983 */ /* 0x000f220000300800 */
[----:B--2---:R-:W-:-:S03]  /*1fae0*/  SEL R4, RZ, 0x4, !P1 ;  /* 0x00000004ff047807 */ /* 0x004fc60004800000 */
[----:B-1----:R-:W4:Y:S01]  /*1faf0*/  LDL.LU R7, [R1+0x85c] ;  /* 0x00085c0001077983 */ /* 0x002f220000300800 */
[----:B------:R-:W-:-:S04]  /*1fb00*/  SEL R4, R4, RZ, !P0 ;  /* 0x000000ff04047207 */ /* 0x000fc80004000000 */
[----:B------:R-:W-:Y:S02]  /*1fb10*/  ISETP.NE.U32.AND P1, PT, R4, RZ, PT ;  /* 0x000000ff0400720c */ /* 0x000fe40003f25070 */
[----:B-----5:R-:W-:-:S05]  /*1fb20*/  IADD3 R18, P3, R18, R202, RZ ;  /* 0x000000ca12127210 */ /* 0x020fca0007f7e0ff */
[--C-:B------:R-:W-:Y:S01]  /*1fb30*/  IMAD.X R24, R24, 0x1, R0.reuse, P3 ;  /* 0x0000000118187824 */ /* 0x100fe200018e0600 */
[----:B------:R-:W-:Y:S01]  /*1fb40*/  IADD3 R16, P4, R16, R202, RZ ;  /* 0x000000ca10107210 */ /* 0x000fe20007f9e0ff */
[----:B------:R1:W-:Y:S04]  /*1fb50*/  STL [R1+0x914], R18 ;  /* 0x0009141201007387 */ /* 0x0003e80000100800 */
[----:B------:R-:W-:Y:S01]  /*1fb60*/  STL [R1+0x8f8], R24 ;  /* 0x0008f81801007387 */ /* 0x000fe20000100800 */
[----:B------:R-:W-:-:S03]  /*1fb70*/  IMAD.X R23, R23, 0x1, R0, P4 ;  /* 0x0000000117177824 */ /* 0x000fc600020e0600 */
[----:B------:R5:W-:Y:S01]  /*1fb80*/  STL [R1+0x8dc], R16 ;  /* 0x0008dc1001007387 */ /* 0x000be20000100800 */
[----:B------:R-:W-:-:S03]  /*1fb90*/  IMAD.MOV.U32 R4, RZ, RZ, R18 ;  /* 0x000000ffff047224 */ /* 0x000fc600078e0012 */
[----:B------:R-:W2:Y:S01]  /*1fba0*/  LDL.LU R28, [R1+0x878] ;  /* 0x00087800011c7983 */ /* 0x000ea20000300800 */
[----:B------:R-:W-:-:S03]  /*1fbb0*/  IMAD.MOV.U32 R5, RZ, RZ, R24 ;  /* 0x000000ffff057224 */ /* 0x000fc600078e0018 */
[----:B------:R5:W-:Y:S04]  /*1fbc0*/  STL [R1+0x8d0], R23 ;  /* 0x0008d01701007387 */ /* 0x000be80000100800 */
[----:B-1----:R-:W2:Y:S04]  /*1fbd0*/  LDL.LU R18, [R1+0x850] ;  /* 0x0008500001127983 */ /* 0x002ea80000300800 */
[----:B------:R1:W-:Y:S04]  /*1fbe0*/  LDGSTS.E [R3+0xe00], [R4.64], P2 ;  /* 0x00e0000004037fae */ /* 0x0003e80009121848 */
[----:B------:R-:W2:Y:S01]  /*1fbf0*/  LDL.LU R26, [R1+0x838] ;  /* 0x00083800011a7983 */ /* 0x000ea20000300800 */
[----:B-1----:R-:W-:-:S03]  /*1fc00*/  IMAD.MOV.U32 R4, RZ, RZ, R16 ;  /* 0x000000ffff047224 */ /* 0x002fc600078e0010 */
[----:B-----5:R-:W5:Y:S01]  /*1fc10*/  LDL.LU R16, [R1+0x854] ;  /* 0x0008540001107983 */ /* 0x020f620000300800 */
[----:B------:R-:W-:-:S03]  /*1fc20*/  IMAD.MOV.U32 R5, RZ, RZ, R23 ;  /* 0x000000ffff057224 */ /* 0x000fc600078e0017 */
[----:B------:R-:W5:Y:S04]  /*1fc30*/  LDL.LU R24, [R1+0x810] ;  /* 0x0008100001187983 */ /* 0x000f680000300800 */
[----:B------:R-:W5:Y:S01]  /*1fc40*/  LDL.LU R23, [R1+0x81c] ;  /* 0x00081c0001177983 */ /* 0x000f620000300800 */
[----:B------:R-:W-:-:S03]  /*1fc50*/  ISETP.GT.AND P2, PT, R2, 0xb, PT ;  /* 0x0000000b0200780c */ /* 0x000fc60003f44270 */
[----:B------:R1:W-:Y:S02]  /*1fc60*/  LDGSTS.E [R3+0x1c00], [R4.64], P1 ;  /* 0x01c0000004037fae */ /* 0x0003e40008921848 */
[----:B-1----:R-:W-:Y:S02]  /*1fc70*/  SEL R4, RZ, 0x4, !P2 ;  /* 0x00000004ff047807 */ /* 0x002fe40005000000 */
[----:B---3--:R-:W-:Y:S02]  /*1fc80*/  IADD3 R21, P3, R21, R202, RZ ;  /* 0x000000ca15157210 */ /* 0x008fe40007f7e0ff */
[----:B------:R-:W-:Y:S02]  /*1fc90*/  SEL R4, R4, RZ, !P0 ;  /* 0x000000ff04047207 */ /* 0x000fe40004000000 */
[----:B------:R-:W-:Y:S02]  /*1fca0*/  IADD3.X R22, R22, R0, RZ, P3, !PT ;  /* 0x0000000016167210 */ /* 0x000fe40001ffe4ff */
[----:B------:R-:W-:-:S02]  /*1fcb0*/  ISETP.NE.U32.AND P2, PT, R4, RZ, PT ;  /* 0x000000ff0400720c */ /* 0x000fc40003f45070 */
[----:B----4-:R-:W-:Y:S01]  /*1fcc0*/  IADD3 R19, P4, R19, R202, RZ ;  /* 0x000000ca13137210 */ /* 0x010fe20007f9e0ff */
[----:B------:R-:W-:Y:S02]  /*1fcd0*/  IMAD.MOV.U32 R4, RZ, RZ, R21 ;  /* 0x000000ffff047224 */ /* 0x000fe400078e0015 */
[----:B------:R-:W-:Y:S02]  /*1fce0*/  IMAD.MOV.U32 R5, RZ, RZ, R22 ;  /* 0x000000ffff057224 */ /* 0x000fe400078e0016 */
[----:B------:R-:W-:-:S03]  /*1fcf0*/  IMAD.X R20, R20, 0x1, R0, P4 ;  /* 0x0000000114147824 */ /* 0x000fc600020e0600 */
[----:B------:R1:W-:Y:S01]  /*1fd00*/  LDGSTS.E [R3+0x1e00], [R4.64], P1 ;  /* 0x01e0000004037fae */ /* 0x0003e20008921848 */
[----:B------:R-:W-:-:S03]  /*1fd10*/  ISETP.GT.AND P1, PT, R2, 0xf, PT ;  /* 0x0000000f0200780c */ /* 0x000fc60003f24270 */
[----:B------:R-:W-:Y:S04]  /*1fd20*/  STL [R1+0x8d4], R21 ;  /* 0x0008d41501007387 */ /* 0x000fe80000100800 */
[----:B------:R3:W-:Y:S01]  /*1fd30*/  STL [R1+0x8b8], R22 ;  /* 0x0008b81601007387 */ /* 0x0007e20000100800 */
[----:B-1----:R-:W-:Y:S02]  /*1fd40*/  IMAD.MOV.U32 R4, RZ, RZ, R19 ;  /* 0x000000ffff047224 */ /* 0x002fe400078e0013 */
[----:B------:R-:W-:Y:S01]  /*1fd50*/  IMAD.MOV.U32 R5, RZ, RZ, R20 ;  /* 0x000000ffff057224 */ /* 0x000fe200078e0014 */
[----:B------:R-:W-:Y:S04]  /*1fd60*/  STL [R1+0x89c], R19 ;  /* 0x00089c1301007387 */ /* 0x000fe80000100800 */
[----:B------:R1:W-:Y:S04]  /*1fd70*/  LDGSTS.E [R3+0x2c00], [R4.64], P2 ;  /* 0x02c0000004037fae */ /* 0x0003e80009121848 */
[----:B------:R4:W-:Y:S04]  /*1fd80*/  STL [R1+0x890], R20 ;  /* 0x0008901401007387 */ /* 0x0009e80000100800 */
[----:B---3--:R-:W3:Y:S01]  /*1fd90*/  LDL.LU R22, [R1+0x7e8] ;  /* 0x0007e80001167983 */ /* 0x008ee20000300800 */
[----:B-1----:R-:W-:-:S03]  /*1fda0*/  SEL R4, RZ, 0x4, !P1 ;  /* 0x00000004ff047807 */ /* 0x002fc60004800000 */
[----:B------:R-:W3:Y:S01]  /*1fdb0*/  LDL.LU R21, [R1+0x814] ;  /* 0x0008140001157983 */ /* 0x000ee20000300800 */
[----:B------:R-:W-:-:S03]  /*1fdc0*/  SEL R4, R4, RZ, !P0 ;  /* 0x000000ff04047207 */ /* 0x000fc60004000000 */
[----:B----4-:R-:W4:Y:S01]  /*1fdd0*/  LDL.LU R20, [R1+0x7d0] ;  /* 0x0007d00001147983 */ /* 0x010f220000300800 */
[----:B------:R-:W-:-:S03]  /*1fde0*/  IADD3 R27, P3, R27, R202, RZ ;  /* 0x000000ca1b1b7210 */ /* 0x000fc60007f7e0ff */
[----:B------:R-:W4:Y:S01]  /*1fdf0*/  LDL.LU R19, [R1+0x7dc] ;  /* 0x0007dc0001137983 */ /* 0x000f220000300800 */
[----:B------:R-:W-:Y:S02]  /*1fe00*/  ISETP.NE.U32.AND P1, PT, R4, RZ, PT ;  /* 0x000000ff0400720c */ /* 0x000fe40003f25070 */
[----:B------:R-:W-:Y:S01]  /*1fe10*/  IADD3 R7, P4, R7, R202, RZ ;  /* 0x000000ca07077210 */ /* 0x000fe20007f9e0ff */
[----:B------:R-:W-:Y:S01]  /*1fe20*/  IMAD.MOV.U32 R4, RZ, RZ, R27 ;  /* 0x000000ffff047224 */ /* 0x000fe200078e001b */
[----:B------:R-:W-:Y:S01]  /*1fe30*/  STL [R1+0x894], R27 ;  /* 0x0008941b01007387 */ /* 0x000fe20000100800 */
[----:B--2---:R-:W-:-:S05]  /*1fe40*/  IMAD.X R28, R28, 0x1, R0, P3 ;  /* 0x000000011c1c7824 */ /* 0x004fca00018e0600 */
        /* <DEDUP_REMOVED lines=8> */
[-C--:B-----5:R-:W-:Y:S01]  /*1fed0*/  IADD3 R16, P3, R16, R202.reuse, RZ ;  /* 0x000000ca10107210 */ /* 0x0a0fe20007f7e0ff */
[----:B------:R1:W-:Y:S04]  /*1fee0*/  STL [R1+0x850], R18 ;  /* 0x0008501201007387 */ /* 0x0003e80000100800 */
[----:B------:R-:W-:Y:S01]  /*1fef0*/  IMAD.X R26, R26, 0x1, R0, P3 ;  /* 0x000000011a1a7824 */ /* 0x000fe200018e0600 */
[----:B------:R2:W-:Y:S01]  /*1ff00*/  LDGSTS.E [R3+0x3c00], [R4.64], P1 ;  /* 0x03c0000004037fae */ /* 0x0005e20008921848 */
[----:B------:R-:W-:-:S03]  /*1ff10*/  IADD3 R23, P4, R23, R202, RZ ;  /* 0x000000ca17177210 */ /* 0x000fc60007f9e0ff */
[----:B-1----:R-:W5:Y:S04]  /*1ff20*/  LDL.LU R18, [R1+0x7d4] ;  /* 0x0007d40001127983 */ /* 0x002f680000300800 */
[----:B------:R-:W5:Y:S01]  /*1ff30*/  LDL.LU R7, [R1+0x79c] ;  /* 0x00079c0001077983 */ /* 0x000f620000300800 */
[----:B--2---:R-:W-:-:S03]  /*1ff40*/  SEL R4, RZ, 0x4, !P2 ;  /* 0x00000004ff047807 */ /* 0x004fc60005000000 */
[----:B------:R1:W-:Y:S01]  /*1ff50*/  STL [R1+0x854], R16 ;  /* 0x0008541001007387 */ /* 0x0003e20000100800 */
[----:B------:R-:W-:Y:S01]  /*1ff60*/  IMAD.X R24, R24, 0x1, R0, P4 ;  /* 0x0000000118187824 */ /* 0x000fe200020e0600 */
[----:B------:R-:W-:Y:S02]  /*1ff70*/  SEL R4, R4, RZ, !P0 ;  /* 0x000000ff04047207 */ /* 0x000fe40004000000 */
[----:B------:R2:W-:Y:S04]  /*1ff80*/  STL [R1+0x838], R26 ;  /* 0x0008381a01007387 */ /* 0x0005e80000100800 */
[----:B------:R1:W-:Y:S01]  /*1ff90*/  STL [R1+0x81c], R23 ;  /* 0x00081c1701007387 */ /* 0x0003e20000100800 */
[----:B------:R-:W-:-:S03]  /*1ffa0*/  ISETP.NE.U32.AND P2, PT, R4, RZ, PT ;  /* 0x000000ff0400720c */ /* 0x000fc60003f45070 */
[----:B------:R-:W5:Y:S01]  /*1ffb0*/  LDL.LU R28, [R1+0x7a8] ;  /* 0x0007a800011c7983 */ /* 0x000f620000300800 */
[----:B------:R-:W-:-:S03]  /*1ffc0*/  IMAD.MOV.U32 R4, RZ, RZ, R16 ;  /* 0x000000ffff047224 */ /* 0x000fc600078e0010 */
[----:B------:R3:W-:Y:S04]  /*1ffd0*/  STL [R1+0x810], R24 ;  /* 0x0008101801007387 */ /* 0x0007e80000100800 */
[----:B-1----:R-:W5:Y:S01]  /*1ffe0*/  LDL.LU R16, [R1+0x790] ;  /* 0x0007900001107983 */ /* 0x002f620000300800 */
[----:B------:R-:W-:-:S03]  /*1fff0*/  IMAD.MOV.U32 R5, RZ, RZ, R26 ;  /* 0x000000ffff057224 */ /* 0x000fc600078e001a */
[----:B--2---:R-:W2:Y:S04]  /*20000*/  LDL.LU R26, [R1+0x794] ;  /* 0x00079400011a7983 */ /* 0x004ea80000300800 */
[----:B------:R1:W-:Y:S01]  /*20010*/  LDGSTS.E [R3+0x3e00], [R4.64], P1 ;  /* 0x03e0000004037fae */ /* 0x0003e20008921848 */
[----:B------:R-:W-:Y:S01]  /*20020*/  ISETP.GT.AND P1, PT, R2, 0x17, PT ;  /* 0x000000170200780c */ /* 0x000fe20003f24270 */
[----:B-1----:R-:W-:Y:S02]  /*20030*/  IMAD.MOV.U32 R4, RZ, RZ, R23 ;  /* 0x000000ffff047224 */ /* 0x002fe400078e0017 */
[----:B------:R-:W-:Y:S01]  /*20040*/  IMAD.MOV.U32 R5, RZ, RZ, R24 ;  /* 0x000000ffff057224 */ /* 0x000fe200078e0018 */
[----:B------:R-:W2:Y:S04]  /*20050*/  LDL.LU R23, [R1+0x75c] ;  /* 0x00075c0001177983 */ /* 0x000ea80000300800 */
[----:B------:R1:W-:Y:S01]  /*20060*/  LDGSTS.E [R3+0x4c00], [R4.64], P2 ;  /* 0x04c0000004037fae */ /* 0x0003e20009121848 */
[----:B---3--:R-:W-:-:S02]  /*20070*/  IADD3 R21, P3, R21, R202, RZ ;  /* 0x000000ca15157210 */ /* 0x008fc40007f7e0ff */
[----:B-1----:R-:W-:Y:S02]  /*20080*/  SEL R4, RZ, 0x4, !P1 ;  /* 0x00000004ff047807 */ /* 0x002fe40004800000 */
[----:B------:R-:W-:Y:S02]  /*20090*/  IADD3.X R22, R22, R0, RZ, P3, !PT ;  /* 0x0000000016167210 */ /* 0x000fe40001ffe4ff */
[----:B------:R-:W-:Y:S01]  /*200a0*/  SEL R4, R4, RZ, !P0 ;  /* 0x000000ff04047207 */ /* 0x000fe20004000000 */
[----:B------:R-:W-:Y:S01]  /*200b0*/  STL [R1+0x814], R21 ;  /* 0x0008141501007387 */ /* 0x000fe20000100800 */
[----:B----4-:R-:W-:Y:S02]  /*200c0*/  IADD3 R19, P4, R19, R202, RZ ;  /* 0x000000ca13137210 */ /* 0x010fe40007f9e0ff */
[----:B------:R-:W-:Y:S01]  /*200d0*/  ISETP.NE.U32.AND P1, PT, R4, RZ, PT ;  /* 0x000000ff0400720c */ /* 0x000fe20003f25070 */
[----:B------:R1:W-:Y:S01]  /*200e0*/  STL [R1+0x7e8], R22 ;  /* 0x0007e81601007387 */ /* 0x0003e20000100800 */
[----:B------:R-:W-:-:S02]  /*200f0*/  IMAD.MOV.U32 R4, RZ, RZ, R21 ;  /* 0x000000ffff047224 */ /* 0x000fc400078e0015 */
[----:B------:R-:W-:Y:S01]  /*20100*/  IMAD.MOV.U32 R5, RZ, RZ, R22 ;  /* 0x000000ffff057224 */ /* 0x000fe200078e0016 */
[----:B------:R-:W-:Y:S01]  /*20110*/  STL [R1+0x7dc], R19 ;  /* 0x0007dc1301007387 */ /* 0x000fe20000100800 */
[----:B------:R-:W-:-:S03]  /*20120*/  IMAD.X R20, R20, 0x1, R0, P4 ;  /* 0x0000000114147824 */ /* 0x000fc600020e0600 */
[----:B------:R-:W3:Y:S04]  /*20130*/  LDL.LU R27, [R1+0x768] ;  /* 0x00076800011b7983 */ /* 0x000ee80000300800 */
[----:B------:R4:W-:Y:S01]  /*20140*/  LDGSTS.E [R3+0x4e00], [R4.64], P2 ;  /* 0x04e0000004037fae */ /* 0x0009e20009121848 */
[----:B------:R-:W-:-:S03]  /*20150*/  ISETP.GT.AND P2, PT, R2, 0x1b, PT ;  /* 0x0000001b0200780c */ /* 0x000fc60003f44270 */
[----:B------:R1:W-:Y:S04]  /*20160*/  STL [R1+0x7d0], R20 ;  /* 0x0007d01401007387 */ /* 0x0003e80000100800 */
[----:B------:R-:W3:Y:S01]  /*20170*/  LDL.LU R24, [R1+0x750] ;  /* 0x0007500001187983 */ /* 0x000ee20000300800 */
[----:B----4-:R-:W-:-:S03]  /*20180*/  IMAD.MOV.U32 R4, RZ, RZ, R19 ;  /* 0x000000ffff047224 */ /* 0x010fc600078e0013 */
[----:B-1----:R-:W3:Y:S01]  /*20190*/  LDL.LU R22, [R1+0x728] ;  /* 0x0007280001167983 */ /* 0x002ee20000300800 */
[----:B------:R-:W-:-:S03]  /*201a0*/  IMAD.MOV.U32 R5, RZ, RZ, R20 ;  /* 0x000000ffff057224 */ /* 0x000fc600078e0014 */
[----:B------:R-:W3:Y:S04]  /*201b0*/  LDL.LU R21, [R1+0x754] ;  /* 0x0007540001157983 */ /* 0x000ee80000300800 */
[----:B------:R1:W-:Y:S04]  /*201c0*/  LDGSTS.E [R3+0x5c00], [R4.64], P1 ;  /* 0x05c0000004037fae */ /* 0x0003e80008921848 */
[----:B------:R-:W3:Y:S04]  /*201d0*/  LDL.LU R20, [R1+0x710] ;  /* 0x0007100001147983 */ /* 0x000ee80000300800 */
[----:B------:R-:W3:Y:S01]  /*201e0*/  LDL.LU R19, [R1+0x71c] ;  /* 0x00071c0001137983 */ /* 0x000ee20000300800 */
[----:B-1----:R-:W-:-:S04]  /*201f0*/  SEL R4, RZ, 0x4, !P2 ;  /* 0x00000004ff047807 */ /* 0x002fc80005000000 */
[----:B------:R-:W-:-:S04]  /*20200*/  SEL R4, R4, RZ, !P0 ;  /* 0x000000ff04047207 */ /* 0x000fc80004000000 */
[----:B------:R-:W-:Y:S02]  /*20210*/  ISETP.NE.U32.AND P2, PT, R4, RZ, PT ;  /* 0x000000ff0400720c */ /* 0x000fe40003f45070 */
[-C--:B-----5:R-:W-:Y:S02]  /*20220*/  IADD3 R18, P3, R18, R202.reuse, RZ ;  /* 0x000000ca12127210 */ /* 0x0a0fe40007f7e0ff */
[----:B------:R-:W-:-:S03]  /*20230*/  IADD3 R7, P4, R7, R202, RZ ;  /* 0x000000ca07077210 */ /* 0x000fc60007f9e0ff */
[----:B------:R-:W-:Y:S01]  /*20240*/  IMAD.MOV.U32 R4, RZ, RZ, R18 ;  /* 0x000000ffff047224 */ /* 0x000fe200078e0012 */
[----:B------:R1:W-:Y:S01]  /*20250*/  STL [R1+0x7d4], R18 ;  /* 0x0007d41201007387 */ /* 0x0003e20000100800 */
[----:B------:R-:W-:-:S05]  /*20260*/  IMAD.X R28, R28, 0x1, R0, P3 ;  /* 0x000000011c1c7824 */ /* 0x000fca00018e0600 */
[----:B------:R-:W-:Y:S01]  /*20270*/  MOV R5, R28 ;  /* 0x0000001c00057202 */ /* 0x000fe20000000f00 */
[----:B------:R-:W-:Y:S01]  /*20280*/  IMAD.X R16, R16, 0x1, R0, P4 ;  /* 0x0000000110107824 */ /* 0x000fe200020e0600 */
[----:B------:R-:W-:Y:S04]  /*20290*/  STL [R1+0x7a8], R28 ;  /* 0x0007a81c01007387 */ /* 0x000fe80000100800 */
[----:B------:R-:W-:Y:S04]  /*202a0*/  STL [R1+0x79c], R7 ;  /* 0x00079c0701007387 */ /* 0x000fe80000100800 */
[----:B------:R5:W-:Y:S04]  /*202b0*/  LDGSTS.E [R3+0x5e00], [R4.64], P1 ;  /* 0x05e0000004037fae */ /* 0x000be80008921848 */
[----:B------:R2:W-:Y:S04]  /*202c0*/  STL [R1+0x790], R16 ;  /* 0x0007901001007387 */ /* 0x0005e80000100800 */
[----:B-1----:R-:W4:Y:S01]  /*202d0*/  LDL.LU R18, [R1+0x6d8] ;  /* 0x0006d80001127983 */ /* 0x002f220000300800 */
[----:B-----5:R-:W-:-:S03]  /*202e0*/  IMAD.MOV.U32 R5, RZ, RZ, R16 ;  /* 0x000000ffff057224 */ /* 0x020fc600078e0010 */
[----:B--2---:R-:W2:Y:S01]  /*202f0*/  LDL.LU R16, [R1+0x714] ;  /* 0x0007140001107983 */ /* 0x004ea20000300800 */
[----:B------:R-:W-:-:S03]  /*20300*/  IMAD.MOV.U32 R4, RZ, RZ, R7 ;  /* 0x000000ffff047224 */ /* 0x000fc600078e0007 */
[----:B------:R-:W5:Y:S01]  /*20310*/  LDL.LU R7, [R1+0x70c] ;  /* 0x00070c0001077983 */ /* 0x000f620000300800 */
[----:B------:R-:W-:-:S03]  /*20320*/  ISETP.GT.AND P1, PT, R2, 0x1f, PT ;  /* 0x0000001f0200780c */ /* 0x000fc60003f24270 */
[----:B------:R1:W-:Y:S01]  /*20330*/  LDGSTS.E [R3+0x6c00], [R4.64], P2 ;  /* 0x06c0000004037fae */ /* 0x0003e20009121848 */
[-C--:B------:R-:W-:Y:S02]  /*20340*/  IADD3 R26, P3, R26, R202.reuse, RZ ;  /* 0x000000ca1a1a7210 */ /* 0x080fe40007f7e0ff */
[----:B------:R-:W-:Y:S02]  /*20350*/  IADD3 R23, P4, R23, R202, RZ ;  /* 0x000000ca17177210 */ /* 0x000fe40007f9e0ff */
[----:B-1----:R-:W-:-:S04]  /*20360*/  SEL R4, RZ, 0x4, !P1 ;  /* 0x00000004ff047807 */ /* 0x002fc80004800000 */
[----:B------:R-:W-:-:S04]  /*20370*/  SEL R4, R4, RZ, !P0 ;  /* 0x000000ff04047207 */ /* 0x000fc80004000000 */
[----:B------:R-:W-:Y:S01]  /*20380*/  ISETP.NE.U32.AND P1, PT, R4, RZ, PT ;  /* 0x000000ff0400720c */ /* 0x000fe20003f25070 */
[----:B------:R-:W-:Y:S02]  /*20390*/  IMAD.MOV.U32 R4, RZ, RZ, R26 ;  /* 0x000000ffff047224 */ /* 0x000fe400078e001a */
[----:B---3--:R-:W-:-:S04]  /*203a0*/  IMAD.X R27, R27, 0x1, R0, P3 ;  /* 0x000000011b1b7824 */ /* 0x008fc800018e0600 */
[----:B------:R-:W-:-:S05]  /*203b0*/  IMAD.MOV.U32 R5, RZ, RZ, R27 ;  /* 0x000000ffff057224 */ /* 0x000fca00078e001b */
[----:B------:R1:W-:Y:S01]  /*203c0*/  LDGSTS.E [R3+0x6e00], [R4.64], P2 ;  /* 0x06e0000004037fae */ /* 0x0003e20009121848 */
[----:B------:R-:W-:Y:S01]  /*203d0*/  IMAD.X R24, R24, 0x1, R0, P4 ;  /* 0x0000000118187824 */ /* 0x000fe200020e0600 */
[----:B------:R-:W-:Y:S01]  /*203e0*/  ISETP.GT.AND P2, PT, R2, 0x23, PT ;  /* 0x000000230200780c */ /* 0x000fe20003f44270 */
[----:B-1----:R-:W-:Y:S02]  /*203f0*/  IMAD.MOV.U32 R4, RZ, RZ, R23 ;  /* 0x000000ffff047224 */ /* 0x002fe400078e0017 */
[----:B------:R-:W-:Y:S01]  /*20400*/  IMAD.MOV.U32 R5, RZ, RZ, R24 ;  /* 0x000000ffff057224 */ /* 0x000fe200078e0018 */
[----:B------:R-:W-:-:S04]  /*20410*/  IADD3 R21, P3, R21, R202, RZ ;  /* 0x000000ca15157210 */ /* 0x000fc80007f7e0ff */
[----:B------:R1:W-:Y:S01]  /*20420*/  LDGSTS.E [R3+0x7c00], [R4.64], P1 ;  /* 0x07c0000004037fae */ /* 0x0003e20008921848 */
[----:B------:R-:W-:Y:S02]  /*20430*/  IADD3.X R22, R22, R0, RZ, P3, !PT ;  /* 0x0000000016167210 */ /* 0x000fe40001ffe4ff */
[----:B------:R-:W-:Y:S02]  /*20440*/  IADD3 R19, P4, R19, R202, RZ ;  /* 0x000000ca13137210 */ /* 0x000fe40007f9e0ff */
[----:B-1----:R-:W-:-:S04]  /*20450*/  SEL R4, RZ, 0x4, !P2 ;  /* 0x00000004ff047807 */ /* 0x002fc80005000000 */
[----:B------:R-:W-:Y:S01]  /*20460*/  SEL R4, R4, RZ, !P0 ;  /* 0x000000ff04047207 */ /* 0x000fe20004000000 */
[----:B------:R-:W-:-:S03]  /*20470*/  IMAD.MOV.U32 R5, RZ, RZ, R22 ;  /* 0x000000ffff057224 */ /* 0x000fc600078e0016 */
[----:B------:R-:W-:Y:S01]  /*20480*/  ISETP.NE.U32.AND P2, PT, R4, RZ, PT ;  /* 0x000000ff0400720c */ /* 0x000fe20003f45070 */
[----:B------:R-:W-:Y:S01]  /*20490*/  IMAD.MOV.U32 R4, RZ, RZ, R21 ;  /* 0x000000ffff047224 */ /* 0x000fe200078e0015 */
[----:B------:R-:W-:Y:S01]  /*204a0*/  STL [R1+0x794], R26 ;  /* 0x0007941a01007387 */ /* 0x000fe20000100800 */
[----:B------:R-:W-:-:S03]  /*204b0*/  IMAD.X R20, R20, 0x1, R0, P4 ;  /* 0x0000000114147824 */ /* 0x000fc600020e0600 */
[----:B------:R-:W-:Y:S04]  /*204c0*/  STL [R1+0x768], R27 ;  /* 0x0007681b01007387 */ /* 0x000fe80000100800 */
[----:B------:R-:W-:Y:S04]  /*204d0*/  STL [R1+0x75c], R23 ;  /* 0x00075c1701007387 */ /* 0x000fe80000100800 */
[----:B------:R-:W-:Y:S04]  /*204e0*/  STL [R1+0x750], R24 ;  /* 0x0007501801007387 */ /* 0x000fe80000100800 */
[----:B------:R-:W-:Y:S04]  /*204f0*/  STL [R1+0x754], R21 ;  /* 0x0007541501007387 */ /* 0x000fe80000100800 */
[----:B------:R1:W-:Y:S04]  /*20500*/  LDGSTS.E [R3+0x7e00], [R4.64], P1 ;  /* 0x07e0000004037fae */ /* 0x0003e80008921848 */
[----:B------:R-:W-:Y:S04]  /*20510*/  STL [R1+0x728], R22 ;  /* 0x0007281601007387 */ /* 0x000fe80000100800 */
[----:B------:R3:W-:Y:S01]  /*20520*/  STL [R1+0x71c], R19 ;  /* 0x00071c1301007387 */ /* 0x0007e20000100800 */
[----:B-1----:R-:W-:-:S02]  /*20530*/  IMAD.MOV.U32 R4, RZ, RZ, R19 ;  /* 0x000000ffff047224 */ /* 0x002fc400078e0013 */
[----:B------:R-:W-:Y:S01]  /*20540*/  IMAD.MOV.U32 R5, RZ, RZ, R20 ;  /* 0x000000ffff057224 */ /* 0x000fe200078e0014 */
[----:B------:R-:W-:Y:S04]  /*20550*/  STL [R1+0x710], R20 ;  /* 0x0007101401007387 */ /* 0x000fe80000100800 */
[----:B------:R1:W-:Y:S01]  /*20560*/  LDGSTS.E [R3+0x8c00], [R4.64], P2 ;  /* 0x08c0000004037fae */ /* 0x0003e20009121848 */
[-C--:B--2---:R-:W-:Y:S02]  /*20570*/  IADD3 R16, P3, R16, R202.reuse, RZ ;  /* 0x000000ca10107210 */ /* 0x084fe40007f7e0ff */
[----:B-----5:R-:W-:-:S03]  /*20580*/  IADD3 R7, P4, R7, R202, RZ ;  /* 0x000000ca07077210 */ /* 0x020fc60007f9e0ff */
[----:B----4-:R-:W-:Y:S01]  /*20590*/  IMAD.X R18, R18, 0x1, R0, P3 ;  /* 0x0000000112127824 */ /* 0x010fe200018e0600 */
[----:B------:R-:W-:Y:S04]  /*205a0*/  STL [R1+0x714], R16 ;  /* 0x0007141001007387 */ /* 0x000fe80000100800 */
[----:B------:R2:W-:Y:S01]  /*205b0*/  STL [R1+0x6d8], R18 ;  /* 0x0006d81201007387 */ /* 0x0005e20000100800 */
[----:B-1----:R-:W-:-:S03]  /*205c0*/  MOV R5, R18 ;  /* 0x0000001200057202 */ /* 0x002fc60000000f00 */
[----:B------:R1:W-:Y:S04]  /*205d0*/  STL [R1+0x70c], R7 ;  /* 0x00070c0701007387 */ /* 0x0003e80000100800 */
[----:B---3--:R-:W3:Y:S04]  /*205e0*/  LDL.LU R19, [R1+0x8] ;  /* 0x0000080001137983 */ /* 0x008ee80000300800 */
[----:B--2---:R-:W2:Y:S01]  /*205f0*/  LDL.LU R18, [R1+0xc] ;  /* 0x00000c0001127983 */ /* 0x004ea20000300800 */
[----:B------:R-:W-:Y:S01]  /*20600*/  ISETP.GT.AND P1, PT, R2, 0x27, PT ;  /* 0x000000270200780c */ /* 0x000fe20003f24270 */
[----:B------:R-:W-:Y:S01]  /*20610*/  IMAD.X R208, R208, 0x1, R0, P4 ;  /* 0x00000001d0d07824 */ /* 0x000fe200020e0600 */
[----:B------:R-:W-:Y:S01]  /*20620*/  IADD3 R210, P3, R210, R202, RZ ;  /* 0x000000cad2d27210 */ /* 0x000fe20007f7e0ff */
[----:B------:R-:W4:Y:S01]  /*20630*/  LDL.LU R28, [R1+0x10] ;  /* 0x00001000011c7983 */ /* 0x000f220000300800 */
[----:B------:R-:W-:-:S02]  /*20640*/  SEL R4, RZ, 0x4, !P1 ;  /* 0x00000004ff047807 */ /* 0x000fc40004800000 */
[----:B------:R-:W-:Y:S01]  /*20650*/  IADD3 R224, P4, R224, R202, RZ ;  /* 0x000000cae0e07210 */ /* 0x000fe20007f9e0ff */
[----:B------:R-:W-:Y:S01]  /*20660*/  IMAD.X R209, R209, 0x1, R0, P3 ;  /* 0x00000001d1d17824 */ /* 0x000fe200018e0600 */
[----:B------:R-:W-:Y:S01]  /*20670*/  SEL R4, R4, RZ, !P0 ;  /* 0x000000ff04047207 */ /* 0x000fe20004000000 */
[----:B------:R-:W5:Y:S03]  /*20680*/  LDL.LU R27, [R1+0x14] ;  /* 0x00001400011b7983 */ /* 0x000f660000300800 */
[----:B------:R-:W-:Y:S01]  /*20690*/  ISETP.NE.U32.AND P1, PT, R4, RZ, PT ;  /* 0x000000ff0400720c */ /* 0x000fe20003f25070 */
[----:B------:R-:W-:Y:S01]  /*206a0*/  IMAD.MOV.U32 R4, RZ, RZ, R16 ;  /* 0x000000ffff047224 */ /* 0x000fe200078e0010 */
[----:B------:R-:W4:Y:S04]  /*206b0*/  LDL.LU R22, [R1+0x48] ;  /* 0x0000480001167983 */ /* 0x000f280000300800 */
[----:B------:R1:W-:Y:S01]  /*206c0*/  LDGSTS.E [R3+0x8e00], [R4.64], P2 ;  /* 0x08e0000004037fae */ /* 0x0003e20009121848 */
[----:B------:R-:W-:Y:S01]  /*206d0*/  ISETP.GT.AND P2, PT, R2, 0x2b, PT ;  /* 0x0000002b0200780c */ /* 0x000fe20003f44270 */
[----:B-1----:R-:W-:-:S02]  /*206e0*/  IMAD.MOV.U32 R4, RZ, RZ, R7 ;  /* 0x000000ffff047224 */ /* 0x002fc400078e0007 */
[----:B------:R-:W-:Y:S01]  /*206f0*/  IMAD.MOV.U32 R5, RZ, RZ, R208 ;  /* 0x000000ffff057224 */ /* 0x000fe200078e00d0 */
[----:B------:R-:W4:Y:S04]  /*20700*/  LDL.LU R7, [R1+0x4c] ;  /* 0x00004c0001077983 */ /* 0x000f280000300800 */
[----:B------:R1:W-:Y:S01]  /*20710*/  LDGSTS.E [R3+0x9c00], [R4.64], P1 ;  /* 0x09c0000004037fae */ /* 0x0003e20008921848 */
[----:B------:R-:W-:Y:S01]  /*20720*/  IMAD.X R223, R223, 0x1, R0, P4 ;  /* 0x00000001dfdf7824 */ /* 0x000fe200020e0600 */
[----:B------:R-:W-:Y:S02]  /*20730*/  IADD3 R226, P3, R226, R202, RZ ;  /* 0x000000cae2e27210 */ /* 0x000fe40007f7e0ff */
[----:B------:R-:W4:Y:S01]  /*20740*/  LDL.LU R23, [R1+0x50] ;  /* 0x0000500001177983 */ /* 0x000f220000300800 */
[----:B-1----:R-:W-:Y:S01]  /*20750*/  SEL R4, RZ, 0x4, !P2 ;  /* 0x00000004ff047807 */ /* 0x002fe20005000000 */
[----:B------:R-:W-:Y:S01]  /*20760*/  IMAD.MOV.U32 R5, RZ, RZ, R209 ;  /* 0x000000ffff057224 */ /* 0x000fe200078e00d1 */
[----:B------:R-:W-:Y:S01]  /*20770*/  IADD3.X R225, R225, R0, RZ, P3, !PT ;  /* 0x00000000e1e17210 */ /* 0x000fe20001ffe4ff */
[----:B------:R-:W4:Y:S01]  /*20780*/  LDL.LU R20, [R1+0x54] ;  /* 0x0000540001147983 */ /* 0x000f220000300800 */
[----:B------:R-:W-:-:S02]  /*20790*/  SEL R4, R4, RZ, !P0 ;  /* 0x000000ff04047207 */ /* 0x000fc40004000000 */
[----:B------:R-:W-:Y:S01]  /*207a0*/  IADD3 R240, P4, R240, R202, RZ ;  /* 0x000000caf0f07210 */ /* 0x000fe20007f9e0ff */
[----:B------:R-:W4:Y:S01]  /*207b0*/  LDL.LU R26, [R1+0x88] ;  /* 0x00008800011a7983 */ /* 0x000f220000300800 */
[----:B------:R-:W-:Y:S01]  /*207c0*/  ISETP.NE.U32.AND P2, PT, R4, RZ, PT ;  /* 0x000000ff0400720c */ /* 0x000fe20003f45070 */
[----:B------:R-:W-:Y:S02]  /*207d0*/  IMAD.MOV.U32 R4, RZ, RZ, R210 ;  /* 0x000000ffff047224 */ /* 0x000fe400078e00d2 */
[----:B------:R-:W4:Y:S04]  /*207e0*/  LDL.LU R16, [R1+0x8c] ;  /* 0x00008c0001107983 */ /* 0x000f280000300800 */
[----:B------:R1:W-:Y:S01]  /*207f0*/  LDGSTS.E [R3+0x9e00], [R4.64], P1 ;  /* 0x09e0000004037fae */ /* 0x0003e20008921848 */
[----:B------:R-:W-:Y:S01]  /*20800*/  ISETP.GT.AND P1, PT, R2, 0x2f, PT ;  /* 0x0000002f0200780c */ /* 0x000fe20003f24270 */
[----:B-1----:R-:W-:-:S02]  /*20810*/  IMAD.MOV.U32 R4, RZ, RZ, R224 ;  /* 0x000000ffff047224 */ /* 0x002fc400078e00e0 */
[----:B------:R-:W-:-:S05]  /*20820*/  IMAD.MOV.U32 R5, RZ, RZ, R223 ;  /* 0x000000ffff057224 */ /* 0x000fca00078e00df */
[----:B------:R1:W-:Y:S02]  /*20830*/  LDGSTS.E [R3+0xac00], [R4.64], P2 ;  /* 0x0ac0000004037fae */ /* 0x0003e40009121848 */
        /* <DEDUP_REMOVED lines=19> */
[----:B--2---:R-:W-:-:S05]  /*20970*/  IADD3 R18, P4, R18, R202, RZ ;  /* 0x000000ca12127210 */ /* 0x004fca0007f9e0ff */
[----:B---3--:R-:W-:Y:S01]  /*20980*/  IMAD.X R19, R19, 0x1, R0, P4 ;  /* 0x0000000113137824 */ /* 0x008fe200020e0600 */
[----:B------:R-:W-:Y:S04]  /*20990*/  STL [R1+0xc], R18 ;  /* 0x00000c1201007387 */ /* 0x000fe80000100800 */
[----:B------:R2:W-:Y:S04]  /*209a0*/  STL [R1+0x8], R19 ;  /* 0x0000081301007387 */ /* 0x0005e80000100800 */
[----:B------:R-:W3:Y:S04]  /*209b0*/  LDL.LU R24, [R1+0x90] ;  /* 0x0000900001187983 */ /* 0x000ee80000300800 */
[----:B------:R-:W3:Y:S01]  /*209c0*/  LDL.LU R21, [R1+0x94] ;  /* 0x0000940001157983 */ /* 0x000ee20000300800 */
[----:B-1----:R-:W-:-:S02]  /*209d0*/  IMAD.MOV.U32 R5, RZ, RZ, R19 ;  /* 0x000000ffff057224 */ /* 0x002fc400078e0013 */
[----:B------:R-:W-:Y:S01]  /*209e0*/  IMAD.MOV.U32 R4, RZ, RZ, R18 ;  /* 0x000000ffff047224 */ /* 0x000fe200078e0012 */
[----:B--2---:R-:W2:Y:S04]  /*209f0*/  LDL.LU R19, [R1+0xc8] ;  /* 0x0000c80001137983 */ /* 0x004ea80000300800 */
[----:B------:R-:W2:Y:S01]  /*20a00*/  LDL.LU R18, [R1+0xcc] ;  /* 0x0000cc0001127983 */ /* 0x000ea20000300800 */
[----:B------:R-:W-:-:S03]  /*20a10*/  ISETP.GT.AND P1, PT, R2, 0x37, PT ;  /* 0x000000370200780c */ /* 0x000fc60003f24270 */
[----:B------:R1:W-:Y:S01]  /*20a20*/  LDGSTS.E [R3+0xcc00], [R4.64], P2 ;  /* 0x0cc0000004037fae */ /* 0x0003e20009121848 */
[-C--:B-----5:R-:W-:Y:S02]  /*20a30*/  IADD3 R27, P3, R27, R202.reuse, RZ ;  /* 0x000000ca1b1b7210 */ /* 0x0a0fe40007f7e0ff */
[----:B----4-:R-:W-:-:S03]  /*20a40*/  IADD3 R7, P4, R7, R202, RZ ;  /* 0x000000ca07077210 */ /* 0x010fc60007f9e0ff */
        /* <DEDUP_REMOVED lines=9> */
[-C--:B------:R-:W-:Y:S01]  /*20ae0*/  IADD3 R20, P3, R20, R202.reuse, RZ ;  /* 0x000000ca14147210 */ /* 0x080fe20007f7e0ff */
[----:B------:R-:W-:Y:S01]  /*20af0*/  STL [R1+0x14], R27 ;  /* 0x0000141b01007387 */ /* 0x000fe20000100800 */
[----:B------:R-:W-:Y:S01]  /*20b00*/  IADD3 R16, P4, R16, R202, RZ ;  /* 0x000000ca10107210 */ /* 0x000fe20007f9e0ff */
[----:B-1----:R-:W-:Y:S02]  /*20b10*/  IMAD.MOV.U32 R4, RZ, RZ, R7 ;  /* 0x000000ffff047224 */ /* 0x002fe400078e0007 */
[----:B------:R-:W-:Y:S01]  /*20b20*/  IMAD.MOV.U32 R5, RZ, RZ, R22 ;  /* 0x000000ffff057224 */ /* 0x000fe200078e0016 */
[----:B------:R-:W-:Y:S01]  /*20b30*/  STL [R1+0x10], R28 ;  /* 0x0000101c01007387 */ /* 0x000fe20000100800 */
[----:B------:R-:W-:-:S03]  /*20b40*/  IADD3.X R23, R23, R0, RZ, P3, !PT ;  /* 0x0000000017177210 */ /* 0x000fc60001ffe4ff */
[----:B------:R1:W-:Y:S01]  /*20b50*/  LDGSTS.E [R3+0xdc00], [R4.64], P1 ;  /* 0x0dc0000004037fae */ /* 0x0003e20008921848 */
[----:B------:R-:W-:-:S03]  /*20b60*/  IMAD.X R26, R26, 0x1, R0, P4 ;  /* 0x000000011a1a7824 */ /* 0x000fc600020e0600 */
[----:B------:R-:W-:Y:S04]  /*20b70*/  STL [R1+0x4c], R7 ;  /* 0x00004c0701007387 */ /* 0x000fe80000100800 */
[----:B------:R4:W-:Y:S01]  /*20b80*/  STL [R1+0x48], R22 ;  /* 0x0000481601007387 */ /* 0x0009e20000100800 */
[----:B-1----:R-:W-:Y:S01]  /*20b90*/  SEL R4, RZ, 0x4, !P2 ;  /* 0x00000004ff047807 */ /* 0x002fe20005000000 */
[----:B------:R-:W-:-:S03]  /*20ba0*/  IMAD.MOV.U32 R5, RZ, RZ, R23 ;  /* 0x000000ffff057224 */ /* 0x000fc600078e0017 */
[----:B------:R-:W-:Y:S01]  /*20bb0*/  SEL R4, R4, RZ, !P0 ;  /* 0x000000ff04047207 */ /* 0x000fe20004000000 */
[----:B----4-:R-:W4:Y:S04]  /*20bc0*/  LDL.LU R22, [R1+0xd4] ;  /* 0x0000d40001167983 */ /* 0x010f280000300800 */
[----:B------:R-:W4:Y:S01]  /*20bd0*/  LDL.LU R7, [R1+0x10c] ;  /* 0x00010c0001077983 */ /* 0x000f220000300800 */
[----:B------:R-:W-:-:S03]  /*20be0*/  ISETP.NE.U32.AND P2, PT, R4, RZ, PT ;  /* 0x000000ff0400720c */ /* 0x000fc60003f45070 */
[----:B------:R-:W-:Y:S01]  /*20bf0*/  STL [R1+0x54], R20 ;  /* 0x0000541401007387 */ /* 0x000fe20000100800 */
[----:B------:R-:W-:-:S03]  /*20c00*/  IMAD.MOV.U32 R4, RZ, RZ, R20 ;  /* 0x000000ffff047224 */ /* 0x000fc600078e0014 */
[----:B------:R1:W-:Y:S04]  /*20c10*/  STL [R1+0x50], R23 ;  /* 0x0000501701007387 */ /* 0x0003e80000100800 */
[----:B------:R1:W-:Y:S04]  /*20c20*/  STL [R1+0x8c], R16 ;  /* 0x00008c1001007387 */ /* 0x0003e80000100800 */
[----:B------:R1:W-:Y:S04]  /*20c30*/  LDGSTS.E [R3+0xde00], [R4.64], P1 ;  /* 0x0de0000004037fae */ /* 0x0003e80008921848 */
[----:B-1----:R-:W4:Y:S04]  /*20c40*/  LDL.LU R23, [R1+0xd0] ;  /* 0x0000d00001177983 */ /* 0x002f280000300800 */
[----:B------:R-:W-:Y:S04]  /*20c50*/  STL [R1+0x88], R26 ;  /* 0x0000881a01007387 */ /* 0x000fe80000100800 */
[----:B------:R-:W4:Y:S01]  /*20c60*/  LDL.LU R20, [R1+0x108] ;  /* 0x0001080001147983 */ /* 0x000f220000300800 */
[----:B------:R-:W-:-:S02]  /*20c70*/  IMAD.MOV.U32 R4, RZ, RZ, R16 ;  /* 0x000000ffff047224 */ /* 0x000fc400078e0010 */
[----:B------:R-:W-:Y:S01]  /*20c80*/  IMAD.MOV.U32 R5, RZ, RZ, R26 ;  /* 0x000000ffff057224 */ /* 0x000fe200078e001a */
[----:B------:R-:W-:Y:S01]  /*20c90*/  ISETP.GT.AND P1, PT, R2, 0x3f, PT ;  /* 0x0000003f0200780c */ /* 0x000fe20003f24270 */
[----:B------:R-:W4:Y:S04]  /*20ca0*/  LDL.LU R27, [R1+0x114] ;  /* 0x00011400011b7983 */ /* 0x000f280000300800 */
[----:B------:R-:W4:Y:S04]  /*20cb0*/  LDL.LU R16, [R1+0x14c] ;  /* 0x00014c0001107983 */ /* 0x000f280000300800 */
[----:B------:R1:W-:Y:S02]  /*20cc0*/  LDGSTS.E [R3+0xec00], [R4.64], P2 ;  /* 0x0ec0000004037fae */ /* 0x0003e40009121848 */
[----:B-1----:R-:W-:-:S04]  /*20cd0*/  SEL R4, RZ, 0x4, !P1 ;  /* 0x00000004ff047807 */ /* 0x002fc80004800000 */
[----:B------:R-:W-:-:S04]  /*20ce0*/  SEL R4, R4, RZ, !P0 ;  /* 0x000000ff04047207 */ /* 0x000fc80004000000 */
[----:B------:R-:W-:Y:S02]  /*20cf0*/  ISETP.NE.U32.AND P1, PT, R4, RZ, PT ;  /* 0x000000ff0400720c */ /* 0x000fe40003f25070 */
[----:B---3--:R-:W-:-:S05]  /*20d00*/  IADD3 R21, P3, R21, R202, RZ ;  /* 0x000000ca15157210 */ /* 0x008fca0007f7e0ff */
[--C-:B------:R-:W-:Y:S01]  /*20d10*/  IMAD.X R24, R24, 0x1, R0.reuse, P3 ;  /* 0x0000000118187824 */ /* 0x100fe200018e0600 */
[----:B--2---:R-:W-:Y:S01]  /*20d20*/  IADD3 R18, P4, R18, R202, RZ ;  /* 0x000000ca12127210 */ /* 0x004fe20007f9e0ff */
[----:B------:R1:W-:Y:S04]  /*20d30*/  STL [R1+0x94], R21 ;  /* 0x0000941501007387 */ /* 0x0003e80000100800 */
[----:B------:R2:W-:Y:S01]  /*20d40*/  STL [R1+0x90], R24 ;  /* 0x0000901801007387 */ /* 0x0005e20000100800 */
[----:B------:R-:W-:-:S03]  /*20d50*/  IMAD.X R19, R19, 0x1, R0, P4 ;  /* 0x0000000113137824 */ /* 0x000fc600020e0600 */
[----:B------:R3:W-:Y:S04]  /*20d60*/  STL [R1+0xcc], R18 ;  /* 0x0000cc1201007387 */ /* 0x0007e80000100800 */
[----:B------:R-:W5:Y:S01]  /*20d70*/  LDL.LU R28, [R1+0x110] ;  /* 0x00011000011c7983 */ /* 0x000f620000300800 */
[----:B------:R-:W-:Y:S01]  /*20d80*/  IMAD.MOV.U32 R4, RZ, RZ, R21 ;  /* 0x000000ffff047224 */ /* 0x000fe200078e0015 */
[----:B------:R-:W-:Y:S02]  /*20d90*/  MOV R5, R24 ;  /* 0x0000001800057202 */ /* 0x000fe40000000f00 */
[----:B------:R2:W-:Y:S04]  /*20da0*/  STL [R1+0xc8], R19 ;  /* 0x0000c81301007387 */ /* 0x0005e80000100800 */
[----:B-1----:R-:W5:Y:S04]  /*20db0*/  LDL.LU R21, [R1+0x148] ;  /* 0x0001480001157983 */ /* 0x002f680000300800 */
[----:B------:R1:W-:Y:S04]  /*20dc0*/  LDGSTS.E [R3+0xee00], [R4.64], P2 ;  /* 0x0ee0000004037fae */ /* 0x0003e80009121848 */
[----:B--2---:R-:W2:Y:S01]  /*20dd0*/  LDL.LU R24, [R1+0x150] ;  /* 0x0001500001187983 */ /* 0x004ea20000300800 */
[----:B-1----:R-:W-:-:S03]  /*20de0*/  IMAD.MOV.U32 R4, RZ, RZ, R18 ;  /* 0x000000ffff047224 */ /* 0x002fc600078e0012 */
[----:B---3--:R-:W3:Y:S01]  /*20df0*/  LDL.LU R18, [R1+0x154] ;  /* 0x0001540001127983 */ /* 0x008ee20000300800 */
[----:B------:R-:W-:-:S03]  /*20e00*/  IMAD.MOV.U32 R5, RZ, RZ, R19 ;  /* 0x000000ffff057224 */ /* 0x000fc600078e0013 */
[----:B------:R-:W2:Y:S04]  /*20e10*/  LDL.LU R26, [R1+0x188] ;  /* 0x00018800011a7983 */ /* 0x000ea80000300800 */
[----:B------:R-:W2:Y:S01]  /*20e20*/  LDL.LU R19, [R1+0x18c] ;  /* 0x00018c0001137983 */ /* 0x000ea20000300800 */
[----:B------:R-:W-:-:S03]  /*20e30*/  ISETP.GT.AND P2, PT, R2, 0x43, PT ;  /* 0x000000430200780c */ /* 0x000fc60003f44270 */
[----:B------:R1:W-:Y:S02]  /*20e40*/  LDGSTS.E [R3+0xfc00], [R4.64], P1 ;  /* 0x0fc0000004037fae */ /* 0x0003e40008921848 */
[----:B-1----:R-:W-:Y:S02]  /*20e50*/  SEL R4, RZ, 0x4, !P2 ;  /* 0x00000004ff047807 */ /* 0x002fe40005000000 */
[-C--:B----4-:R-:W-:Y:S02]  /*20e60*/  IADD3 R22, P3, R22, R202.reuse, RZ ;  /* 0x000000ca16167210 */ /* 0x090fe40007f7e0ff */
[----:B------:R-:W-:Y:S02]  /*20e70*/  IADD3 R7, P4, R7, R202, RZ ;  /* 0x000000ca07077210 */ /* 0x000fe40007f9e0ff */
[----:B------:R-:W-:Y:S01]  /*20e80*/  SEL R4, R4, RZ, !P0 ;  /* 0x000000ff04047207 */ /* 0x000fe20004000000 */
[----:B------:R-:W-:Y:S03]  /*20e90*/  STL [R1+0xd4], R22 ;  /* 0x0000d41601007387 */ /* 0x000fe60000100800 */
[----:B------:R-:W-:Y:S01]  /*20ea0*/  ISETP.NE.U32.AND P2, PT, R4, RZ, PT ;  /* 0x000000ff0400720c */ /* 0x000fe20003f45070 */
[----:B------:R-:W-:-:S02]  /*20eb0*/  IMAD.MOV.U32 R4, RZ, RZ, R22 ;  /* 0x000000ffff047224 */ /* 0x000fc400078e0016 */
[----:B------:R-:W-:-:S05]  /*20ec0*/  IMAD.X R23, R23, 0x1, R0, P3 ;  /* 0x0000000117177824 */ /* 0x000fca00018e0600 */
[----:B------:R1:W-:Y:S01]  /*20ed0*/  STL [R1+0xd0], R23 ;  /* 0x0000d01701007387 */ /* 0x0003e20000100800 */
[----:B------:R-:W-:-:S03]  /*20ee0*/  IMAD.X R20, R20, 0x1, R0, P4 ;  /* 0x0000000114147824 */ /* 0x000fc600020e0600 */
[----:B------:R-:W-:Y:S01]  /*20ef0*/  STL [R1+0x10c], R7 ;  /* 0x00010c0701007387 */ /* 0x000fe20000100800 */
[----:B------:R-:W-:-:S03]  /*20f00*/  IMAD.MOV.U32 R5, RZ, RZ, R23 ;  /* 0x000000ffff057224 */ /* 0x000fc600078e0017 */
[----:B------:R4:W-:Y:S04]  /*20f10*/  STL [R1+0x108], R20 ;  /* 0x0001081401007387 */ /* 0x0009e80000100800 */
[----:B-1----:R-:W2:Y:S04]  /*20f20*/  LDL.LU R23, [R1+0x190] ;  /* 0x0001900001177983 */ /* 0x002ea80000300800 */
[----:B------:R-:W2:Y:S04]  /*20f30*/  LDL.LU R22, [R1+0x194] ;  /* 0x0001940001167983 */ /* 0x000ea80000300800 */
[----:B------:R1:W-:Y:S01]  /*20f40*/  LDGSTS.E [R3+0xfe00], [R4.64], P1 ;  /* 0x0fe0000004037fae */ /* 0x0003e20008921848 */
[----:B------:R-:W-:-:S02]  /*20f50*/  ISETP.GT.AND P1, PT, R2, 0x47, PT ;  /* 0x000000470200780c */ /* 0x000fc40003f24270 */
[-C--:B------:R-:W-:Y:S01]  /*20f60*/  IADD3 R27, P3, R27, R202.reuse, RZ ;  /* 0x000000ca1b1b7210 */ /* 0x080fe20007f7e0ff */
[----:B-1----:R-:W-:Y:S02]  /*20f70*/  IMAD.MOV.U32 R5, RZ, RZ, R20 ;  /* 0x000000ffff057224 */ /* 0x002fe400078e0014 */
[----:B------:R-:W-:Y:S01]  /*20f80*/  IMAD.MOV.U32 R4, RZ, RZ, R7 ;  /* 0x000000ffff047224 */ /* 0x000fe200078e0007 */
[----:B----4-:R-:W4:Y:S04]  /*20f90*/  LDL.LU R20, [R1+0x1c8] ;  /* 0x0001c80001147983 */ /* 0x010f280000300800 */
[----:B------:R-:W4:Y:S04]  /*20fa0*/  LDL.LU R7, [R1+0x1cc] ;  /* 0x0001cc0001077983 */ /* 0x000f280000300800 */
[----:B------:R1:W-:Y:S01]  /*20fb0*/  LDGSTS.E [R3+0x10c00], [R4.64], P2 ;  /* 0x10c0000004037fae */ /* 0x0003e20009121848 */
[----:B------:R-:W-:-:S02]  /*20fc0*/  IADD3 R16, P4, R16, R202, RZ ;  /* 0x000000ca10107210 */ /* 0x000fc40007f9e0ff */
[----:B-1----:R-:W-:-:S04]  /*20fd0*/  SEL R4, RZ, 0x4, !P1 ;  /* 0x00000004ff047807 */ /* 0x002fc80004800000 */
[----:B------:R-:W-:-:S04]  /*20fe0*/  SEL R4, R4, RZ, !P0 ;  /* 0x000000ff04047207 */ /* 0x000fc80004000000 */
[----:B------:R-:W-:Y:S01]  /*20ff0*/  ISETP.NE.U32.AND P1, PT, R4, RZ, PT ;  /* 0x000000ff0400720c */ /* 0x000fe20003f25070 */
[----:B------:R-:W-:Y:S01]  /*21000*/  IMAD.MOV.U32 R4, RZ, RZ, R27 ;  /* 0x000000ffff047224 */ /* 0x000fe200078e001b */
[----:B------:R-:W-:Y:S01]  /*21010*/  STL [R1+0x114], R27 ;  /* 0x0001141b01007387 */ /* 0x000fe20000100800 */
[----:B-----5:R-:W-:-:S05]  /*21020*/  IADD3.X R28, R28, R0, RZ, P3, !PT ;  /* 0x000000001c1c7210 */ /* 0x020fca0001ffe4ff */
[----:B------:R-:W-:Y:S02]  /*21030*/  IMAD.MOV.U32 R5, RZ, RZ, R28 ;  /* 0x000000ffff057224 */ /* 0x000fe400078e001c */
[----:B------:R-:W-:-:S03]  /*21040*/  IMAD.X R21, R21, 0x1, R0, P4 ;  /* 0x0000000115157824 */ /* 0x000fc600020e0600 */
[----:B------:R1:W-:Y:S01]  /*21050*/  LDGSTS.E [R3+0x10e00], [R4.64], P2 ;  /* 0x10e0000004037fae */ /* 0x0003e20009121848 */
[----:B------:R-:W-:-:S03]  /*21060*/  ISETP.GT.AND P2, PT, R2, 0x4b, PT ;  /* 0x0000004b0200780c */ /* 0x000fc60003f44270 */
[----:B------:R-:W-:Y:S01]  /*21070*/  STL [R1+0x110], R28 ;  /* 0x0001101c01007387 */ /* 0x000fe20000100800 */
[----:B-1----:R-:W-:Y:S02]  /*21080*/  IMAD.MOV.U32 R4, RZ, RZ, R16 ;  /* 0x000000ffff047224 */ /* 0x002fe400078e0010 */
[----:B------:R-:W-:Y:S01]  /*21090*/  IMAD.MOV.U32 R5, RZ, RZ, R21 ;  /* 0x000000ffff057224 */ /* 0x000fe200078e0015 */
[-C--:B---3--:R-:W-:Y:S01]  /*210a0*/  IADD3 R18, P3, R18, R202.reuse, RZ ;  /* 0x000000ca12127210 */ /* 0x088fe20007f7e0ff */
[----:B------:R-:W-:Y:S04]  /*210b0*/  STL [R1+0x14c], R16 ;  /* 0x00014c1001007387 */ /* 0x000fe80000100800 */
[----:B------:R1:W-:Y:S01]  /*210c0*/  LDGSTS.E [R3+0x11c00], [R4.64], P1 ;  /* 0x11c0000004037fae */ /* 0x0003e20008921848 */
[----:B--2---:R-:W-:Y:S01]  /*210d0*/  IMAD.X R24, R24, 0x1, R0, P3 ;  /* 0x0000000118187824 */ /* 0x004fe200018e0600 */
[----:B------:R-:W-:-:S02]  /*210e0*/  IADD3 R19, P4, R19, R202, RZ ;  /* 0x000000ca13137210 */ /* 0x000fc40007f9e0ff */
[----:B------:R2:W-:Y:S03]  /*210f0*/  STL [R1+0x148], R21 ;  /* 0x0001481501007387 */ /* 0x0005e60000100800 */
[----:B------:R-:W-:Y:S01]  /*21100*/  IMAD.X R26, R26, 0x1, R0, P4 ;  /* 0x000000011a1a7824 */ /* 0x000fe200020e0600 */
[----:B-1----:R-:W-:Y:S01]  /*21110*/  SEL R4, RZ, 0x4, !P2 ;  /* 0x00000004ff047807 */ /* 0x002fe20005000000 */
[----:B--2---:R-:W2:Y:S03]  /*21120*/  LDL.LU R21, [R1+0x1d4] ;  /* 0x0001d40001157983 */ /* 0x004ea60000300800 */
[----:B------:R-:W-:Y:S01]  /*21130*/  SEL R4, R4, RZ, !P0 ;  /* 0x000000ff04047207 */ /* 0x000fe20004000000 */
[----:B------:R-:W3:Y:S01]  /*21140*/  LDL.LU R16, [R1+0x20c] ;  /* 0x00020c0001107983 */ /* 0x000ee20000300800 */
[----:B------:R-:W-:-:S03]  /*21150*/  MOV R5, R24 ;  /* 0x0000001800057202 */ /* 0x000fc60000000f00 */
[----:B------:R-:W-:Y:S01]  /*21160*/  STL [R1+0x154], R18 ;  /* 0x0001541201007387 */ /* 0x000fe20000100800 */
[----:B------:R-:W-:-:S03]  /*21170*/  ISETP.NE.U32.AND P2, PT, R4, RZ, PT ;  /* 0x000000ff0400720c */ /* 0x000fc60003f45070 */
[----:B------:R1:W-:Y:S01]  /*21180*/  STL [R1+0x150], R24 ;  /* 0x0001501801007387 */ /* 0x0003e20000100800 */
[----:B------:R-:W-:-:S03]  /*21190*/  IMAD.MOV.U32 R4, RZ, RZ, R18 ;  /* 0x000000ffff047224 */ /* 0x000fc600078e0012 */
[----:B------:R5:W-:Y:S04]  /*211a0*/  STL [R1+0x18c], R19 ;  /* 0x00018c1301007387 */ /* 0x000be80000100800 */
[----:B------:R5:W-:Y:S04]  /*211b0*/  LDGSTS.E [R3+0x11e00], [R4.64], P1 ;  /* 0x11e0000004037fae */ /* 0x000be80008921848 */
[----:B-1----:R-:W3:Y:S04]  /*211c0*/  LDL.LU R24, [R1+0x1d0] ;  /* 0x0001d00001187983 */ /* 0x002ee80000300800 */
[----:B------:R-:W-:Y:S04]  /*211d0*/  STL [R1+0x188], R26 ;  /* 0x0001881a01007387 */ /* 0x000fe80000100800 */
[----:B------:R-:W3:Y:S01]  /*211e0*/  LDL.LU R18, [R1+0x208] ;  /* 0x0002080001127983 */ /* 0x000ee20000300800 */
[----:B-----5:R-:W-:-:S02]  /*211f0*/  IMAD.MOV.U32 R4, RZ, RZ, R19 ;  /* 0x000000ffff047224 */ /* 0x020fc400078e0013 */
[----:B------:R-:W-:Y:S01]  /*21200*/  IMAD.MOV.U32 R5, RZ, RZ, R26 ;  /* 0x000000ffff057224 */ /* 0x000fe200078e001a */
[----:B------:R-:W-:Y:S01]  /*21210*/  ISETP.GT.AND P1, PT, R2, 0x4f, PT ;  /* 0x0000004f0200780c */ /* 0x000fe20003f24270 */
[----:B------:R-:W5:Y:S04]  /*21220*/  LDL.LU R27, [R1+0x214] ;  /* 0x00021400011b7983 */ /* 0x000f680000300800 */
[----:B------:R1:W-:Y:S04]  /*21230*/  LDGSTS.E [R3+0x12c00], [R4.64], P2 ;  /* 0x12c0000004037fae */ /* 0x0003e80009121848 */
[----:B------:R-:W5:Y:S01]  /*21240*/  LDL.LU R19, [R1+0x24c] ;  /* 0x00024c0001137983 */ /* 0x000f620000300800 */
[----:B------:R-:W-:-:S02]  /*21250*/  IADD3 R22, P3, R22, R202, RZ ;  /* 0x000000ca16167210 */ /* 0x000fc40007f7e0ff */
[----:B-1----:R-:W-:-:S03]  /*21260*/  SEL R4, RZ, 0x4, !P1 ;  /* 0x00000004ff047807 */ /* 0x002fc60004800000 */
[----:B------:R-:W-:Y:S01]  /*21270*/  IMAD.X R23, R23, 0x1, R0, P3 ;  /* 0x0000000117177824 */ /* 0x000fe200018e0600 */
[----:B------:R1:W-:Y:S01]  /*21280*/  STL [R1+0x194], R22 ;  /* 0x0001941601007387 */ /* 0x0003e20000100800 */
[----:B------:R-:W-:-:S03]  /*21290*/  SEL R4, R4, RZ, !P0 ;  /* 0x000000ff04047207 */ /* 0x000fc60004000000 */
[----:B------:R1:W-:Y:S01]  /*212a0*/  STL [R1+0x190], R23 ;  /* 0x0001901701007387 */ /* 0x0003e20000100800 */
[----:B------:R-:W-:Y:S01]  /*212b0*/  ISETP.NE.U32.AND P1, PT, R4, RZ, PT ;  /* 0x000000ff0400720c */ /* 0x000fe20003f25070 */
[----:B------:R-:W-:Y:S02]  /*212c0*/  IMAD.MOV.U32 R4, RZ, RZ, R22 ;  /* 0x000000ffff047224 */ /* 0x000fe400078e0016 */
[----:B------:R-:W-:-:S05]  /*212d0*/  IMAD.MOV.U32 R5, RZ, RZ, R23 ;  /* 0x000000ffff057224 */ /* 0x000fca00078e0017 */
[----:B------:R1:W-:Y:S01]  /*212e0*/  LDGSTS.E [R3+0x12e00], [R4.64], P2 ;  /* 0x12e0000004037fae */ /* 0x0003e20009121848 */
[----:B----4-:R-:W-:-:S05]  /*212f0*/  IADD3 R7, P4, R7, R202, RZ ;  /* 0x000000ca07077210 */ /* 0x010fca0007f9e0ff */
[----:B------:R-:W-:Y:S01]  /*21300*/  STL [R1+0x1cc], R7 ;  /* 0x0001cc0701007387 */ /* 0x000fe20000100800 */
[----:B------:R-:W-:-:S03]  /*21310*/  IMAD.X R20, R20, 0x1, R0, P4 ;  /* 0x0000000114147824 */ /* 0x000fc600020e0600 */
[----:B------:R-:W4:Y:S01]  /*21320*/  LDL.LU R28, [R1+0x210] ;  /* 0x00021000011c7983 */ /* 0x000f220000300800 */
[----:B-1----:R-:W-:-:S03]  /*21330*/  IMAD.MOV.U32 R5, RZ, RZ, R20 ;  /* 0x000000ffff057224 */ /* 0x002fc600078e0014 */
[----:B------:R1:W-:Y:S04]  /*21340*/  STL [R1+0x1c8], R20 ;  /* 0x0001c81401007387 */ /* 0x0003e80000100800 */
[----:B------:R-:W4:Y:S04]  /*21350*/  LDL.LU R22, [R1+0x248] ;  /* 0x0002480001167983 */ /* 0x000f280000300800 */
[----:B------:R-:W4:Y:S04]  /*21360*/  LDL.LU R23, [R1+0x250] ;  /* 0x0002500001177983 */ /* 0x000f280000300800 */
[----:B-1----:R-:W4:Y:S01]  /*21370*/  LDL.LU R20, [R1+0x254] ;  /* 0x0002540001147983 */ /* 0x002f220000300800 */
[----:B------:R-:W-:-:S03]  /*21380*/  IMAD.MOV.U32 R4, RZ, RZ, R7 ;  /* 0x000000ffff047224 */ /* 0x000fc600078e0007 */
[----:B------:R-:W4:Y:S04]  /*21390*/  LDL.LU R26, [R1+0x288] ;  /* 0x00028800011a7983 */ /* 0x000f280000300800 */
[----:B------:R-:W4:Y:S01]  /*213a0*/  LDL.LU R7, [R1+0x28c] ;  /* 0x00028c0001077983 */ /* 0x000f220000300800 */
[----:B------:R-:W-:-:S03]  /*213b0*/  ISETP.GT.AND P2, PT, R2, 0x53, PT ;  /* 0x000000530200780c */ /* 0x000fc60003f44270 */
[----:B------:R1:W-:Y:S02]  /*213c0*/  LDGSTS.E [R3+0x13c00], [R4.64], P1 ;  /* 0x13c0000004037fae */ /* 0x0003e40008921848 */
[----:B-1----:R-:W-:-:S04]  /*213d0*/  SEL R4, RZ, 0x4, !P2 ;  /* 0x00000004ff047807 */ /* 0x002fc80005000000 */
[----:B------:R-:W-:-:S04]  /*213e0*/  SEL R4, R4, RZ, !P0 ;  /* 0x000000ff04047207 */ /* 0x000fc80004000000 */
[----:B------:R-:W-:Y:S02]  /*213f0*/  ISETP.NE.U32.AND P2, PT, R4, RZ, PT ;  /* 0x000000ff0400720c */ /* 0x000fe40003f45070 */
[-C--:B--2---:R-:W-:Y:S02]  /*21400*/  IADD3 R21, P3, R21, R202.reuse, RZ ;  /* 0x000000ca15157210 */ /* 0x084fe40007f7e0ff */
[----:B---3--:R-:W-:-:S03]  /*21410*/  IADD3 R16, P4, R16, R202, RZ ;  /* 0x000000ca10107210 */ /* 0x008fc60007f9e0ff */
[----:B------:R-:W-:Y:S01]  /*21420*/  STL [R1+0x1d4], R21 ;  /* 0x0001d41501007387 */ /* 0x000fe20000100800 */
[----:B------:R-:W-:Y:S01]  /*21430*/  IMAD.MOV.U32 R4, RZ, RZ, R21 ;  /* 0x000000ffff047224 */ /* 0x000fe200078e0015 */
[----:B------:R-:W-:-:S05]  /*21440*/  IADD3.X R24, R24, R0, RZ, P3, !PT ;  /* 0x0000000018187210 */ /* 0x000fca0001ffe4ff */
[----:B------:R1:W-:Y:S01]  /*21450*/  STL [R1+0x1d0], R24 ;  /* 0x0001d01801007387 */ /* 0x0003e20000100800 */
[----:B------:R-:W-:-:S03]  /*21460*/  IMAD.X R18, R18, 0x1, R0, P4 ;  /* 0x0000000112127824 */ /* 0x000fc600020e0600 */
[----:B------:R-:W-:Y:S01]  /*21470*/  STL [R1+0x20c], R16 ;  /* 0x00020c1001007387 */ /* 0x000fe20000100800 */
[----:B------:R-:W-:-:S03]  /*21480*/  IMAD.MOV.U32 R5, RZ, RZ, R24 ;  /* 0x000000ffff057224 */ /* 0x000fc600078e0018 */
[----:B------:R2:W-:Y:S04]  /*21490*/  STL [R1+0x208], R18 ;  /* 0x0002081201007387 */ /* 0x0005e80000100800 */
[----:B-1----:R-:W3:Y:S04]  /*214a0*/  LDL.LU R24, [R1+0x290] ;  /* 0x0002900001187983 */ /* 0x002ee80000300800 */
[----:B------:R-:W3:Y:S04]  /*214b0*/  LDL.LU R21, [R1+0x294] ;  /* 0x0002940001157983 */ /* 0x000ee80000300800 */
[----:B------:R1:W-:Y:S02]  /*214c0*/  LDGSTS.E [R3+0x13e00], [R4.64], P1 ;  /* 0x13e0000004037fae */ /* 0x0003e40008921848 */
[----:B-1----:R-:W-:-:S02]  /*214d0*/  IMAD.MOV.U32 R5, RZ, RZ, R18 ;  /* 0x000000ffff057224 */ /* 0x002fc400078e0012 */
[----:B------:R-:W-:Y:S01]  /*214e0*/  IMAD.MOV.U32 R4, RZ, RZ, R16 ;  /* 0x000000ffff047224 */ /* 0x000fe200078e0010 */
[----:B--2---:R-:W2:Y:S04]  /*214f0*/  LDL.LU R18, [R1+0x2c8] ;  /* 0x0002c80001127983 */ /* 0x004ea80000300800 */
[----:B------:R-:W2:Y:S01]  /*21500*/  LDL.LU R16, [R1+0x2cc] ;  /* 0x0002cc0001107983 */ /* 0x000ea20000300800 */
[----:B------:R-:W-:Y:S02]  /*21510*/  ISETP.GT.AND P1, PT, R2, 0x57, PT ;  /* 0x000000570200780c */ /* 0x000fe40003f24270 */
[-C--:B-----5:R-:W-:Y:S01]  /*21520*/  IADD3 R27, P3, R27, R202.reuse, RZ ;  /* 0x000000ca1b1b7210 */ /* 0x0a0fe20007f7e0ff */
[----:B------:R1:W-:Y:S01]  /*21530*/  LDGSTS.E [R3+0x14c00], [R4.64], P2 ;  /* 0x14c0000004037fae */ /* 0x0003e20009121848 */
[----:B------:R-:W-:-:S02]  /*21540*/  IADD3 R19, P4, R19, R202, RZ ;  /* 0x000000ca13137210 */ /* 0x000fc40007f9e0ff */
[----:B-1----:R-:W-:Y:S01]  /*21550*/  SEL R4, RZ, 0x4, !P1 ;  /* 0x00000004ff047807 */ /* 0x002fe20004800000 */
[----:B----4-:R-:W-:-:S03]  /*21560*/  IMAD.X R28, R28, 0x1, R0, P3 ;  /* 0x000000011c1c7824 */ /* 0x010fc600018e0600 */
[----:B------:R-:W-:-:S04]  /*21570*/  SEL R4, R4, RZ, !P0 ;  /* 0x000000ff04047207 */ /* 0x000fc80004000000 */
[----:B------:R-:W-:Y:S01]  /*21580*/  ISETP.NE.U32.AND P1, PT, R4, RZ, PT ;  /* 0x000000ff0400720c */ /* 0x000fe20003f25070 */
[----:B------:R-:W-:Y:S01]  /*21590*/  IMAD.MOV.U32 R4, RZ, RZ, R27 ;  /* 0x000000ffff047224 */ /* 0x000fe200078e001b */
[----:B------:R-:W-:Y:S01]  /*215a0*/  MOV R5, R28 ;  /* 0x0000001c00057202 */ /* 0x000fe20000000f00 */
[--C-:B------:R-:W-:Y:S01]  /*215b0*/  IMAD.X R22, R22, 0x1, R0.reuse, P4 ;  /* 0x0000000116167824 */ /* 0x100fe200020e0600 */
[----:B------:R-:W-:Y:S04]  /*215c0*/  STL [R1+0x214], R27 ;  /* 0x0002141b01007387 */ /* 0x000fe80000100800 */
[----:B------:R1:W-:Y:S01]  /*215d0*/  LDGSTS.E [R3+0x14e00], [R4.64], P2 ;  /* 0x14e0000004037fae */ /* 0x0003e20009121848 */
[----:B------:R-:W-:Y:S02]  /*215e0*/  IADD3 R20, P3, R20, R202, RZ ;  /* 0x000000ca14147210 */ /* 0x000fe40007f7e0ff */
[----:B------:R-:W-:Y:S01]  /*215f0*/  ISETP.GT.AND P2, PT, R2, 0x5b, PT ;  /* 0x0000005b0200780c */ /* 0x000fe20003f44270 */
[----:B------:R-:W-:Y:S02]  /*21600*/  STL [R1+0x210], R28 ;  /* 0x0002101c01007387 */ /* 0x000fe40000100800 */
[----:B------:R-:W-:-:S02]  /*21610*/  IMAD.X R23, R23, 0x1, R0, P3 ;  /* 0x0000000117177824 */ /* 0x000fc400018e0600 */
[----:B-1----:R-:W-:Y:S02]  /*21620*/  IMAD.MOV.U32 R4, RZ, RZ, R19 ;  /* 0x000000ffff047224 */ /* 0x002fe400078e0013 */
[----:B------:R-:W-:Y:S01]  /*21630*/  IMAD.MOV.U32 R5, RZ, RZ, R22 ;  /* 0x000000ffff057224 */ /* 0x000fe200078e0016 */
[----:B------:R-:W-:Y:S01]  /*21640*/  STL [R1+0x24c], R19 ;  /* 0x00024c1301007387 */ /* 0x000fe20000100800 */
[----:B------:R-:W-:-:S03]  /*21650*/  IADD3 R7, P4, R7, R202, RZ ;  /* 0x000000ca07077210 */ /* 0x000fc60007f9e0ff */
[----:B------:R1:W-:Y:S04]  /*21660*/  STL [R1+0x248], R22 ;  /* 0x0002481601007387 */ /* 0x0003e80000100800 */
[----:B------:R4:W-:Y:S01]  /*21670*/  LDGSTS.E [R3+0x15c00], [R4.64], P1 ;  /* 0x15c0000004037fae */ /* 0x0009e20008921848 */
[----:B------:R-:W-:-:S03]  /*21680*/  IMAD.X R26, R26, 0x1, R0, P4 ;  /* 0x000000011a1a7824 */ /* 0x000fc600020e0600 */
[----:B-1----:R-:W5:Y:S04]  /*21690*/  LDL.LU R22, [R1+0x2d4] ;  /* 0x0002d40001167983 */ /* 0x002f680000300800 */
[----:B------:R-:W5:Y:S01]  /*216a0*/  LDL.LU R19, [R1+0x30c] ;  /* 0x00030c0001137983 */ /* 0x000f620000300800 */
[----:B----4-:R-:W-:-:S03]  /*216b0*/  SEL R4, RZ, 0x4, !P2 ;  /* 0x00000004ff047807 */ /* 0x010fc60005000000 */
        /* <DEDUP_REMOVED lines=15> */
[----:B----4-:R-:W5:Y:S04]  /*217b0*/  LDL.LU R7, [R1+0x34c] ;  /* 0x00034c0001077983 */ /* 0x010f680000300800 */
[----:B------:R1:W-:Y:S02]  /*217c0*/  LDGSTS.E [R3+0x16c00], [R4.64], P2 ;  /* 0x16c0000004037fae */ /* 0x0003e40009121848 */
[----:B-1----:R-:W-:-:S04]  /*217d0*/  SEL R4, RZ, 0x4, !P1 ;  /* 0x00000004ff047807 */ /* 0x002fc80004800000 */
[----:B------:R-:W-:-:S04]  /*217e0*/  SEL R4, R4, RZ, !P0 ;  /* 0x000000ff04047207 */ /* 0x000fc80004000000 */
[----:B------:R-:W-:Y:S02]  /*217f0*/  ISETP.NE.U32.AND P1, PT, R4, RZ, PT ;  /* 0x000000ff0400720c */ /* 0x000fe40003f25070 */
[----:B---3--:R-:W-:-:S04]  /*21800*/  IADD3 R21, P3, R21, R202, RZ ;  /* 0x000000ca15157210 */ /* 0x008fc80007f7e0ff */
[----:B------:R-:W-:Y:S01]  /*21810*/  IADD3.X R24, R24, R0, RZ, P3, !PT ;  /* 0x0000000018187210 */ /* 0x000fe20001ffe4ff */
[----:B------:R1:W-:Y:S04]  /*21820*/  STL [R1+0x294], R21 ;  /* 0x0002941501007387 */ /* 0x0003e80000100800 */
[----:B------:R3:W-:Y:S01]  /*21830*/  STL [R1+0x290], R24 ;  /* 0x0002901801007387 */ /* 0x0007e20000100800 */
[----:B------:R-:W-:Y:S01]  /*21840*/  IMAD.MOV.U32 R4, RZ, RZ, R21 ;  /* 0x000000ffff047224 */ /* 0x000fe200078e0015 */
[----:B--2---:R-:W-:-:S05]  /*21850*/  IADD3 R16, P4, R16, R202, RZ ;  /* 0x000000ca10107210 */ /* 0x004fca0007f9e0ff */
[----:B------:R2:W-:Y:S01]  /*21860*/  STL [R1+0x2cc], R16 ;  /* 0x0002cc1001007387 */ /* 0x0005e20000100800 */
[----:B------:R-:W-:-:S03]  /*21870*/  IMAD.X R18, R18, 0x1, R0, P4 ;  /* 0x0000000112127824 */ /* 0x000fc600020e0600 */
[----:B------:R-:W4:Y:S01]  /*21880*/  LDL.LU R28, [R1+0x310] ;  /* 0x00031000011c7983 */ /* 0x000f220000300800 */
[----:B------:R-:W-:-:S03]  /*21890*/  IMAD.MOV.U32 R5, RZ, RZ, R24 ;  /* 0x000000ffff057224 */ /* 0x000fc600078e0018 */
[----:B------:R2:W-:Y:S04]  /*218a0*/  STL [R1+0x2c8], R18 ;  /* 0x0002c81201007387 */ /* 0x0005e80000100800 */
[----:B-1----:R-:W4:Y:S04]  /*218b0*/  LDL.LU R21, [R1+0x348] ;  /* 0x0003480001157983 */ /* 0x002f280000300800 */
[----:B------:R1:W-:Y:S04]  /*218c0*/  LDGSTS.E [R3+0x16e00], [R4.64], P2 ;  /* 0x16e0000004037fae */ /* 0x0003e80009121848 */
[----:B---3--:R-:W3:Y:S01]  /*218d0*/  LDL.LU R24, [R1+0x350] ;  /* 0x0003500001187983 */ /* 0x008ee20000300800 */
[----:B-1----:R-:W-:-:S03]  /*218e0*/  IMAD.MOV.U32 R4, RZ, RZ, R16 ;  /* 0x000000ffff047224 */ /* 0x002fc600078e0010 */
[----:B--2---:R-:W2:Y:S01]  /*218f0*/  LDL.LU R16, [R1+0x354] ;  /* 0x0003540001107983 */ /* 0x004ea20000300800 */
[----:B------:R-:W-:-:S03]  /*21900*/  IMAD.MOV.U32 R5, RZ, RZ, R18 ;  /* 0x000000ffff057224 */ /* 0x000fc600078e0012 */
[----:B------:R-:W3:Y:S04]  /*21910*/  LDL.LU R26, [R1+0x388] ;  /* 0x00038800011a7983 */ /* 0x000ee80000300800 */
[----:B------:R-:W3:Y:S01]  /*21920*/  LDL.LU R18, [R1+0x38c] ;  /* 0x00038c0001127983 */ /* 0x000ee20000300800 */
[----:B------:R-:W-:-:S03]  /*21930*/  ISETP.GT.AND P2, PT, R2, 0x63, PT ;  /* 0x000000630200780c */ /* 0x000fc60003f44270 */
[----:B------:R1:W-:Y:S02]  /*21940*/  LDGSTS.E [R3+0x17c00], [R4.64], P1 ;  /* 0x17c0000004037fae */ /* 0x0003e40008921848 */
[----:B-1----:R-:W-:Y:S02]  /*21950*/  SEL R4, RZ, 0x4, !P2 ;  /* 0x00000004ff047807 */ /* 0x002fe40005000000 */
[-C--:B-----5:R-:W-:Y:S02]  /*21960*/  IADD3 R22, P3, R22, R202.reuse, RZ ;  /* 0x000000ca16167210 */ /* 0x0a0fe40007f7e0ff */
[----:B------:R-:W-:Y:S02]  /*21970*/  SEL R4, R4, RZ, !P0 ;  /* 0x000000ff04047207 */ /* 0x000fe40004000000 */
[----:B------:R-:W-:Y:S02]  /*21980*/  IADD3 R19, P4, R19, R202, RZ ;  /* 0x000000ca13137210 */ /* 0x000fe40007f9e0ff */
[----:B------:R-:W-:Y:S01]  /*21990*/  ISETP.NE.U32.AND P2, PT, R4, RZ, PT ;  /* 0x000000ff0400720c */ /* 0x000fe20003f45070 */
[----:B------:R-:W-:Y:S01]  /*219a0*/  IMAD.MOV.U32 R4, RZ, RZ, R22 ;  /* 0x000000ffff047224 */ /* 0x000fe200078e0016 */
[----:B------:R-:W-:Y:S01]  /*219b0*/  STL [R1+0x2d4], R22 ;  /* 0x0002d41601007387 */ /* 0x000fe20000100800 */
[----:B------:R-:W-:-:S05]  /*219c0*/  IMAD.X R23, R23, 0x1, R0, P3 ;  /* 0x0000000117177824 */ /* 0x000fca00018e0600 */
[----:B------:R-:W-:Y:S01]  /*219d0*/  MOV R5, R23 ;  /* 0x0000001700057202 */ /* 0x000fe20000000f00 */
[----:B------:R-:W-:Y:S01]  /*219e0*/  IMAD.X R20, R20, 0x1, R0, P4 ;  /* 0x0000000114147824 */ /* 0x000fe200020e0600 */
[----:B------:R1:W-:Y:S04]  /*219f0*/  STL [R1+0x2d0], R23 ;  /* 0x0002d01701007387 */ /* 0x0003e80000100800 */
[----:B------:R-:W-:Y:S04]  /*21a00*/  STL [R1+0x30c], R19 ;  /* 0x00030c1301007387 */ /* 0x000fe80000100800 */
[----:B------:R5:W-:Y:S04]  /*21a10*/  LDGSTS.E [R3+0x17e00], [R4.64], P1 ;  /* 0x17e0000004037fae */ /* 0x000be80008921848 */
[----:B------:R5:W-:Y:S04]  /*21a20*/  STL [R1+0x308], R20 ;  /* 0x0003081401007387 */ /* 0x000be80000100800 */
[----:B-1----:R-:W3:Y:S01]  /*21a30*/  LDL.LU R23, [R1+0x390] ;  /* 0x0003900001177983 */ /* 0x002ee20000300800 */
[----:B-----5:R-:W-:-:S03]  /*21a40*/  IMAD.MOV.U32 R5, RZ, RZ, R20 ;  /* 0x000000ffff057224 */ /* 0x020fc600078e0014 */
[----:B------:R-:W5:Y:S01]  /*21a50*/  LDL.LU R20, [R1+0x394] ;  /* 0x0003940001147983 */ /* 0x000f620000300800 */
[----:B------:R-:W-:Y:S01]  /*21a60*/  IMAD.MOV.U32 R4, RZ, RZ, R19 ;  /* 0x000000ffff047224 */ /* 0x000fe200078e0013 */
[----:B------:R-:W-:Y:S02]  /*21a70*/  ISETP.GT.AND P1, PT, R2, 0x67, PT ;  /* 0x000000670200780c */ /* 0x000fe40003f24270 */
[----:B------:R-:W5:Y:S04]  /*21a80*/  LDL.LU R22, [R1+0x3c8] ;  /* 0x0003c80001167983 */ /* 0x000f680000300800 */
[----:B------:R-:W5:Y:S01]  /*21a90*/  LDL.LU R19, [R1+0x3cc] ;  /* 0x0003cc0001137983 */ /* 0x000f620000300800 */
[----:B------:R-:W-:-:S03]  /*21aa0*/  IADD3 R27, P3, R27, R202, RZ ;  /* 0x000000ca1b1b7210 */ /* 0x000fc60007f7e0ff */
[----:B------:R1:W-:Y:S01]  /*21ab0*/  LDGSTS.E [R3+0x18c00], [R4.64], P2 ;  /* 0x18c0000004037fae */ /* 0x0003e20009121848 */
[----:B------:R-:W-:Y:S02]  /*21ac0*/  IADD3 R7, P4, R7, R202, RZ ;  /* 0x000000ca07077210 */ /* 0x000fe40007f9e0ff */
        /* <DEDUP_REMOVED lines=13> */
[----:B--2---:R-:W-:-:S04]  /*21ba0*/  IADD3 R16, P3, R16, R202, RZ ;  /* 0x000000ca10107210 */ /* 0x004fc80007f7e0ff */
[----:B------:R1:W-:Y:S01]  /*21bb0*/  LDGSTS.E [R3+0x19c00], [R4.64], P1 ;  /* 0x19c0000004037fae */ /* 0x0003e20008921848 */
[----:B---3--:R-:W-:-:S03]  /*21bc0*/  IADD3.X R24, R24, R0, RZ, P3, !PT ;  /* 0x0000000018187210 */ /* 0x008fc60001ffe4ff */
[----:B------:R-:W-:Y:S01]  /*21bd0*/  STL [R1+0x34c], R7 ;  /* 0x00034c0701007387 */ /* 0x000fe20000100800 */
[----:B------:R-:W-:-:S03]  /*21be0*/  IADD3 R18, P4, R18, R202, RZ ;  /* 0x000000ca12127210 */ /* 0x000fc60007f9e0ff */
[----:B------:R2:W-:Y:S01]  /*21bf0*/  STL [R1+0x348], R21 ;  /* 0x0003481501007387 */ /* 0x0005e20000100800 */
[----:B-1----:R-:W-:Y:S01]  /*21c00*/  SEL R4, RZ, 0x4, !P2 ;  /* 0x00000004ff047807 */ /* 0x002fe20005000000 */
[----:B------:R-:W-:-:S03]  /*21c10*/  IMAD.X R26, R26, 0x1, R0, P4 ;  /* 0x000000011a1a7824 */ /* 0x000fc600020e0600 */
[----:B------:R-:W-:Y:S01]  /*21c20*/  SEL R4, R4, RZ, !P0 ;  /* 0x000000ff04047207 */ /* 0x000fe20004000000 */
[----:B--2---:R-:W2:Y:S01]  /*21c30*/  LDL.LU R21, [R1+0x3d4] ;  /* 0x0003d40001157983 */ /* 0x004ea20000300800 */
[----:B------:R-:W-:-:S03]  /*21c40*/  IMAD.MOV.U32 R5, RZ, RZ, R24 ;  /* 0x000000ffff057224 */ /* 0x000fc600078e0018 */
[----:B------:R-:W3:Y:S01]  /*21c50*/  LDL.LU R7, [R1+0x40c] ;  /* 0x00040c0001077983 */ /* 0x000ee20000300800 */
[----:B------:R-:W-:-:S03]  /*21c60*/  ISETP.NE.U32.AND P2, PT, R4, RZ, PT ;  /* 0x000000ff0400720c */ /* 0x000fc60003f45070 */
[----:B------:R-:W-:Y:S01]  /*21c70*/  STL [R1+0x354], R16 ;  /* 0x0003541001007387 */ /* 0x000fe20000100800 */
[----:B------:R-:W-:-:S03]  /*21c80*/  IMAD.MOV.U32 R4, RZ, RZ, R16 ;  /* 0x000000ffff047224 */ /* 0x000fc600078e0010 */
[----:B------:R1:W-:Y:S04]  /*21c90*/  STL [R1+0x350], R24 ;  /* 0x0003501801007387 */ /* 0x0003e80000100800 */
[----:B------:R4:W-:Y:S04]  /*21ca0*/  STL [R1+0x38c], R18 ;  /* 0x00038c1201007387 */ /* 0x0009e80000100800 */
[----:B------:R4:W-:Y:S04]  /*21cb0*/  LDGSTS.E [R3+0x19e00], [R4.64], P1 ;  /* 0x19e0000004037fae */ /* 0x0009e80008921848 */
[----:B-1----:R-:W3:Y:S04]  /*21cc0*/  LDL.LU R24, [R1+0x3d0] ;  /* 0x0003d00001187983 */ /* 0x002ee80000300800 */
[----:B------:R-:W-:Y:S04]  /*21cd0*/  STL [R1+0x388], R26 ;  /* 0x0003881a01007387 */ /* 0x000fe80000100800 */
[----:B------:R-:W3:Y:S01]  /*21ce0*/  LDL.LU R16, [R1+0x408] ;  /* 0x0004080001107983 */ /* 0x000ee20000300800 */
[----:B----4-:R-:W-:-:S02]  /*21cf0*/  IMAD.MOV.U32 R4, RZ, RZ, R18 ;  /* 0x000000ffff047224 */ /* 0x010fc400078e0012 */
[----:B------:R-:W-:Y:S01]  /*21d00*/  IMAD.MOV.U32 R5, RZ, RZ, R26 ;  /* 0x000000ffff057224 */ /* 0x000fe200078e001a */
[----:B------:R-:W-:Y:S01]  /*21d10*/  ISETP.GT.AND P1, PT, R2, 0x6f, PT ;  /* 0x0000006f0200780c */ /* 0x000fe20003f24270 */
[----:B------:R-:W4:Y:S04]  /*21d20*/  LDL.LU R18, [R1+0x414] ;  /* 0x0004140001127983 */ /* 0x000f280000300800 */
[----:B------:R1:W-:Y:S04]  /*21d30*/  LDGSTS.E [R3+0x1ac00], [R4.64], P2 ;  /* 0x1ac0000004037fae */ /* 0x0003e80009121848 */
[----:B------:R-:W4:Y:S01]  /*21d40*/  LDL.LU R27, [R1+0x44c] ;  /* 0x00044c00011b7983 */ /* 0x000f220000300800 */
[----:B-1----:R-:W-:-:S02]  /*21d50*/  SEL R4, RZ, 0x4, !P1 ;  /* 0x00000004ff047807 */ /* 0x002fc40004800000 */
[----:B-----5:R-:W-:Y:S02]  /*21d60*/  IADD3 R20, P3, R20, R202, RZ ;  /* 0x000000ca14147210 */ /* 0x020fe40007f7e0ff */
[----:B------:R-:W-:-:S03]  /*21d70*/  SEL R4, R4, RZ, !P0 ;  /* 0x000000ff04047207 */ /* 0x000fc60004000000 */
[----:B------:R-:W-:Y:S01]  /*21d80*/  IMAD.X R23, R23, 0x1, R0, P3 ;  /* 0x0000000117177824 */ /* 0x000fe200018e0600 */
[----:B------:R-:W-:Y:S01]  /*21d90*/  IADD3 R19, P4, R19, R202, RZ ;  /* 0x000000ca13137210 */ /* 0x000fe20007f9e0ff */
[----:B------:R1:W-:Y:S01]  /*21da0*/  STL [R1+0x394], R20 ;  /* 0x0003941401007387 */ /* 0x0003e20000100800 */
[----:B------:R-:W-:Y:S01]  /*21db0*/  ISETP.NE.U32.AND P1, PT, R4, RZ, PT ;  /* 0x000000ff0400720c */ /* 0x000fe20003f25070 */
[----:B------:R-:W-:Y:S02]  /*21dc0*/  IMAD.MOV.U32 R4, RZ, RZ, R20 ;  /* 0x000000ffff047224 */ /* 0x000fe400078e0014 */
[----:B------:R5:W-:Y:S01]  /*21dd0*/  STL [R1+0x390], R23 ;  /* 0x0003901701007387 */ /* 0x000be20000100800 */
[----:B------:R-:W-:-:S03]  /*21de0*/  IMAD.X R22, R22, 0x1, R0, P4 ;  /* 0x0000000116167824 */ /* 0x000fc600020e0600 */
[----:B------:R-:W-:Y:S04]  /*21df0*/  STL [R1+0x3cc], R19 ;  /* 0x0003cc1301007387 */ /* 0x000fe80000100800 */
[----:B-1----:R-:W4:Y:S04]  /*21e00*/  LDL.LU R20, [R1+0x410] ;  /* 0x0004100001147983 */ /* 0x002f280000300800 */
[----:B------:R1:W-:Y:S04]  /*21e10*/  STL [R1+0x3c8], R22 ;  /* 0x0003c81601007387 */ /* 0x0003e80000100800 */
[----:B------:R-:W4:Y:S01]  /*21e20*/  LDL.LU R28, [R1+0x448] ;  /* 0x00044800011c7983 */ /* 0x000f220000300800 */
[----:B------:R-:W-:-:S03]  /*21e30*/  MOV R5, R23 ;  /* 0x0000001700057202 */ /* 0x000fc60000000f00 */
[----:B------:R-:W4:Y:S04]  /*21e40*/  LDL.LU R26, [R1+0x450] ;  /* 0x00045000011a7983 */ /* 0x000f280000300800 */
[----:B------:R1:W-:Y:S01]  /*21e50*/  LDGSTS.E [R3+0x1ae00], [R4.64], P2 ;  /* 0x1ae0000004037fae */ /* 0x0003e20009121848 */
[----:B------:R-:W-:-:S03]  /*21e60*/  ISETP.GT.AND P2, PT, R2, 0x73, PT ;  /* 0x000000730200780c */ /* 0x000fc60003f44270 */
[----:B-----5:R-:W5:Y:S01]  /*21e70*/  LDL.LU R23, [R1+0x454] ;  /* 0x0004540001177983 */ /* 0x020f620000300800 */
[----:B-1----:R-:W-:Y:S02]  /*21e80*/  IMAD.MOV.U32 R4, RZ, RZ, R19 ;  /* 0x000000ffff047224 */ /* 0x002fe400078e0013 */
[----:B------:R-:W-:Y:S02]  /*21e90*/  IMAD.MOV.U32 R5, RZ, RZ, R22 ;  /* 0x000000ffff057224 */ /* 0x000fe400078e0016 */
[----:B------:R-:W5:Y:S04]  /*21ea0*/  LDL.LU R22, [R1+0x488] ;  /* 0x0004880001167983 */ /* 0x000f680000300800 */
[----:B------:R1:W-:Y:S04]  /*21eb0*/  LDGSTS.E [R3+0x1bc00], [R4.64], P1 ;  /* 0x1bc0000004037fae */ /* 0x0003e80008921848 */
[----:B------:R-:W5:Y:S01]  /*21ec0*/  LDL.LU R19, [R1+0x48c] ;  /* 0x00048c0001137983 */ /* 0x000f620000300800 */
[----:B-1----:R-:W-:-:S04]  /*21ed0*/  SEL R4, RZ, 0x4, !P2 ;  /* 0x00000004ff047807 */ /* 0x002fc80005000000 */
[----:B------:R-:W-:-:S04]  /*21ee0*/  SEL R4, R4, RZ, !P0 ;  /* 0x000000ff04047207 */ /* 0x000fc80004000000 */
[----:B------:R-:W-:Y:S02]  /*21ef0*/  ISETP.NE.U32.AND P2, PT, R4, RZ, PT ;  /* 0x000000ff0400720c */ /* 0x000fe40003f45070 */
[-C--:B--2---:R-:W-:Y:S02]  /*21f00*/  IADD3 R21, P3, R21, R202.reuse, RZ ;  /* 0x000000ca15157210 */ /* 0x084fe40007f7e0ff */
[----:B---3--:R-:W-:-:S03]  /*21f10*/  IADD3 R7, P4, R7, R202, RZ ;  /* 0x000000ca07077210 */ /* 0x008fc60007f9e0ff */
[----:B------:R-:W-:Y:S01]  /*21f20*/  STL [R1+0x3d4], R21 ;  /* 0x0003d41501007387 */ /* 0x000fe20000100800 */
[----:B------:R-:W-:Y:S02]  /*21f30*/  IMAD.MOV.U32 R4, RZ, RZ, R21 ;  /* 0x000000ffff047224 */ /* 0x000fe400078e0015 */
[----:B------:R-:W-:-:S05]  /*21f40*/  IMAD.X R24, R24, 0x1, R0, P3 ;  /* 0x0000000118187824 */ /* 0x000fca00018e0600 */
[----:B------:R1:W-:Y:S01]  /*21f50*/  STL [R1+0x3d0], R24 ;  /* 0x0003d01801007387 */ /* 0x0003e20000100800 */
[----:B------:R-:W-:-:S03]  /*21f60*/  IMAD.X R16, R16, 0x1, R0, P4 ;  /* 0x0000000110107824 */ /* 0x000fc600020e0600 */
[----:B------:R-:W-:Y:S01]  /*21f70*/  STL [R1+0x40c], R7 ;  /* 0x00040c0701007387 */ /* 0x000fe20000100800 */
[----:B------:R-:W-:-:S03]  /*21f80*/  IMAD.MOV.U32 R5, RZ, RZ, R24 ;  /* 0x000000ffff057224 */ /* 0x000fc600078e0018 */
[----:B------:R2:W-:Y:S04]  /*21f90*/  STL [R1+0x408], R16 ;  /* 0x0004081001007387 */ /* 0x0005e80000100800 */
[----:B-1----:R-:W3:Y:S04]  /*21fa0*/  LDL.LU R24, [R1+0x490] ;  /* 0x0004900001187983 */ /* 0x002ee80000300800 */
[----:B------:R-:W3:Y:S01]  /*21fb0*/  LDL.LU R21, [R1+0x494] ;  /* 0x0004940001157983 */ /* 0x000ee20000300800 */
[----:B----4-:R-:W-:-:S03]  /*21fc0*/  IADD3 R18, P3, R18, R202, RZ ;  /* 0x000000ca12127210 */ /* 0x010fc60007f7e0ff */
[----:B------:R1:W-:Y:S01]  /*21fd0*/  LDGSTS.E [R3+0x1be00], [R4.64], P1 ;  /* 0x1be0000004037fae */ /* 0x0003e20008921848 */
[----:B------:R-:W-:Y:S02]  /*21fe0*/  ISETP.GT.AND P1, PT, R2, 0x77, PT ;  /* 0x000000770200780c */ /* 0x000fe40003f24270 */
[----:B------:R-:W-:Y:S01]  /*21ff0*/  IADD3 R27, P4, R27, R202, RZ ;  /* 0x000000ca1b1b7210 */ /* 0x000fe20007f9e0ff */
[----:B-1----:R-:W-:Y:S02]  /*22000*/  IMAD.MOV.U32 R4, RZ, RZ, R7 ;  /* 0x000000ffff047224 */ /* 0x002fe400078e0007 */
[----:B------:R-:W-:Y:S02]  /*22010*/  IMAD.MOV.U32 R5, RZ, RZ, R16 ;  /* 0x000000ffff057224 */ /* 0x000fe400078e0010 */
[----:B--2---:R-:W2:Y:S04]  /*22020*/  LDL.LU R16, [R1+0x4cc] ;  /* 0x0004cc0001107983 */ /* 0x004ea80000300800 */
[----:B------:R1:W-:Y:S04]  /*22030*/  LDGSTS.E [R3+0x1cc00], [R4.64], P2 ;  /* 0x1cc0000004037fae */ /* 0x0003e80009121848 */
[----:B------:R-:W4:Y:S01]  /*22040*/  LDL.LU R7, [R1+0x4d4] ;  /* 0x0004d40001077983 */ /* 0x000f220000300800 */
[----:B------:R-:W-:-:S02]  /*22050*/  IADD3.X R20, R20, R0, RZ, P3, !PT ;  /* 0x0000000014147210 */ /* 0x000fc40001ffe4ff */
[----:B-1----:R-:W-:Y:S01]  /*22060*/  SEL R4, RZ, 0x4, !P1 ;  /* 0x00000004ff047807 */ /* 0x002fe20004800000 */
[----:B------:R-:W-:Y:S02]  /*22070*/  STL [R1+0x414], R18 ;  /* 0x0004141201007387 */ /* 0x000fe40000100800 */
[----:B------:R-:W-:Y:S01]  /*22080*/  IMAD.MOV.U32 R5, RZ, RZ, R20 ;  /* 0x000000ffff057224 */ /* 0x000fe200078e0014 */
[----:B------:R-:W-:Y:S01]  /*22090*/  SEL R4, R4, RZ, !P0 ;  /* 0x000000ff04047207 */ /* 0x000fe20004000000 */
[----:B------:R1:W-:Y:S01]  /*220a0*/  STL [R1+0x410], R20 ;  /* 0x0004101401007387 */ /* 0x0003e20000100800 */
[----:B------:R-:W-:-:S03]  /*220b0*/  IMAD.X R28, R28, 0x1, R0, P4 ;  /* 0x000000011c1c7824 */ /* 0x000fc600020e0600 */
[----:B------:R-:W-:Y:S01]  /*220c0*/  STL [R1+0x44c], R27 ;  /* 0x00044c1b01007387 */ /* 0x000fe20000100800 */
[----:B------:R-:W-:Y:S01]  /*220d0*/  ISETP.NE.U32.AND P1, PT, R4, RZ, PT ;  /* 0x000000ff0400720c */ /* 0x000fe20003f25070 */
[----:B------:R-:W-:Y:S02]  /*220e0*/  IMAD.MOV.U32 R4, RZ, RZ, R18 ;  /* 0x000000ffff047224 */ /* 0x000fe400078e0012 */
[----:B-1----:R-:W4:Y:S04]  /*220f0*/  LDL.LU R20, [R1+0x4c8] ;  /* 0x0004c80001147983 */ /* 0x002f280000300800 */
[----:B------:R-:W-:Y:S04]  /*22100*/  STL [R1+0x448], R28 ;  /* 0x0004481c01007387 */ /* 0x000fe80000100800 */
[----:B------:R-:W4:Y:S04]  /*22110*/  LDL.LU R18, [R1+0x4d0] ;  /* 0x0004d00001127983 */ /* 0x000f280000300800 */
[----:B------:R1:W-:Y:S01]  /*22120*/  LDGSTS.E [R3+0x1ce00], [R4.64], P2 ;  /* 0x1ce0000004037fae */ /* 0x0003e20009121848 */
[----:B------:R-:W-:-:S02]  /*22130*/  ISETP.GT.AND P2, PT, R2, 0x7b, PT ;  /* 0x0000007b0200780c */ /* 0x000fc40003f44270 */
[----:B-----5:R-:W-:Y:S01]  /*22140*/  IADD3 R23, P3, R23, R202, RZ ;  /* 0x000000ca17177210 */ /* 0x020fe20007f7e0ff */
[----:B-1----:R-:W-:Y:S02]  /*22150*/  IMAD.MOV.U32 R4, RZ, RZ, R27 ;  /* 0x000000ffff047224 */ /* 0x002fe400078e001b */
[----:B------:R-:W-:-:S05]  /*22160*/  IMAD.MOV.U32 R5, RZ, RZ, R28 ;  /* 0x000000ffff057224 */ /* 0x000fca00078e001c */
[----:B------:R1:W-:Y:S01]  /*22170*/  LDGSTS.E [R3+0x1dc00], [R4.64], P1 ;  /* 0x1dc0000004037fae */ /* 0x0003e20008921848 */
[----:B------:R-:W-:Y:S01]  /*22180*/  IADD3 R19, P4, R19, R202, RZ ;  /* 0x000000ca13137210 */ /* 0x000fe20007f9e0ff */
[----:B------:R-:W-:Y:S01]  /*22190*/  IMAD.X R26, R26, 0x1, R0, P3 ;  /* 0x000000011a1a7824 */ /* 0x000fe200018e0600 */
[----:B-1----:R-:W-:-:S04]  /*221a0*/  SEL R4, RZ, 0x4, !P2 ;  /* 0x00000004ff047807 */ /* 0x002fc80005000000 */
[----:B------:R-:W-:Y:S01]  /*221b0*/  SEL R4, R4, RZ, !P0 ;  /* 0x000000ff04047207 */ /* 0x000fe20004000000 */
[----:B------:R-:W-:Y:S01]  /*221c0*/  IMAD.X R22, R22, 0x1, R0, P4 ;  /* 0x0000000116167824 */ /* 0x000fe200020e0600 */
[----:B------:R-:W-:Y:S02]  /*221d0*/  MOV R5, R26 ;  /* 0x0000001a00057202 */ /* 0x000fe40000000f00 */
[----:B------:R-:W-:Y:S01]  /*221e0*/  ISETP.NE.U32.AND P2, PT, R4, RZ, PT ;  /* 0x000000ff0400720c */ /* 0x000fe20003f45070 */
[----:B------:R-:W-:Y:S01]  /*221f0*/  IMAD.MOV.U32 R4, RZ, RZ, R23 ;  /* 0x000000ffff047224 */ /* 0x000fe200078e0017 */
[----:B------:R1:W-:Y:S04]  /*22200*/  STL [R1+0x454], R23 ;  /* 0x0004541701007387 */ /* 0x0003e80000100800 */
[----:B------:R-:W-:Y:S04]  /*22210*/  STL [R1+0x450], R26 ;  /* 0x0004501a01007387 */ /* 0x000fe80000100800 */
[----:B------:R5:W-:Y:S04]  /*22220*/  STL [R1+0x48c], R19 ;  /* 0x00048c1301007387 */ /* 0x000be80000100800 */
[----:B------:R5:W-:Y:S04]  /*22230*/  LDGSTS.E [R3+0x1de00], [R4.64], P1 ;  /* 0x1de0000004037fae */ /* 0x000be80008921848 */
[----:B------:R5:W-:Y:S04]  /*22240*/  STL [R1+0x488], R22 ;  /* 0x0004881601007387 */ /* 0x000be80000100800 */
[----:B-1----:R-:W4:Y:S01]  /*22250*/  LDL.LU R23, [R1+0x4d8] ;  /* 0x0004d80001177983 */ /* 0x002f220000300800 */
[----:B-----5:R-:W-:-:S03]  /*22260*/  IMAD.MOV.U32 R4, RZ, RZ, R19 ;  /* 0x000000ffff047224 */ /* 0x020fc600078e0013 */
[----:B------:R-:W5:Y:S01]  /*22270*/  LDL.LU R19, [R1+0x4dc] ;  /* 0x0004dc0001137983 */ /* 0x000f620000300800 */
[----:B------:R-:W-:-:S03]  /*22280*/  IMAD.MOV.U32 R5, RZ, RZ, R22 ;  /* 0x000000ffff057224 */ /* 0x000fc600078e0016 */
[----:B------:R-:W5:Y:S01]  /*22290*/  LDL.LU R22, [R1+0x51c] ;  /* 0x00051c0001167983 */ /* 0x000f620000300800 */
[-C--:B------:R-:W-:Y:S08]  /*222a0*/  HMMA.1688.F32.TF32 R48, R156, R30.reuse, R48 ;  /* 0x0000001e9c30723c */ /* 0x080ff00000081030 */
[-C--:B------:R-:W-:Y:S08]  /*222b0*/  HMMA.1688.F32.TF32 R92, R140, R30.reuse, R92 ;  /* 0x0000001e8c5c723c */ /* 0x080ff0000008105c */
[----:B------:R-:W-:Y:S01]  /*222c0*/  HMMA.1688.F32.TF32 R56, R100, R30, R56 ;  /* 0x0000001e6438723c */ /* 0x000fe20000081038 */
[----:B---3--:R-:W-:Y:S01]  /*222d0*/  IADD3 R21, P3, R21, R202, RZ ;  /* 0x000000ca15157210 */ /* 0x008fe20007f7e0ff */
[----:B------:R1:W-:Y:S04]  /*222e0*/  LDGSTS.E [R3+0x1ec00], [R4.64], P2 ;  /* 0x1ec0000004037fae */ /* 0x0003e80009121848 */
[----:B------:R-:W-:Y:S01]  /*222f0*/  IMAD.X R24, R24, 0x1, R0, P3 ;  /* 0x0000000118187824 */ /* 0x000fe200018e0600 */
[----:B------:R-:W-:Y:S04]  /*22300*/  STL [R1+0x494], R21 ;  /* 0x0004941501007387 */ /* 0x000fe80000100800 */
[----:B------:R-:W-:Y:S04]  /*22310*/  STL [R1+0x490], R24 ;  /* 0x0004901801007387 */ /* 0x000fe80000100800 */
[----:B------:R-:W3:Y:S01]  /*22320*/  LDL.LU R30, [R1+0x518] ;  /* 0x00051800011e7983 */ /* 0x000ee20000300800 */
[----:B------:R-:W-:-:S04]  /*22330*/  ISETP.GT.AND P1, PT, R2, 0x7f, PT ;  /* 0x0000007f0200780c */ /* 0x000fc80003f24270 */
[----:B-1----:R-:W-:-:S04]  /*22340*/  SEL R4, RZ, 0x4, !P1 ;  /* 0x00000004ff047807 */ /* 0x002fc80004800000 */
[----:B------:R-:W-:Y:S01]  /*22350*/  SEL R4, R4, RZ, !P0 ;  /* 0x000000ff04047207 */ /* 0x000fe20004000000 */
[----:B------:R-:W-:-:S03]  /*22360*/  IMAD.MOV.U32 R5, RZ, RZ, R24 ;  /* 0x000000ffff057224 */ /* 0x000fc600078e0018 */
[----:B------:R-:W-:Y:S01]  /*22370*/  ISETP.NE.U32.AND P1, PT, R4, RZ, PT ;  /* 0x000000ff0400720c */ /* 0x000fe20003f25070 */
[----:B------:R-:W-:-:S05]  /*22380*/  IMAD.MOV.U32 R4, RZ, RZ, R21 ;  /* 0x000000ffff047224 */ /* 0x000fca00078e0015 */
[----:B------:R1:W-:Y:S01]  /*22390*/  LDGSTS.E [R3+0x1ee00], [R4.64], P2 ;  /* 0x1ee0000004037fae */ /* 0x0003e20009121848 */
[-C--:B--2---:R-:W-:Y:S02]  /*223a0*/  IADD3 R16, P2, R16, R202.reuse, RZ ;  /* 0x000000ca10107210 */ /* 0x084fe40007f5e0ff */
[----:B----4-:R-:W-:Y:S01]  /*223b0*/  IADD3 R7, P3, R7, R202, RZ ;  /* 0x000000ca07077210 */ /* 0x010fe20007f7e0ff */
[----:B------:R-:W2:Y:S04]  /*223c0*/  S2R R200, SR_TID.X ;  /* 0x0000000000c87919 */ /* 0x000ea80000002100 */
[----:B------:R4:W-:Y:S01]  /*223d0*/  STL [R1+0x4cc], R16 ;  /* 0x0004cc1001007387 */ /* 0x0009e20000100800 */
[----:B------:R-:W-:-:S05]  /*223e0*/  IMAD.X R20, R20, 0x1, R0, P2 ;  /* 0x0000000114147824 */ /* 0x000fca00010e0600 */
[----:B------:R2:W-:Y:S01]  /*223f0*/  STL [R1+0x4c8], R20 ;  /* 0x0004c81401007387 */ /* 0x0005e20000100800 */
[----:B------:R-:W-:-:S03]  /*22400*/  IMAD.X R18, R18, 0x1, R0, P3 ;  /* 0x0000000112127824 */ /* 0x000fc600018e0600 */
[----:B------:R2:W-:Y:S01]  /*22410*/  STL [R1+0x4d4], R7 ;  /* 0x0004d40701007387 */ /* 0x0005e20000100800 */
[----:B-1----:R-:W-:-:S03]  /*22420*/  IMAD.MOV.U32 R4, RZ, RZ, R16 ;  /* 0x000000ffff047224 */ /* 0x002fc600078e0010 */
[----:B------:R-:W3:Y:S04]  /*22430*/  LDL.LU R28, [R1+0x55c] ;  /* 0x00055c00011c7983 */ /* 0x000ee80000300800 */
[----:B------:R1:W-:Y:S04]  /*22440*/  STL [R1+0x4d0], R18 ;  /* 0x0004d01201007387 */ /* 0x0003e80000100800 */
[----:B----4-:R-:W4:Y:S04]  /*22450*/  LDL.LU R16, [R1+0x59c] ;  /* 0x00059c0001107983 */ /* 0x010f280000300800 */
[----:B------:R-:W4:Y:S01]  /*22460*/  LDL.LU R29, [R1+0x558] ;  /* 0x00055800011d7983 */ /* 0x000f220000300800 */
[----:B------:R-:W-:-:S03]  /*22470*/  MOV R5, R20 ;  /* 0x0000001400057202 */ /* 0x000fc60000000f00 */
[----:B------:R-:W4:Y:S04]  /*22480*/  LDL.LU R24, [R1+0x598] ;  /* 0x0005980001187983 */ /* 0x000f280000300800 */
[----:B------:R-:W4:Y:S04]  /*22490*/  LDL.LU R27, [R1+0x5d8] ;  /* 0x0005d800011b7983 */ /* 0x000f280000300800 */
[----:B------:R-:W4:Y:S04]  /*224a0*/  LDL.LU R26, [R1+0x5dc] ;  /* 0x0005dc00011a7983 */ /* 0x000f280000300800 */
[----:B------:R-:W4:Y:S04]  /*224b0*/  LDL.LU R21, [R1+0x618] ;  /* 0x0006180001157983 */ /* 0x000f280000300800 */
[----:B------:R1:W-:Y:S04]  /*224c0*/  LDGSTS.E [R3+0x1fc00], [R4.64], P1 ;  /* 0x1fc0000004037fae */ /* 0x0003e80008921848 */
[----:B--2---:R-:W2:Y:S01]  /*224d0*/  LDL.LU R20, [R1+0x61c] ;  /* 0x00061c0001147983 */ /* 0x004ea20000300800 */
[----:B-1----:R-:W-:-:S02]  /*224e0*/  IMAD.MOV.U32 R4, RZ, RZ, R7 ;  /* 0x000000ffff047224 */ /* 0x002fc400078e0007 */
[----:B------:R-:W-:Y:S01]  /*224f0*/  IMAD.MOV.U32 R5, RZ, RZ, R18 ;  /* 0x000000ffff057224 */ /* 0x000fe200078e0012 */
[----:B------:R-:W-:Y:S01]  /*22500*/  LOP3.LUT R7, R200, 0x7f, RZ, 0xc0, !PT ;  /* 0x0000007fc8077812 */ /* 0x000fe200078ec0ff */
[----:B------:R-:W2:Y:S04]  /*22510*/  LDL.LU R18, [R1+0x65c] ;  /* 0x00065c0001127983 */ /* 0x000ea80000300800 */
[----:B------:R1:W-:Y:S01]  /*22520*/  LDGSTS.E [R3+0x1fe00], [R4.64], P1 ;  /* 0x1fe0000004037fae */ /* 0x0003e20008921848 */
[----:B------:R-:W-:-:S03]  /*22530*/  ISETP.GE.AND P1, PT, R7, R2, PT ;  /* 0x000000020700720c */ /* 0x000fc60003f26270 */
[----:B------:R-:W2:Y:S01]  /*22540*/  LDL.LU R7, [R1+0x69c] ;  /* 0x00069c0001077983 */ /* 0x000ea20000300800 */
[----:B------:R-:W-:-:S03]  /*22550*/  SEL R2, RZ, 0x4, P1 ;  /* 0x00000004ff027807 */ /* 0x000fc60000800000 */
[----:B------:R-:W0:Y:S01]  /*22560*/  LDGDEPBAR ;  /* 0x00000000000079af */ /* 0x000e220000000000 */
[----:B-----5:R-:W-:Y:S02]  /*22570*/  IADD3 R19, P1, R19, UR7, RZ ;  /* 0x0000000713137c10 */ /* 0x020fe4000ff3e0ff */
[----:B------:R-:W-:Y:S02]  /*22580*/  IADD3 R22, P2, R22, UR7, RZ ;  /* 0x0000000716167c10 */ /* 0x000fe4000ff5e0ff */
[----:B------:R-:W-:Y:S01]  /*22590*/  IADD3.X R23, R23, UR6, RZ, P1, !PT ;  /* 0x0000000617177c10 */ /* 0x000fe20008ffe4ff */
[----:B------:R-:W-:Y:S01]  /*225a0*/  STL [R1+0x4dc], R19 ;  /* 0x0004dc1301007387 */ /* 0x000fe20000100800 */
[----:B------:R-:W-:-:S03]  /*225b0*/  SEL R2, R2, RZ, !P0 ;  /* 0x000000ff02027207 */ /* 0x000fc60004000000 */
[----:B------:R-:W-:Y:S01]  /*225c0*/  STL [R1+0x51c], R22 ;  /* 0x00051c1601007387 */ /* 0x000fe20000100800 */
[----:B-1----:R-:W-:Y:S01]  /*225d0*/  IMAD.MOV.U32 R3, RZ, RZ, R23 ;  /* 0x000000ffff037224 */ /* 0x002fe200078e0017 */
[----:B------:R-:W-:Y:S02]  /*225e0*/  ISETP.NE.U32.AND P0, PT, R2, RZ, PT ;  /* 0x000000ff0200720c */ /* 0x000fe40003f05070 */
[----:B------:R1:W-:Y:S01]  /*225f0*/  STL [R1+0x4d8], R23 ;  /* 0x0004d81701007387 */ /* 0x0003e20000100800 */
[----:B------:R-:W-:-:S03]  /*22600*/  IMAD.MOV.U32 R2, RZ, RZ, R19 ;  /* 0x000000ffff027224 */ /* 0x000fc600078e0013 */
[----:B-1----:R-:W5:Y:S01]  /*22610*/  LDL.LU R23, [R1+0x658] ;  /* 0x0006580001177983 */ /* 0x002f620000300800 */
[----:B---3--:R-:W-:-:S05]  /*22620*/  IADD3.X R30, R30, UR6, RZ, P2, !PT ;  /* 0x000000061e1e7c10 */ /* 0x008fca00097fe4ff */
[----:B------:R-:W-:Y:S04]  /*22630*/  STL [R1+0x518], R30 ;  /* 0x0005181e01007387 */ /* 0x000fe80000100800 */
[----:B------:R-:W3:Y:S01]  /*22640*/  LDL.LU R19, [R1+0x698] ;  /* 0x0006980001137983 */ /* 0x000ee20000300800 */
[----:B------:R-:W-:-:S04]  /*22650*/  IMAD.U32 R4, RZ, RZ, UR5 ;  /* 0x00000005ff047e24 */ /* 0x000fc8000f8e00ff */
[----:B------:R-:W-:-:S05]  /*22660*/  IMAD R4, R4, 0x8000, R203 ;  /* 0x0000800004047824 */ /* 0x000fca00078e02cb */
[----:B------:R1:W-:Y:S02]  /*22670*/  LDGSTS.E [R4+0x40000], [R2.64], P0 ;  /* 0x4000000002047fae */ /* 0x0003e40008121848 */
[----:B-1----:R-:W-:Y:S02]  /*22680*/  IMAD.MOV.U32 R2, RZ, RZ, R22 ;  /* 0x000000ffff027224 */ /* 0x002fe400078e0016 */
[----:B------:R-:W-:Y:S01]  /*22690*/  IMAD.MOV.U32 R3, RZ, RZ, R30 ;  /* 0x000000ffff037224 */ /* 0x000fe200078e001e */
[----:B------:R-:W3:Y:S04]  /*226a0*/  LDL.LU R22, [R1+0x4e4] ;  /* 0x0004e40001167983 */ /* 0x000ee80000300800 */
[----:B------:R1:W-:Y:S04]  /*226b0*/  LDGSTS.E [R4+0x41000], [R2.64], P0 ;  /* 0x4100000002047fae */ /* 0x0003e80008121848 */
[----:B------:R-:W3:Y:S01]  /*226c0*/  LDL.LU R5, [R1+0x524] ;  /* 0x0005240001057983 */ /* 0x000ee20000300800 */
[----:B------:R-:W-:-:S04]  /*226d0*/  IADD3 R28, P1, R28, UR7, RZ ;  /* 0x000000071c1c7c10 */ /* 0x000fc8000ff3e0ff */
[----:B-1----:R-:W-:Y:S02]  /*226e0*/  MOV R2, R28 ;  /* 0x0000001c00027202 */ /* 0x002fe40000000f00 */
[----:B----4-:R-:W-:Y:S02]  /*226f0*/  IADD3 R16, P2, R16, UR7, RZ ;  /* 0x0000000710107c10 */ /* 0x010fe4000ff5e0ff */
[----:B------:R-:W-:Y:S01]  /*22700*/  IADD3.X R29, R29, UR6, RZ, P1, !PT ;  /* 0x000000061d1d7c10 */ /* 0x000fe20008ffe4ff */
[----:B------:R-:W-:Y:S01]  /*22710*/  STL [R1+0x55c], R28 ;  /* 0x00055c1c01007387 */ /* 0x000fe20000100800 */
[----:B------:R-:W-:-:S03]  /*22720*/  IADD3.X R24, R24, UR6, RZ, P2, !PT ;  /* 0x0000000618187c10 */ /* 0x000fc600097fe4ff */
[----:B------:R-:W-:Y:S01]  /*22730*/  IMAD.MOV.U32 R3, RZ, RZ, R29 ;  /* 0x000000ffff037224 */ /* 0x000fe200078e001d */
[----:B------:R-:W-:Y:S04]  /*22740*/  STL [R1+0x558], R29 ;  /* 0x0005581d01007387 */ /* 0x000fe80000100800 */
[----:B------:R-:W-:Y:S01]  /*22750*/  STL [R1+0x59c], R16 ;  /* 0x00059c1001007387 */ /* 0x000fe20000100800 */
[----:B------:R-:W-:-:S03]  /*22760*/  IADD3 R26, P1, R26, UR7, RZ ;  /* 0x000000071a1a7c10 */ /* 0x000fc6000ff3e0ff */
[----:B------:R1:W-:Y:S01]  /*22770*/  LDGSTS.E [R4+0x42000], [R2.64], P0 ;  /* 0x4200000002047fae */ /* 0x0003e20008121848 */
[----:B------:R-:W-:-:S03]  /*22780*/  IADD3.X R27, R27, UR6, RZ, P1, !PT ;  /* 0x000000061b1b7c10 */ /* 0x000fc60008ffe4ff */
[----:B------:R4:W-:Y:S01]  /*22790*/  STL [R1+0x598], R24 ;  /* 0x0005981801007387 */ /* 0x0009e20000100800 */
[----:B--2---:R-:W-:Y:S01]  /*227a0*/  IADD3 R20, P2, R20, UR7, RZ ;  /* 0x0000000714147c10 */ /* 0x004fe2000ff5e0ff */
[----:B-1----:R-:W-:Y:S02]  /*227b0*/  IMAD.MOV.U32 R3, RZ, RZ, R24 ;  /* 0x000000ffff037224 */ /* 0x002fe400078e0018 */
[----:B----4-:R-:W2:Y:S01]  /*227c0*/  LDL.LU R24, [R1+0x4e0] ;  /* 0x0004e00001187983 */ /* 0x010ea20000300800 */
[----:B------:R-:W-:Y:S01]  /*227d0*/  IMAD.MOV.U32 R2, RZ, RZ, R16 ;  /* 0x000000ffff027224 */ /* 0x000fe200078e0010 */
[----:B------:R-:W-:Y:S02]  /*227e0*/  IADD3.X R21, R21, UR6, RZ, P2, !PT ;  /* 0x0000000615157c10 */ /* 0x000fe400097fe4ff */
[----:B------:R-:W4:Y:S04]  /*227f0*/  LDL.LU R16, [R1+0x520] ;  /* 0x0005200001107983 */ /* 0x000f280000300800 */
[----:B------:R-:W-:Y:S04]  /*22800*/  STL [R1+0x5dc], R26 ;  /* 0x0005dc1a01007387 */ /* 0x000fe80000100800 */
[----:B------:R-:W-:Y:S04]  /*22810*/  STL [R1+0x5d8], R27 ;  /* 0x0005d81b01007387 */ /* 0x000fe80000100800 */
[----:B------:R1:W-:Y:S04]  /*22820*/  LDGSTS.E [R4+0x43000], [R2.64], P0 ;  /* 0x4300000002047fae */ /* 0x0003e80008121848 */
[----:B------:R-:W-:Y:S04]  /*22830*/  STL [R1+0x61c], R20 ;  /* 0x00061c1401007387 */ /* 0x000fe80000100800 */
[----:B------:R5:W-:Y:S01]  /*22840*/  STL [R1+0x618], R21 ;  /* 0x0006181501007387 */ /* 0x000be20000100800 */
[----:B-1----:R-:W-:-:S03]  /*22850*/  IMAD.MOV.U32 R2, RZ, RZ, R26 ;  /* 0x000000ffff027224 */ /* 0x002fc600078e001a */
[----:B------:R-:W4:Y:S01]  /*22860*/  LDL.LU R29, [R1+0x560] ;  /* 0x00056000011d7983 */ /* 0x000f220000300800 */
[----:B------:R-:W-:-:S03]  /*22870*/  IMAD.MOV.U32 R3, RZ, RZ, R27 ;  /* 0x000000ffff037224 */ /* 0x000fc600078e001b */
[----:B------:R-:W4:Y:S04]  /*22880*/  LDL.LU R28, [R1+0x564] ;  /* 0x00056400011c7983 */ /* 0x000f280000300800 */
[----:B------:R1:W-:Y:S01]  /*22890*/  LDGSTS.E [R4+0x44000], [R2.64], P0 ;  /* 0x4400000002047fae */ /* 0x0003e20008121848 */
[----:B------:R-:W-:Y:S02]  /*228a0*/  IADD3 R18, P1, R18, UR7, RZ ;  /* 0x0000000712127c10 */ /* 0x000fe4000ff3e0ff */
[----:B------:R-:W-:Y:S01]  /*228b0*/  IADD3 R7, P2, R7, UR7, RZ ;  /* 0x0000000707077c10 */ /* 0x000fe2000ff5e0ff */
[----:B-1----:R-:W-:Y:S02]  /*228c0*/  IMAD.MOV.U32 R3, RZ, RZ, R21 ;  /* 0x000000ffff037224 */ /* 0x002fe400078e0015 */
[----:B------:R-:W-:Y:S01]  /*228d0*/  IMAD.MOV.U32 R2, RZ, RZ, R20 ;  /* 0x000000ffff027224 */ /* 0x000fe200078e0014 */
[----:B-----5:R-:W4:Y:S04]  /*228e0*/  LDL.LU R21, [R1+0x5a0] ;  /* 0x0005a00001157983 */ /* 0x020f280000300800 */
[----:B------:R-:W4:Y:S01]  /*228f0*/  LDL.LU R20, [R1+0x5a4] ;  /* 0x0005a40001147983 */ /* 0x000f220000300800 */
[----:B------:R-:W-:-:S03]  /*22900*/  IADD3.X R23, R23, UR6, RZ, P1, !PT ;  /* 0x0000000617177c10 */ /* 0x000fc60008ffe4ff */
[----:B------:R1:W-:Y:S04]  /*22910*/  STL [R1+0x65c], R18 ;  /* 0x00065c1201007387 */ /* 0x0003e80000100800 */
[----:B------:R1:W-:Y:S04]  /*22920*/  STL [R1+0x658], R23 ;  /* 0x0006581701007387 */ /* 0x0003e80000100800 */
[----:B------:R1:W-:Y:S04]  /*22930*/  STL [R1+0x69c], R7 ;  /* 0x00069c0701007387 */ /* 0x0003e80000100800 */
[----:B------:R1:W-:Y:S04]  /*22940*/  LDGSTS.E [R4+0x45000], [R2.64], P0 ;  /* 0x4500000002047fae */ /* 0x0003e80008121848 */
[----:B------:R-:W4:Y:S01]  /*22950*/  LDL.LU R26, [R1+0x5e4] ;  /* 0x0005e400011a7983 */ /* 0x000f220000300800 */
[----:B-1----:R-:W-:Y:S01]  /*22960*/  IMAD.MOV.U32 R2, RZ, RZ, R18 ;  /* 0x000000ffff027224 */ /* 0x002fe200078e0012 */
[----:B------:R-:W-:-:S05]  /*22970*/  MOV R3, R23 ;  /* 0x0000001700037202 */ /* 0x000fca0000000f00 */
[----:B------:R1:W-:Y:S01]  /*22980*/  LDGSTS.E [R4+0x46000], [R2.64], P0 ;  /* 0x4600000002047fae */ /* 0x0003e20008121848 */
[----:B---3--:R-:W-:-:S05]  /*22990*/  IADD3.X R19, R19, UR6, RZ, P2, !PT ;  /* 0x0000000613137c10 */ /* 0x008fca00097fe4ff */
[----:B------:R3:W-:Y:S04]  /*229a0*/  STL [R1+0x698], R19 ;  /* 0x0006981301007387 */ /* 0x0007e80000100800 */
[----:B------:R-:W5:Y:S04]  /*229b0*/  LDL.LU R18, [R1+0x624] ;  /* 0x0006240001127983 */ /* 0x000f680000300800 */
[----:B------:R-:W5:Y:S04]  /*229c0*/  LDL.LU R27, [R1+0x5e0] ;  /* 0x0005e000011b7983 */ /* 0x000f680000300800 */
[----:B------:R-:W5:Y:S01]  /*229d0*/  LDL.LU R23, [R1+0x620] ;  /* 0x0006200001177983 */ /* 0x000f620000300800 */
[----:B-1----:R-:W-:-:S02]  /*229e0*/  IMAD.MOV.U32 R2, RZ, RZ, R7 ;  /* 0x000000ffff027224 */ /* 0x002fc400078e0007 */
[----:B------:R-:W-:Y:S01]  /*229f0*/  IMAD.MOV.U32 R3, RZ, RZ, R19 ;  /* 0x000000ffff037224 */ /* 0x000fe200078e0013 */
[----:B------:R-:W-:-:S04]  /*22a00*/  IADD3 R22, P1, R22, UR7, RZ ;  /* 0x0000000716167c10 */ /* 0x000fc8000ff3e0ff */
[----:B------:R1:W-:Y:S01]  /*22a10*/  LDGSTS.E [R4+0x47000], [R2.64], P0 ;  /* 0x4700000002047fae */ /* 0x0003e20008121848 */
[----:B------:R-:W-:Y:S02]  /*22a20*/  LOP3.LUT R7, R203, 0x10, RZ, 0x3c, !PT ;  /* 0x00000010cb077812 */ /* 0x000fe400078e3cff */
[----:B------:R-:W-:Y:S01]  /*22a30*/  IADD3 R5, P2, R5, UR7, RZ ;  /* 0x0000000705057c10 */ /* 0x000fe2000ff5e0ff */
[----:B------:R-:W-:Y:S01]  /*22a40*/  STL [R1+0x4e4], R22 ;  /* 0x0004e41601007387 */ /* 0x000fe20000100800 */
[----:B-1----:R-:W-:-:S03]  /*22a50*/  IMAD.U32 R4, RZ, RZ, UR5 ;  /* 0x00000005ff047e24 */ /* 0x002fc6000f8e00ff */
[----:B------:R-:W-:Y:S01]  /*22a60*/  STL [R1+0x524], R5 ;  /* 0x0005240501007387 */ /* 0x000fe20000100800 */
[----:B------:R-:W-:Y:S02]  /*22a70*/  IMAD.MOV.U32 R2, RZ, RZ, R22 ;  /* 0x000000ffff027224 */ /* 0x000fe400078e0016 */
[----:B------:R-:W-:Y:S01]  /*22a80*/  IMAD R4, R4, 0x8000, R7 ;  /* 0x0000800004047824 */ /* 0x000fe200078e0207 */
[----:B--2---:R-:W-:-:S05]  /*22a90*/  IADD3.X R24, R24, UR6, RZ, P1, !PT ;  /* 0x0000000618187c10 */ /* 0x004fca0008ffe4ff */
[----:B------:R1:W-:Y:S01]  /*22aa0*/  STL [R1+0x4e0], R24 ;  /* 0x0004e01801007387 */ /* 0x0003e20000100800 */
[----:B------:R-:W-:Y:S01]  /*22ab0*/  IMAD.MOV.U32 R3, RZ, RZ, R24 ;  /* 0x000000ffff037224 */ /* 0x000fe200078e0018 */
[----:B----4-:R-:W-:Y:S02]  /*22ac0*/  IADD3.X R16, R16, UR6, RZ, P2, !PT ;  /* 0x0000000610107c10 */ /* 0x010fe400097fe4ff */
[----:B---3--:R-:W2:Y:S04]  /*22ad0*/  LDL.LU R19, [R1+0x664] ;  /* 0x0006640001137983 */ /* 0x008ea80000300800 */
[----:B------:R-:W3:Y:S04]  /*22ae0*/  LDL.LU R7, [R1+0x6a4] ;  /* 0x0006a40001077983 */ /* 0x000ee80000300800 */
[----:B-1----:R-:W3:Y:S04]  /*22af0*/  LDL.LU R24, [R1+0x660] ;  /* 0x0006600001187983 */ /* 0x002ee80000300800 */
[----:B------:R1:W-:Y:S04]  /*22b00*/  LDGSTS.E [R4+0x40200], [R2.64], P0 ;  /* 0x4020000002047fae */ /* 0x0003e80008121848 */
[----:B------:R-:W3:Y:S01]  /*22b10*/  LDL.LU R22, [R1+0x6a0] ;  /* 0x0006a00001167983 */ /* 0x000ee20000300800 */
[----:B------:R-:W-:Y:S01]  /*22b20*/  IADD3 R28, P1, R28, UR7, RZ ;  /* 0x000000071c1c7c10 */ /* 0x000fe2000ff3e0ff */
[----:B-1----:R-:W-:-:S02]  /*22b30*/  IMAD.MOV.U32 R2, RZ, RZ, R5 ;  /* 0x000000ffff027224 */ /* 0x002fc400078e0005 */
[----:B------:R-:W-:Y:S01]  /*22b40*/  IMAD.MOV.U32 R3, RZ, RZ, R16 ;  /* 0x000000ffff037224 */ /* 0x000fe200078e0010 */
[----:B------:R-:W-:Y:S01]  /*22b50*/  IADD3.X R29, R29, UR6, RZ, P1, !PT ;  /* 0x000000061d1d7c10 */ /* 0x000fe20008ffe4ff */
[----:B------:R1:W-:Y:S04]  /*22b60*/  STL [R1+0x520], R16 ;  /* 0x0005201001007387 */ /* 0x0003e80000100800 */
[----:B------:R1:W-:Y:S04]  /*22b70*/  LDGSTS.E [R4+0x41200], [R2.64], P0 ;  /* 0x4120000002047fae */ /* 0x0003e80008121848 */
[----:B-1----:R-:W3:Y:S04]  /*22b80*/  LDL.LU R16, [R1+0x4ec] ;  /* 0x0004ec0001107983 */ /* 0x002ee80000300800 */
[----:B------:R-:W3:Y:S01]  /*22b90*/  LDL.LU R5, [R1+0x52c] ;  /* 0x00052c0001057983 */ /* 0x000ee20000300800 */
[----:B------:R-:W-:Y:S01]  /*22ba0*/  IADD3 R20, P2, R20, UR7, RZ ;  /* 0x0000000714147c10 */ /* 0x000fe2000ff5e0ff */
[----:B------:R-:W-:Y:S01]  /*22bb0*/  IMAD.MOV.U32 R3, RZ, RZ, R29 ;  /* 0x000000ffff037224 */ /* 0x000fe200078e001d */
[----:B------:R-:W-:-:S02]  /*22bc0*/  MOV R2, R28 ;  /* 0x0000001c00027202 */ /* 0x000fc40000000f00 */
[----:B------:R-:W-:Y:S01]  /*22bd0*/  IADD3.X R21, R21, UR6, RZ, P2, !PT ;  /* 0x0000000615157c10 */ /* 0x000fe200097fe4ff */
[----:B------:R-:W-:Y:S04]  /*22be0*/  STL [R1+0x564], R28 ;  /* 0x0005641c01007387 */ /* 0x000fe80000100800 */
[----:B------:R-:W-:Y:S04]  /*22bf0*/  STL [R1+0x560], R29 ;  /* 0x0005601d01007387 */ /* 0x000fe80000100800 */
[----:B------:R1:W-:Y:S04]  /*22c00*/  STL [R1+0x5a4], R20 ;  /* 0x0005a41401007387 */ /* 0x0003e80000100800 */
[----:B------:R1:W-:Y:S04]  /*22c10*/  LDGSTS.E [R4+0x42200], [R2.64], P0 ;  /* 0x4220000002047fae */ /* 0x0003e80008121848 */
[----:B------:R1:W-:Y:S01]  /*22c20*/  STL [R1+0x5a0], R21 ;  /* 0x0005a01501007387 */ /* 0x0003e20000100800 */
[----:B------:R-:W-:Y:S01]  /*22c30*/  IADD3 R26, P1, R26, UR7, RZ ;  /* 0x000000071a1a7c10 */ /* 0x000fe2000ff3e0ff */
[----:B-1----:R-:W-:-:S02]  /*22c40*/  IMAD.MOV.U32 R2, RZ, RZ, R20 ;  /* 0x000000ffff027224 */ /* 0x002fc400078e0014 */
[----:B------:R-:W3:Y:S01]  /*22c50*/  LDL.LU R20, [R1+0x4e8] ;  /* 0x0004e80001147983 */ /* 0x000ee20000300800 */
[----:B------:R-:W-:-:S03]  /*22c60*/  IMAD.MOV.U32 R3, RZ, RZ, R21 ;  /* 0x000000ffff037224 */ /* 0x000fc600078e0015 */
[----:B------:R-:W3:Y:S04]  /*22c70*/  LDL.LU R21, [R1+0x528] ;  /* 0x0005280001157983 */ /* 0x000ee80000300800 */
[----:B------:R-:W-:Y:S04]  /*22c80*/  STL [R1+0x5e4], R26 ;  /* 0x0005e41a01007387 */ /* 0x000fe80000100800 */
[----:B------:R1:W-:Y:S02]  /*22c90*/  LDGSTS.E [R4+0x43200], [R2.64], P0 ;  /* 0x4320000002047fae */ /* 0x0003e40008121848 */
[----:B-1----:R-:W-:Y:S01]  /*22ca0*/  IMAD.MOV.U32 R2, RZ, RZ, R26 ;  /* 0x000000ffff027224 */ /* 0x002fe200078e001a */
[----:B-----5:R-:W-:-:S02]  /*22cb0*/  IADD3 R18, P2, R18, UR7, RZ ;  /* 0x0000000712127c10 */ /* 0x020fc4000ff5e0ff */
[----:B------:R-:W-:Y:S02]  /*22cc0*/  IADD3.X R27, R27, UR6, RZ, P1, !PT ;  /* 0x000000061b1b7c10 */ /* 0x000fe40008ffe4ff */
[----:B------:R-:W-:-:S03]  /*22cd0*/  IADD3.X R23, R23, UR6, RZ, P2, !PT ;  /* 0x0000000617177c10 */ /* 0x000fc600097fe4ff */
[----:B------:R1:W-:Y:S01]  /*22ce0*/  STL [R1+0x5e0], R27 ;  /* 0x0005e01b01007387 */ /* 0x0003e20000100800 */
[----:B------:R-:W-:-:S03]  /*22cf0*/  IMAD.MOV.U32 R3, RZ, RZ, R27 ;  /* 0x000000ffff037224 */ /* 0x000fc600078e001b */
[----:B------:R-:W-:Y:S04]  /*22d00*/  STL [R1+0x624], R18 ;  /* 0x0006241201007387 */ /* 0x000fe80000100800 */
[----:B------:R5:W-:Y:S04]  /*22d10*/  STL [R1+0x620], R23 ;  /* 0x0006201701007387 */ /* 0x000be80000100800 */
[----:B------:R-:W4:Y:S04]  /*22d20*/  LDL.LU R28, [R1+0x568] ;  /* 0x00056800011c7983 */ /* 0x000f280000300800 */
[----:B-1----:R-:W4:Y:S04]  /*22d30*/  LDL.LU R27, [R1+0x56c] ;  /* 0x00056c00011b7983 */ /* 0x002f280000300800 */
[----:B------:R1:W-:Y:S02]  /*22d40*/  LDGSTS.E [R4+0x44200], [R2.64], P0 ;  /* 0x4420000002047fae */ /* 0x0003e40008121848 */
[----:B-1----:R-:W-:-:S02]  /*22d50*/  IMAD.MOV.U32 R3, RZ, RZ, R23 ;  /* 0x000000ffff037224 */ /* 0x002fc400078e0017 */
[----:B------:R-:W-:Y:S01]  /*22d60*/  IMAD.MOV.U32 R2, RZ, RZ, R18 ;  /* 0x000000ffff027224 */ /* 0x000fe200078e0012 */
[----:B-----5:R-:W5:Y:S04]  /*22d70*/  LDL.LU R23, [R1+0x5a8] ;  /* 0x0005a80001177983 */ /* 0x020f680000300800 */
[----:B------:R-:W5:Y:S04]  /*22d80*/  LDL.LU R18, [R1+0x5ac] ;  /* 0x0005ac0001127983 */ /* 0x000f680000300800 */
[----:B------:R1:W-:Y:S01]  /*22d90*/  LDGSTS.E [R4+0x45200], [R2.64], P0 ;  /* 0x4520000002047fae */ /* 0x0003e20008121848 */
[----:B--2---:R-:W-:-:S02]  /*22da0*/  IADD3 R19, P1, R19, UR7, RZ ;  /* 0x0000000713137c10 */ /* 0x004fc4000ff3e0ff */
[----:B---3--:R-:W-:Y:S02]  /*22db0*/  IADD3 R7, P2, R7, UR7, RZ ;  /* 0x0000000707077c10 */ /* 0x008fe4000ff5e0ff */
[----:B------:R-:W-:Y:S01]  /*22dc0*/  IADD3.X R24, R24, UR6, RZ, P1, !PT ;  /* 0x0000000618187c10 */ /* 0x000fe20008ffe4ff */
[----:B------:R-:W-:Y:S01]  /*22dd0*/  STL [R1+0x664], R19 ;  /* 0x0006641301007387 */ /* 0x000fe20000100800 */
[----:B-1----:R-:W-:Y:S02]  /*22de0*/  IMAD.MOV.U32 R2, RZ, RZ, R19 ;  /* 0x000000ffff027224 */ /* 0x002fe400078e0013 */
[----:B------:R-:W-:Y:S01]  /*22df0*/  MOV R3, R24 ;  /* 0x0000001800037202 */ /* 0x000fe20000000f00 */
[----:B------:R1:W-:Y:S01]  /*22e00*/  STL [R1+0x660], R24 ;  /* 0x0006601801007387 */ /* 0x0003e20000100800 */
[----:B------:R-:W-:-:S03]  /*22e10*/  IADD3.X R22, R22, UR6, RZ, P2, !PT ;  /* 0x0000000616167c10 */ /* 0x000fc600097fe4ff */
[----:B------:R-:W-:Y:S04]  /*22e20*/  STL [R1+0x6a4], R7 ;  /* 0x0006a40701007387 */ /* 0x000fe80000100800 */
[----:B------:R2:W-:Y:S04]  /*22e30*/  LDGSTS.E [R4+0x46200], [R2.64], P0 ;  /* 0x4620000002047fae */ /* 0x0005e80008121848 */
[----:B-1----:R-:W3:Y:S04]  /*22e40*/  LDL.LU R24, [R1+0x5ec] ;  /* 0x0005ec0001187983 */ /* 0x002ee80000300800 */
[----:B------:R1:W-:Y:S04]  /*22e50*/  STL [R1+0x6a0], R22 ;  /* 0x0006a01601007387 */ /* 0x0003e80000100800 */
[----:B------:R-:W3:Y:S01]  /*22e60*/  LDL.LU R19, [R1+0x62c] ;  /* 0x00062c0001137983 */ /* 0x000ee20000300800 */
[----:B--2---:R-:W-:-:S03]  /*22e70*/  IMAD.MOV.U32 R3, RZ, RZ, R22 ;  /* 0x000000ffff037224 */ /* 0x004fc600078e0016 */
[----:B------:R-:W2:Y:S01]  /*22e80*/  LDL.LU R26, [R1+0x5e8] ;  /* 0x0005e800011a7983 */ /* 0x000ea20000300800 */
[----:B------:R-:W-:Y:S01]  /*22e90*/  IADD3 R16, P1, R16, UR7, RZ ;  /* 0x0000000710107c10 */ /* 0x000fe2000ff3e0ff */
[----:B------:R-:W-:Y:S02]  /*22ea0*/  IMAD.MOV.U32 R2, RZ, RZ, R7 ;  /* 0x000000ffff027224 */ /* 0x000fe400078e0007 */
[----:B-1----:R-:W2:Y:S01]  /*22eb0*/  LDL.LU R22, [R1+0x628] ;  /* 0x0006280001167983 */ /* 0x002ea20000300800 */
[----:B------:R-:W-:-:S03]  /*22ec0*/  IADD3 R5, P2, R5, UR7, RZ ;  /* 0x0000000705057c10 */ /* 0x000fc6000ff5e0ff */
[----:B------:R1:W-:Y:S04]  /*22ed0*/  LDGSTS.E [R4+0x47200], [R2.64], P0 ;  /* 0x4720000002047fae */ /* 0x0003e80008121848 */
[----:B------:R-:W-:Y:S04]  /*22ee0*/  STL [R1+0x4ec], R16 ;  /* 0x0004ec1001007387 */ /* 0x000fe80000100800 */
[----:B------:R-:W-:Y:S01]  /*22ef0*/  STL [R1+0x52c], R5 ;  /* 0x00052c0501007387 */ /* 0x000fe20000100800 */
[----:B-1----:R-:W-:-:S04]  /*22f00*/  IMAD.U32 R4, RZ, RZ, UR5 ;  /* 0x00000005ff047e24 */ /* 0x002fc8000f8e00ff */
[----:B------:R-:W-:Y:S02]  /*22f10*/  IMAD R4, R4, 0x8000, R6 ;  /* 0x0000800004047824 */ /* 0x000fe400078e0206 */
[----:B------:R-:W-:Y:S01]  /*22f20*/  IMAD.MOV.U32 R2, RZ, RZ, R16 ;  /* 0x000000ffff027224 */ /* 0x000fe200078e0010 */
[----:B------:R-:W-:-:S05]  /*22f30*/  IADD3.X R20, R20, UR6, RZ, P1, !PT ;  /* 0x0000000614147c10 */ /* 0x000fca0008ffe4ff */
[----:B------:R1:W-:Y:S01]  /*22f40*/  STL [R1+0x4e8], R20 ;  /* 0x0004e81401007387 */ /* 0x0003e20000100800 */
[----:B------:R-:W-:-:S03]  /*22f50*/  IMAD.MOV.U32 R3, RZ, RZ, R20 ;  /* 0x000000ffff037224 */ /* 0x000fc600078e0014 */
[----:B------:R-:W2:Y:S04]  /*22f60*/  LDL.LU R7, [R1+0x66c] ;  /* 0x00066c0001077983 */ /* 0x000ea80000300800 */
[----:B------:R-:W2:Y:S01]  /*22f70*/  LDL.LU R6, [R1+0x6ac] ;  /* 0x0006ac0001067983 */ /* 0x000ea20000300800 */
[----:B------:R-:W-:-:S03]  /*22f80*/  IADD3.X R21, R21, UR6, RZ, P2, !PT ;  /* 0x0000000615157c10 */ /* 0x000fc600097fe4ff */
[----:B-1----:R-:W2:Y:S04]  /*22f90*/  LDL.LU R20, [R1+0x668] ;  /* 0x0006680001147983 */ /* 0x002ea80000300800 */
[----:B------:R-:W2:Y:S04]  /*22fa0*/  LDL.LU R16, [R1+0x6a8] ;  /* 0x0006a80001107983 */ /* 0x000ea80000300800 */
[----:B------:R1:W-:Y:S04]  /*22fb0*/  LDGSTS.E [R4+0x40400], [R2.64], P0 ;  /* 0x4040000002047fae */ /* 0x0003e80008121848 */
[----:B------:R1:W-:Y:S02]  /*22fc0*/  STL [R1+0x528], R21 ;  /* 0x0005281501007387 */ /* 0x0003e40000100800 */
[----:B-1----:R-:W-:-:S02]  /*22fd0*/  IMAD.MOV.U32 R2, RZ, RZ, R5 ;  /* 0x000000ffff027224 */ /* 0x002fc400078e0005 */
[----:B------:R-:W-:Y:S02]  /*22fe0*/  IMAD.MOV.U32 R3, RZ, RZ, R21 ;  /* 0x000000ffff037224 */ /* 0x000fe400078e0015 */
[----:B------:R-:W2:Y:S04]  /*22ff0*/  LDL.LU R21, [R1+0x4f4] ;  /* 0x0004f40001157983 */ /* 0x000ea80000300800 */
[----:B------:R1:W-:Y:S04]  /*23000*/  LDGSTS.E [R4+0x41400], [R2.64], P0 ;  /* 0x4140000002047fae */ /* 0x0003e80008121848 */
[----:B------:R-:W2:Y:S01]  /*23010*/  LDL.LU R5, [R1+0x534] ;  /* 0x0005340001057983 */ /* 0x000ea20000300800 */
[----:B----4-:R-:W-:-:S04]  /*23020*/  IADD3 R27, P1, R27, UR7, RZ ;  /* 0x000000071b1b7c10 */ /* 0x010fc8000ff3e0ff */
[----:B------:R-:W-:Y:S02]  /*23030*/  IADD3.X R28, R28, UR6, RZ, P1, !PT ;  /* 0x000000061c1c7c10 */ /* 0x000fe40008ffe4ff */
[----:B-1----:R-:W-:-:S03]  /*23040*/  MOV R2, R27 ;  /* 0x0000001b00027202 */ /* 0x002fc60000000f00 */
[----:B------:R-:W-:Y:S01]  /*23050*/  IMAD.MOV.U32 R3, RZ, RZ, R28 ;  /* 0x000000ffff037224 */ /* 0x000fe200078e001c */
[----:B------:R-:W-:Y:S04]  /*23060*/  STL [R1+0x56c], R27 ;  /* 0x00056c1b01007387 */ /* 0x000fe80000100800 */
[----:B------:R-:W-:Y:S04]  /*23070*/  STL [R1+0x568], R28 ;  /* 0x0005681c01007387 */ /* 0x000fe80000100800 */
[----:B------:R1:W-:Y:S01]  /*23080*/  LDGSTS.E [R4+0x42400], [R2.64], P0 ;  /* 0x4240000002047fae */ /* 0x0003e20008121848 */
[----:B-----5:R-:W-:-:S04]  /*23090*/  IADD3 R18, P2, R18, UR7, RZ ;  /* 0x0000000712127c10 */ /* 0x020fc8000ff5e0ff */
[----:B------:R-:W-:Y:S01]  /*230a0*/  IADD3.X R23, R23, UR6, RZ, P2, !PT ;  /* 0x0000000617177c10 */ /* 0x000fe200097fe4ff */
[----:B------:R-:W-:Y:S04]  /*230b0*/  STL [R1+0x5ac], R18 ;  /* 0x0005ac1201007387 */ /* 0x000fe80000100800 */
[----:B------:R4:W-:Y:S01]  /*230c0*/  STL [R1+0x5a8], R23 ;  /* 0x0005a81701007387 */ /* 0x0009e20000100800 */
[----:B-1----:R-:W-:-:S03]  /*230d0*/  IMAD.MOV.U32 R3, RZ, RZ, R23 ;  /* 0x000000ffff037224 */ /* 0x002fc600078e0017 */
[----:B----4-:R-:W4:Y:S01]  /*230e0*/  LDL.LU R23, [R1+0x4f0] ;  /* 0x0004f00001177983 */ /* 0x010f220000300800 */
[----:B------:R-:W-:-:S03]  /*230f0*/  IMAD.MOV.U32 R2, RZ, RZ, R18 ;  /* 0x000000ffff027224 */ /* 0x000fc600078e0012 */
[----:B------:R-:W5:Y:S04]  /*23100*/  LDL.LU R18, [R1+0x530] ;  /* 0x0005300001127983 */ /* 0x000f680000300800 */
[----:B------:R1:W-:Y:S01]  /*23110*/  LDGSTS.E [R4+0x43400], [R2.64], P0 ;  /* 0x4340000002047fae */ /* 0x0003e20008121848 */
[----:B---3--:R-:W-:Y:S02]  /*23120*/  IADD3 R24, P1, R24, UR7, RZ ;  /* 0x0000000718187c10 */ /* 0x008fe4000ff3e0ff */
[----:B------:R-:W-:Y:S02]  /*23130*/  IADD3 R19, P2, R19, UR7, RZ ;  /* 0x0000000713137c10 */ /* 0x000fe4000ff5e0ff */
[----:B--2---:R-:W-:Y:S01]  /*23140*/  IADD3.X R26, R26, UR6, RZ, P1, !PT ;  /* 0x000000061a1a7c10 */ /* 0x004fe20008ffe4ff */
[----:B------:R-:W-:Y:S01]  /*23150*/  STL [R1+0x5ec], R24 ;  /* 0x0005ec1801007387 */ /* 0x000fe20000100800 */
[----:B------:R-:W-:-:S03]  /*23160*/  IADD3.X R22, R22, UR6, RZ, P2, !PT ;  /* 0x0000000616167c10 */ /* 0x000fc600097fe4ff */
[----:B------:R-:W-:Y:S01]  /*23170*/  STL [R1+0x5e8], R26 ;  /* 0x0005e81a01007387 */ /* 0x000fe20000100800 */
[----:B-1----:R-:W-:Y:S02]  /*23180*/  IMAD.MOV.U32 R2, RZ, RZ, R24 ;  /* 0x000000ffff027224 */ /* 0x002fe400078e0018 */
[----:B------:R-:W-:Y:S01]  /*23190*/  IMAD.MOV.U32 R3, RZ, RZ, R26 ;  /* 0x000000ffff037224 */ /* 0x000fe200078e001a */
[----:B------:R-:W-:Y:S04]  /*231a0*/  STL [R1+0x62c], R19 ;  /* 0x00062c1301007387 */ /* 0x000fe80000100800 */
[----:B------:R1:W-:Y:S04]  /*231b0*/  STL [R1+0x628], R22 ;  /* 0x0006281601007387 */ /* 0x0003e80000100800 */
[----:B------:R-:W2:Y:S04]  /*231c0*/  LDL.LU R28, [R1+0x570] ;  /* 0x00057000011c7983 */ /* 0x000ea80000300800 */
[----:B------:R-:W3:Y:S04]  /*231d0*/  LDL.LU R27, [R1+0x574] ;  /* 0x00057400011b7983 */ /* 0x000ee80000300800 */
[----:B------:R1:W-:Y:S02]  /*231e0*/  LDGSTS.E [R4+0x44400], [R2.64], P0 ;  /* 0x4440000002047fae */ /* 0x0003e40008121848 */
[----:B-1----:R-:W-:-:S02]  /*231f0*/  IMAD.MOV.U32 R3, RZ, RZ, R22 ;  /* 0x000000ffff037224 */ /* 0x002fc400078e0016 */
[----:B------:R-:W-:Y:S01]  /*23200*/  IMAD.MOV.U32 R2, RZ, RZ, R19 ;  /* 0x000000ffff027224 */ /* 0x000fe200078e0013 */
[----:B------:R-:W2:Y:S04]  /*23210*/  LDL.LU R22, [R1+0x5b0] ;  /* 0x0005b00001167983 */ /* 0x000ea80000300800 */
[----:B------:R-:W2:Y:S04]  /*23220*/  LDL.LU R19, [R1+0x5b4] ;  /* 0x0005b40001137983 */ /* 0x000ea80000300800 */
[----:B------:R1:W-:Y:S01]  /*23230*/  LDGSTS.E [R4+0x45400], [R2.64], P0 ;  /* 0x4540000002047fae */ /* 0x0003e20008121848 */
[----:B------:R-:W-:-:S02]  /*23240*/  IADD3 R7, P1, R7, UR7, RZ ;  /* 0x0000000707077c10 */ /* 0x000fc4000ff3e0ff */
[----:B------:R-:W-:Y:S02]  /*23250*/  IADD3 R6, P2, R6, UR7, RZ ;  /* 0x0000000706067c10 */ /* 0x000fe4000ff5e0ff */
[----:B------:R-:W-:Y:S01]  /*23260*/  IADD3.X R20, R20, UR6, RZ, P1, !PT ;  /* 0x0000000614147c10 */ /* 0x000fe20008ffe4ff */
[----:B------:R1:W-:Y:S01]  /*23270*/  STL [R1+0x66c], R7 ;  /* 0x00066c0701007387 */ /* 0x0003e20000100800 */
[----:B------:R-:W-:-:S03]  /*23280*/  IADD3.X R16, R16, UR6, RZ, P2, !PT ;  /* 0x0000000610107c10 */ /* 0x000fc600097fe4ff */
[----:B------:R1:W-:Y:S02]  /*23290*/  STL [R1+0x668], R20 ;  /* 0x0006681401007387 */ /* 0x0003e40000100800 */
[----:B-1----:R-:W-:Y:S02]  /*232a0*/  IMAD.MOV.U32 R2, RZ, RZ, R7 ;  /* 0x000000ffff027224 */ /* 0x002fe400078e0007 */
[----:B------:R1:W-:Y:S01]  /*232b0*/  STL [R1+0x6ac], R6 ;  /* 0x0006ac0601007387 */ /* 0x0003e20000100800 */
[----:B------:R-:W-:-:S03]  /*232c0*/  MOV R3, R20 ;  /* 0x0000001400037202 */ /* 0x000fc60000000f00 */
[----:B------:R-:W2:Y:S04]  /*232d0*/  LDL.LU R24, [R1+0x5f4] ;  /* 0x0005f40001187983 */ /* 0x000ea80000300800 */
[----:B------:R1:W-:Y:S04]  /*232e0*/  STL [R1+0x6a8], R16 ;  /* 0x0006a81001007387 */ /* 0x0003e80000100800 */
[----:B------:R-:W2:Y:S04]  /*232f0*/  LDL.LU R7, [R1+0x634] ;  /* 0x0006340001077983 */ /* 0x000ea80000300800 */
[----:B------:R-:W2:Y:S04]  /*23300*/  LDL.LU R26, [R1+0x5f0] ;  /* 0x0005f000011a7983 */ /* 0x000ea80000300800 */
[----:B------:R-:W2:Y:S01]  /*23310*/  LDL.LU R20, [R1+0x630] ;  /* 0x0006300001147983 */ /* 0x000ea20000300800 */
[----:B------:R-:W-:-:S03]  /*23320*/  IADD3 R21, P1, R21, UR7, RZ ;  /* 0x0000000715157c10 */ /* 0x000fc6000ff3e0ff */
[----:B------:R1:W-:Y:S01]  /*23330*/  LDGSTS.E [R4+0x46400], [R2.64], P0 ;  /* 0x4640000002047fae */ /* 0x0003e20008121848 */
[----:B------:R-:W-:-:S03]  /*23340*/  IADD3 R5, P2, R5, UR7, RZ ;  /* 0x0000000705057c10 */ /* 0x000fc6000ff5e0ff */
[----:B------:R-:W-:Y:S01]  /*23350*/  STL [R1+0x4f4], R21 ;  /* 0x0004f41501007387 */ /* 0x000fe20000100800 */
[----:B-1----:R-:W-:Y:S02]  /*23360*/  IMAD.MOV.U32 R2, RZ, RZ, R6 ;  /* 0x000000ffff027224 */ /* 0x002fe400078e0006 */
[----:B------:R-:W-:Y:S01]  /*23370*/  IMAD.MOV.U32 R3, RZ, RZ, R16 ;  /* 0x000000ffff037224 */ /* 0x000fe200078e0010 */
[----:B------:R-:W-:-:S04]  /*23380*/  LOP3.LUT R6, R203, 0x30, RZ, 0x3c, !PT ;  /* 0x00000030cb067812 */ /* 0x000fc800078e3cff */
[----:B------:R1:W-:Y:S04]  /*23390*/  LDGSTS.E [R4+0x47400], [R2.64], P0 ;  /* 0x4740000002047fae */ /* 0x0003e80008121848 */
[----:B------:R-:W-:Y:S01]  /*233a0*/  STL [R1+0x534], R5 ;  /* 0x0005340501007387 */ /* 0x000fe20000100800 */
[----:B-1----:R-:W-:-:S04]  /*233b0*/  IMAD.U32 R4, RZ, RZ, UR5 ;  /* 0x00000005ff047e24 */ /* 0x002fc8000f8e00ff */
[----:B------:R-:W-:Y:S02]  /*233c0*/  IMAD R4, R4, 0x8000, R6 ;  /* 0x0000800004047824 */ /* 0x000fe400078e0206 */
[----:B------:R-:W-:Y:S01]  /*233d0*/  IMAD.MOV.U32 R2, RZ, RZ, R21 ;  /* 0x000000ffff027224 */ /* 0x000fe200078e0015 */
[----:B----4-:R-:W-:-:S05]  /*233e0*/  IADD3.X R23, R23, UR6, RZ, P1, !PT ;  /* 0x0000000617177c10 */ /* 0x010fca0008ffe4ff */
[----:B------:R1:W-:Y:S01]  /*233f0*/  STL [R1+0x4f0], R23 ;  /* 0x0004f01701007387 */ /* 0x0003e20000100800 */
[----:B------:R-:W-:-:S03]  /*23400*/  IMAD.MOV.U32 R3, RZ, RZ, R23 ;  /* 0x000000ffff037224 */ /* 0x000fc600078e0017 */
[----:B------:R-:W4:Y:S04]  /*23410*/  LDL.LU R6, [R1+0x674] ;  /* 0x0006740001067983 */ /* 0x000f280000300800 */
[----:B------:R-:W4:Y:S04]  /*23420*/  LDL.LU R16, [R1+0x6b4] ;  /* 0x0006b40001107983 */ /* 0x000f280000300800 */
[----:B-1----:R-:W4:Y:S04]  /*23430*/  LDL.LU R23, [R1+0x670] ;  /* 0x0006700001177983 */ /* 0x002f280000300800 */
[----:B------:R-:W4:Y:S01]  /*23440*/  LDL.LU R21, [R1+0x6b0] ;  /* 0x0006b00001157983 */ /* 0x000f220000300800 */
[----:B-----5:R-:W-:-:S03]  /*23450*/  IADD3.X R18, R18, UR6, RZ, P2, !PT ;  /* 0x0000000612127c10 */ /* 0x020fc600097fe4ff */
[----:B------:R1:W-:Y:S04]  /*23460*/  LDGSTS.E [R4+0x40600], [R2.64], P0 ;  /* 0x4060000002047fae */ /* 0x0003e80008121848 */
[----:B------:R5:W-:Y:S01]  /*23470*/  STL [R1+0x530], R18 ;  /* 0x0005301201007387 */ /* 0x000be20000100800 */
[----:B-1----:R-:W-:Y:S02]  /*23480*/  IMAD.MOV.U32 R2, RZ, RZ, R5 ;  /* 0x000000ffff027224 */ /* 0x002fe400078e0005 */
[----:B------:R-:W-:Y:S02]  /*23490*/  IMAD.MOV.U32 R3, RZ, RZ, R18 ;  /* 0x000000ffff037224 */ /* 0x000fe400078e0012 */
[----:B-----5:R-:W5:Y:S04]  /*234a0*/  LDL.LU R18, [R1+0x4fc] ;  /* 0x0004fc0001127983 */ /* 0x020f680000300800 */
[----:B------:R1:W-:Y:S04]  /*234b0*/  LDGSTS.E [R4+0x41600], [R2.64], P0 ;  /* 0x4160000002047fae */ /* 0x0003e80008121848 */
[----:B------:R-:W5:Y:S01]  /*234c0*/  LDL.LU R5, [R1+0x53c] ;  /* 0x00053c0001057983 */ /* 0x000f620000300800 */
[----:B---3--:R-:W-:-:S04]  /*234d0*/  IADD3 R27, P1, R27, UR7, RZ ;  /* 0x000000071b1b7c10 */ /* 0x008fc8000ff3e0ff */
[----:B--2---:R-:W-:Y:S02]  /*234e0*/  IADD3.X R28, R28, UR6, RZ, P1, !PT ;  /* 0x000000061c1c7c10 */ /* 0x004fe40008ffe4ff */
[----:B-1----:R-:W-:-:S03]  /*234f0*/  MOV R2, R27 ;  /* 0x0000001b00027202 */ /* 0x002fc60000000f00 */
[----:B------:R-:W-:Y:S01]  /*23500*/  IMAD.MOV.U32 R3, RZ, RZ, R28 ;  /* 0x000000ffff037224 */ /* 0x000fe200078e001c */
[----:B------:R-:W-:Y:S04]  /*23510*/  STL [R1+0x574], R27 ;  /* 0x0005741b01007387 */ /* 0x000fe80000100800 */
[----:B------:R-:W-:Y:S04]  /*23520*/  STL [R1+0x570], R28 ;  /* 0x0005701c01007387 */ /* 0x000fe80000100800 */
[----:B------:R1:W-:Y:S01]  /*23530*/  LDGSTS.E [R4+0x42600], [R2.64], P0 ;  /* 0x4260000002047fae */ /* 0x0003e20008121848 */
[----:B------:R-:W-:-:S04]  /*23540*/  IADD3 R19, P2, R19, UR7, RZ ;  /* 0x0000000713137c10 */ /* 0x000fc8000ff5e0ff */
[----:B------:R-:W-:Y:S01]  /*23550*/  IADD3.X R22, R22, UR6, RZ, P2, !PT ;  /* 0x0000000616167c10 */ /* 0x000fe200097fe4ff */
[----:B------:R-:W-:Y:S01]  /*23560*/  STL [R1+0x5b4], R19 ;  /* 0x0005b41301007387 */ /* 0x000fe20000100800 */
[----:B-1----:R-:W-:-:S03]  /*23570*/  IMAD.MOV.U32 R2, RZ, RZ, R19 ;  /* 0x000000ffff027224 */ /* 0x002fc600078e0013 */
[----:B------:R1:W-:Y:S01]  /*23580*/  STL [R1+0x5b0], R22 ;  /* 0x0005b01601007387 */ /* 0x0003e20000100800 */
[----:B------:R-:W-:-:S05]  /*23590*/  IMAD.MOV.U32 R3, RZ, RZ, R22 ;  /* 0x000000ffff037224 */ /* 0x000fca00078e0016 */
[----:B------:R2:W-:Y:S04]  /*235a0*/  LDGSTS.E [R4+0x43600], [R2.64], P0 ;  /* 0x4360000002047fae */ /* 0x0005e80008121848 */
[----:B-1----:R-:W3:Y:S04]  /*235b0*/  LDL.LU R22, [R1+0x4f8] ;  /* 0x0004f80001167983 */ /* 0x002ee80000300800 */
[----:B------:R-:W3:Y:S01]  /*235c0*/  LDL.LU R19, [R1+0x538] ;  /* 0x0005380001137983 */ /* 0x000ee20000300800 */
[----:B------:R-:W-:Y:S02]  /*235d0*/  IADD3 R24, P1, R24, UR7, RZ ;  /* 0x0000000718187c10 */ /* 0x000fe4000ff3e0ff */
[----:B------:R-:W-:-:S02]  /*235e0*/  IADD3 R7, P2, R7, UR7, RZ ;  /* 0x0000000707077c10 */ /* 0x000fc4000ff5e0ff */
[----:B------:R-:W-:Y:S01]  /*235f0*/  IADD3.X R26, R26, UR6, RZ, P1, !PT ;  /* 0x000000061a1a7c10 */ /* 0x000fe20008ffe4ff */
[----:B------:R-:W-:Y:S01]  /*23600*/  STL [R1+0x5f4], R24 ;  /* 0x0005f41801007387 */ /* 0x000fe20000100800 */
[----:B------:R-:W-:-:S03]  /*23610*/  IADD3.X R20, R20, UR6, RZ, P2, !PT ;  /* 0x0000000614147c10 */ /* 0x000fc600097fe4ff */
[----:B------:R1:W-:Y:S01]  /*23620*/  STL [R1+0x5f0], R26 ;  /* 0x0005f01a01007387 */ /* 0x0003e20000100800 */
[----:B--2---:R-:W-:Y:S02]  /*23630*/  IMAD.MOV.U32 R2, RZ, RZ, R24 ;  /* 0x000000ffff027224 */ /* 0x004fe400078e0018 */
[----:B------:R-:W-:Y:S01]  /*23640*/  IMAD.MOV.U32 R3, RZ, RZ, R26 ;  /* 0x000000ffff037224 */ /* 0x000fe200078e001a */
[----:B------:R-:W-:Y:S04]  /*23650*/  STL [R1+0x634], R7 ;  /* 0x0006340701007387 */ /* 0x000fe80000100800 */
[----:B------:R2:W-:Y:S04]  /*23660*/  STL [R1+0x630], R20 ;  /* 0x0006301401007387 */ /* 0x0005e80000100800 */
[----:B------:R-:W3:Y:S04]  /*23670*/  LDL.LU R27, [R1+0x578] ;  /* 0x00057800011b7983 */ /* 0x000ee80000300800 */
[----:B-1----:R-:W3:Y:S04]  /*23680*/  LDL.LU R26, [R1+0x57c] ;  /* 0x00057c00011a7983 */ /* 0x002ee80000300800 */
[----:B------:R1:W-:Y:S02]  /*23690*/  LDGSTS.E [R4+0x44600], [R2.64], P0 ;  /* 0x4460000002047fae */ /* 0x0003e40008121848 */
[----:B-1----:R-:W-:-:S02]  /*236a0*/  IMAD.MOV.U32 R3, RZ, RZ, R20 ;  /* 0x000000ffff037224 */ /* 0x002fc400078e0014 */
[----:B------:R-:W-:Y:S01]  /*236b0*/  IMAD.MOV.U32 R2, RZ, RZ, R7 ;  /* 0x000000ffff027224 */ /* 0x000fe200078e0007 */
[----:B--2---:R-:W2:Y:S04]  /*236c0*/  LDL.LU R20, [R1+0x5b8] ;  /* 0x0005b80001147983 */ /* 0x004ea80000300800 */
[----:B------:R-:W2:Y:S04]  /*236d0*/  LDL.LU R7, [R1+0x5bc] ;  /* 0x0005bc0001077983 */ /* 0x000ea80000300800 */
[----:B------:R1:W-:Y:S01]  /*236e0*/  LDGSTS.E [R4+0x45600], [R2.64], P0 ;  /* 0x4560000002047fae */ /* 0x0003e20008121848 */
[----:B----4-:R-:W-:-:S02]  /*236f0*/  IADD3 R6, P1, R6, UR7, RZ ;  /* 0x0000000706067c10 */ /* 0x010fc4000ff3e0ff */
[----:B------:R-:W-:Y:S02]  /*23700*/  IADD3 R16, P2, R16, UR7, RZ ;  /* 0x0000000710107c10 */ /* 0x000fe4000ff5e0ff */
[----:B------:R-:W-:Y:S01]  /*23710*/  IADD3.X R23, R23, UR6, RZ, P1, !PT ;  /* 0x0000000617177c10 */ /* 0x000fe20008ffe4ff */
[----:B------:R-:W-:Y:S01]  /*23720*/  STL [R1+0x674], R6 ;  /* 0x0006740601007387 */ /* 0x000fe20000100800 */
[----:B------:R-:W-:-:S03]  /*23730*/  IADD3.X R21, R21, UR6, RZ, P2, !PT ;  /* 0x0000000615157c10 */ /* 0x000fc600097fe4ff */
[----:B------:R4:W-:Y:S01]  /*23740*/  STL [R1+0x670], R23 ;  /* 0x0006701701007387 */ /* 0x0009e20000100800 */
[----:B-1----:R-:W-:Y:S01]  /*23750*/  IMAD.MOV.U32 R2, RZ, RZ, R6 ;  /* 0x000000ffff027224 */ /* 0x002fe200078e0006 */
[----:B------:R-:W-:Y:S02]  /*23760*/  MOV R3, R23 ;  /* 0x0000001700037202 */ /* 0x000fe40000000f00 */
[----:B------:R1:W-:Y:S04]  /*23770*/  STL [R1+0x6b4], R16 ;  /* 0x0006b41001007387 */ /* 0x0003e80000100800 */
[----:B------:R1:W-:Y:S04]  /*23780*/  LDGSTS.E [R4+0x46600], [R2.64], P0 ;  /* 0x4660000002047fae */ /* 0x0003e80008121848 */
[----:B----4-:R-:W4:Y:S04]  /*23790*/  LDL.LU R23, [R1+0x5fc] ;  /* 0x0005fc0001177983 */ /* 0x010f280000300800 */
[----:B------:R3:W-:Y:S04]  /*237a0*/  STL [R1+0x6b0], R21 ;  /* 0x0006b01501007387 */ /* 0x0007e80000100800 */
[----:B------:R-:W4:Y:S01]  /*237b0*/  LDL.LU R6, [R1+0x63c] ;  /* 0x00063c0001067983 */ /* 0x000f220000300800 */
[----:B-1----:R-:W-:-:S03]  /*237c0*/  IMAD.MOV.U32 R2, RZ, RZ, R16 ;  /* 0x000000ffff027224 */ /* 0x002fc600078e0010 */
[----:B------:R-:W4:Y:S04]  /*237d0*/  LDL.LU R24, [R1+0x5f8] ;  /* 0x0005f80001187983 */ /* 0x000f280000300800 */
[----:B------:R-:W4:Y:S01]  /*237e0*/  LDL.LU R16, [R1+0x638] ;  /* 0x0006380001107983 */ /* 0x000f220000300800 */
[----:B------:R-:W-:Y:S01]  /*237f0*/  IMAD.MOV.U32 R3, RZ, RZ, R21 ;  /* 0x000000ffff037224 */ /* 0x000fe200078e0015 */
[----:B-----5:R-:W-:Y:S02]  /*23800*/  IADD3 R18, P1, R18, UR7, RZ ;  /* 0x0000000712127c10 */ /* 0x020fe4000ff3e0ff */
[----:B------:R-:W-:Y:S02]  /*23810*/  IADD3 R5, P2, R5, UR7, RZ ;  /* 0x0000000705057c10 */ /* 0x000fe4000ff5e0ff */
[----:B------:R1:W-:Y:S04]  /*23820*/  LDGSTS.E [R4+0x47600], [R2.64], P0 ;  /* 0x4760000002047fae */ /* 0x0003e80008121848 */
[----:B------:R-:W-:Y:S04]  /*23830*/  STL [R1+0x4fc], R18 ;  /* 0x0004fc1201007387 */ /* 0x000fe80000100800 */
[----:B------:R-:W-:Y:S01]  /*23840*/  STL [R1+0x53c], R5 ;  /* 0x00053c0501007387 */ /* 0x000fe20000100800 */
[----:B-1----:R-:W-:-:S02]  /*23850*/  IMAD.U32 R4, RZ, RZ, UR5 ;  /* 0x00000005ff047e24 */ /* 0x002fc4000f8e00ff */
[----:B------:R-:W-:Y:S02]  /*23860*/  IMAD.MOV.U32 R2, RZ, RZ, R18 ;  /* 0x000000ffff027224 */ /* 0x000fe400078e0012 */
[----:B------:R-:W-:Y:S01]  /*23870*/  IMAD R4, R4, 0x8000, R17 ;  /* 0x0000800004047824 */ /* 0x000fe200078e0211 */
[----:B---3--:R-:W-:-:S05]  /*23880*/  IADD3.X R22, R22, UR6, RZ, P1, !PT ;  /* 0x0000000616167c10 */ /* 0x008fca0008ffe4ff */
[----:B------:R1:W-:Y:S01]  /*23890*/  STL [R1+0x4f8], R22 ;  /* 0x0004f81601007387 */ /* 0x0003e20000100800 */
[----:B------:R-:W-:Y:S01]  /*238a0*/  IMAD.MOV.U32 R3, RZ, RZ, R22 ;  /* 0x000000ffff037224 */ /* 0x000fe200078e0016 */
[----:B------:R-:W-:Y:S02]  /*238b0*/  IADD3.X R19, R19, UR6, RZ, P2, !PT ;  /* 0x0000000613137c10 */ /* 0x000fe400097fe4ff */
[----:B------:R-:W3:Y:S04]  /*238c0*/  LDL.LU R21, [R1+0x67c] ;  /* 0x00067c0001157983 */ /* 0x000ee80000300800 */
[----:B------:R-:W5:Y:S04]  /*238d0*/  LDL.LU R17, [R1+0x6bc] ;  /* 0x0006bc0001117983 */ /* 0x000f680000300800 */
[----:B-1----:R-:W5:Y:S04]  /*238e0*/  LDL.LU R22, [R1+0x678] ;  /* 0x0006780001167983 */ /* 0x002f680000300800 */
[----:B------:R1:W-:Y:S04]  /*238f0*/  LDGSTS.E [R4+0x40800], [R2.64], P0 ;  /* 0x4080000002047fae */ /* 0x0003e80008121848 */
[----:B------:R-:W5:Y:S01]  /*23900*/  LDL.LU R18, [R1+0x6b8] ;  /* 0x0006b80001127983 */ /* 0x000f620000300800 */
[----:B-1----:R-:W-:-:S02]  /*23910*/  IMAD.MOV.U32 R2, RZ, RZ, R5 ;  /* 0x000000ffff027224 */ /* 0x002fc400078e0005 */
[----:B------:R-:W-:Y:S01]  /*23920*/  IMAD.MOV.U32 R3, RZ, RZ, R19 ;  /* 0x000000ffff037224 */ /* 0x000fe200078e0013 */
[----:B------:R-:W-:-:S04]  /*23930*/  IADD3 R26, P1, R26, UR7, RZ ;  /* 0x000000071a1a7c10 */ /* 0x000fc8000ff3e0ff */
[----:B------:R1:W-:Y:S01]  /*23940*/  LDGSTS.E [R4+0x41800], [R2.64], P0 ;  /* 0x4180000002047fae */ /* 0x0003e20008121848 */
[----:B------:R-:W-:-:S03]  /*23950*/  IADD3.X R27, R27, UR6, RZ, P1, !PT ;  /* 0x000000061b1b7c10 */ /* 0x000fc60008ffe4ff */
[----:B------:R1:W-:Y:S02]  /*23960*/  STL [R1+0x538], R19 ;  /* 0x0005381301007387 */ /* 0x0003e40000100800 */
[----:B-1----:R-:W-:Y:S01]  /*23970*/  MOV R2, R26 ;  /* 0x0000001a00027202 */ /* 0x002fe20000000f00 */
[----:B------:R-:W-:Y:S01]  /*23980*/  IMAD.MOV.U32 R3, RZ, RZ, R27 ;  /* 0x000000ffff037224 */ /* 0x000fe200078e001b */
[----:B------:R-:W5:Y:S04]  /*23990*/  LDL.LU R19, [R1+0x504] ;  /* 0x0005040001137983 */ /* 0x000f680000300800 */
[----:B------:R-:W5:Y:S01]  /*239a0*/  LDL.LU R5, [R1+0x544] ;  /* 0x0005440001057983 */ /* 0x000f620000300800 */
[----:B--2---:R-:W-:-:S03]  /*239b0*/  IADD3 R7, P2, R7, UR7, RZ ;  /* 0x0000000707077c10 */ /* 0x004fc6000ff5e0ff */
[----:B------:R-:W-:Y:S01]  /*239c0*/  STL [R1+0x57c], R26 ;  /* 0x00057c1a01007387 */ /* 0x000fe20000100800 */
[----:B------:R-:W-:-:S03]  /*239d0*/  IADD3.X R20, R20, UR6, RZ, P2, !PT ;  /* 0x0000000614147c10 */ /* 0x000fc600097fe4ff */
[----:B------:R-:W-:Y:S04]  /*239e0*/  STL [R1+0x578], R27 ;  /* 0x0005781b01007387 */ /* 0x000fe80000100800 */
[----:B------:R-:W-:Y:S04]  /*239f0*/  STL [R1+0x5bc], R7 ;  /* 0x0005bc0701007387 */ /* 0x000fe80000100800 */
[----:B------:R1:W-:Y:S04]  /*23a00*/  LDGSTS.E [R4+0x42800], [R2.64], P0 ;  /* 0x4280000002047fae */ /* 0x0003e80008121848 */
[----:B------:R2:W-:Y:S01]  /*23a10*/  STL [R1+0x5b8], R20 ;  /* 0x0005b81401007387 */ /* 0x0005e20000100800 */
[----:B-1----:R-:W-:-:S03]  /*23a20*/  IMAD.MOV.U32 R3, RZ, RZ, R20 ;  /* 0x000000ffff037224 */ /* 0x002fc600078e0014 */
[----:B--2---:R-:W2:Y:S01]  /*23a30*/  LDL.LU R20, [R1+0x500] ;  /* 0x0005000001147983 */ /* 0x004ea20000300800 */
[----:B------:R-:W-:-:S03]  /*23a40*/  IMAD.MOV.U32 R2, RZ, RZ, R7 ;  /* 0x000000ffff027224 */ /* 0x000fc600078e0007 */
[----:B------:R-:W2:Y:S04]  /*23a50*/  LDL.LU R7, [R1+0x540] ;  /* 0x0005400001077983 */ /* 0x000ea80000300800 */
[----:B------:R1:W-:Y:S01]  /*23a60*/  LDGSTS.E [R4+0x43800], [R2.64], P0 ;  /* 0x4380000002047fae */ /* 0x0003e20008121848 */
[----:B----4-:R-:W-:Y:S02]  /*23a70*/  IADD3 R23, P1, R23, UR7, RZ ;  /* 0x0000000717177c10 */ /* 0x010fe4000ff3e0ff */
[----:B------:R-:W-:Y:S02]  /*23a80*/  IADD3 R6, P2, R6, UR7, RZ ;  /* 0x0000000706067c10 */ /* 0x000fe4000ff5e0ff */
[----:B------:R-:W-:Y:S01]  /*23a90*/  IADD3.X R24, R24, UR6, RZ, P1, !PT ;  /* 0x0000000618187c10 */ /* 0x000fe20008ffe4ff */
[----:B------:R-:W-:Y:S01]  /*23aa0*/  STL [R1+0x5fc], R23 ;  /* 0x0005fc1701007387 */ /* 0x000fe20000100800 */
[----:B------:R-:W-:-:S03]  /*23ab0*/  IADD3.X R16, R16, UR6, RZ, P2, !PT ;  /* 0x0000000610107c10 */ /* 0x000fc600097fe4ff */
[----:B------:R-:W-:Y:S01]  /*23ac0*/  STL [R1+0x5f8], R24 ;  /* 0x0005f81801007387 */ /* 0x000fe20000100800 */
[----:B-1----:R-:W-:Y:S02]  /*23ad0*/  IMAD.MOV.U32 R2, RZ, RZ, R23 ;  /* 0x000000ffff027224 */ /* 0x002fe400078e0017 */
[----:B------:R-:W-:Y:S01]  /*23ae0*/  IMAD.MOV.U32 R3, RZ, RZ, R24 ;  /* 0x000000ffff037224 */ /* 0x000fe200078e0018 */
[----:B------:R-:W-:Y:S04]  /*23af0*/  STL [R1+0x63c], R6 ;  /* 0x00063c0601007387 */ /* 0x000fe80000100800 */
[----:B------:R1:W-:Y:S04]  /*23b00*/  STL [R1+0x638], R16 ;  /* 0x0006381001007387 */ /* 0x0003e80000100800 */
[----:B------:R-:W4:Y:S04]  /*23b10*/  LDL.LU R27, [R1+0x580] ;  /* 0x00058000011b7983 */ /* 0x000f280000300800 */
[----:B------:R-:W4:Y:S04]  /*23b20*/  LDL.LU R26, [R1+0x584] ;  /* 0x00058400011a7983 */ /* 0x000f280000300800 */
[----:B------:R1:W-:Y:S02]  /*23b30*/  LDGSTS.E [R4+0x44800], [R2.64], P0 ;  /* 0x4480000002047fae */ /* 0x0003e40008121848 */
[----:B-1----:R-:W-:-:S02]  /*23b40*/  IMAD.MOV.U32 R3, RZ, RZ, R16 ;  /* 0x000000ffff037224 */ /* 0x002fc400078e0010 */
[----:B------:R-:W-:Y:S01]  /*23b50*/  IMAD.MOV.U32 R2, RZ, RZ, R6 ;  /* 0x000000ffff027224 */ /* 0x000fe200078e0006 */
[----:B------:R-:W4:Y:S04]  /*23b60*/  LDL.LU R16, [R1+0x5c0] ;  /* 0x0005c00001107983 */ /* 0x000f280000300800 */
[----:B------:R-:W4:Y:S04]  /*23b70*/  LDL.LU R6, [R1+0x5c4] ;  /* 0x0005c40001067983 */ /* 0x000f280000300800 */
[----:B------:R1:W-:Y:S01]  /*23b80*/  LDGSTS.E [R4+0x45800], [R2.64], P0 ;  /* 0x4580000002047fae */ /* 0x0003e20008121848 */
[----:B---3--:R-:W-:-:S02]  /*23b90*/  IADD3 R21, P1, R21, UR7, RZ ;  /* 0x0000000715157c10 */ /* 0x008fc4000ff3e0ff */
[----:B-----5:R-:W-:Y:S02]  /*23ba0*/  IADD3 R17, P2, R17, UR7, RZ ;  /* 0x0000000711117c10 */ /* 0x020fe4000ff5e0ff */
[----:B------:R-:W-:Y:S01]  /*23bb0*/  IADD3.X R22, R22, UR6, RZ, P1, !PT ;  /* 0x0000000616167c10 */ /* 0x000fe20008ffe4ff */
[----:B-1----:R-:W-:Y:S01]  /*23bc0*/  IMAD.MOV.U32 R2, RZ, RZ, R21 ;  /* 0x000000ffff027224 */ /* 0x002fe200078e0015 */
[----:B------:R1:W-:Y:S02]  /*23bd0*/  STL [R1+0x67c], R21 ;  /* 0x00067c1501007387 */ /* 0x0003e40000100800 */
[----:B------:R-:W-:Y:S02]  /*23be0*/  MOV R3, R22 ;  /* 0x0000001600037202 */ /* 0x000fe40000000f00 */
[----:B------:R3:W-:Y:S01]  /*23bf0*/  STL [R1+0x678], R22 ;  /* 0x0006781601007387 */ /* 0x0007e20000100800 */
[----:B------:R-:W-:-:S03]  /*23c00*/  IADD3.X R18, R18, UR6, RZ, P2, !PT ;  /* 0x0000000612127c10 */ /* 0x000fc600097fe4ff */
[----:B------:R5:W-:Y:S04]  /*23c10*/  STL [R1+0x6bc], R17 ;  /* 0x0006bc1101007387 */ /* 0x000be80000100800 */
[----:B-1----:R-:W4:Y:S04]  /*23c20*/  LDL.LU R21, [R1+0x604] ;  /* 0x0006040001157983 */ /* 0x002f280000300800 */
[----:B------:R1:W-:Y:S04]  /*23c30*/  LDGSTS.E [R4+0x46800], [R2.64], P0 ;  /* 0x4680000002047fae */ /* 0x0003e80008121848 */
[----:B------:R2:W-:Y:S04]  /*23c40*/  STL [R1+0x6b8], R18 ;  /* 0x0006b81201007387 */ /* 0x0005e80000100800 */
[----:B---3--:R-:W3:Y:S01]  /*23c50*/  LDL.LU R22, [R1+0x644] ;  /* 0x0006440001167983 */ /* 0x008ee20000300800 */
[----:B-1----:R-:W-:-:S03]  /*23c60*/  IMAD.MOV.U32 R2, RZ, RZ, R17 ;  /* 0x000000ffff027224 */ /* 0x002fc600078e0011 */
[----:B------:R-:W3:Y:S01]  /*23c70*/  LDL.LU R23, [R1+0x600] ;  /* 0x0006000001177983 */ /* 0x000ee20000300800 */
[----:B------:R-:W-:Y:S01]  /*23c80*/  IMAD.MOV.U32 R3, RZ, RZ, R18 ;  /* 0x000000ffff037224 */ /* 0x000fe200078e0012 */
[----:B-----5:R-:W-:Y:S02]  /*23c90*/  LOP3.LUT R17, R203, 0x50, RZ, 0x3c, !PT ;  /* 0x00000050cb117812 */ /* 0x020fe400078e3cff */
[----:B------:R-:W5:Y:S01]  /*23ca0*/  LDL.LU R24, [R1+0x640] ;  /* 0x0006400001187983 */ /* 0x000f620000300800 */
[----:B------:R-:W-:-:S03]  /*23cb0*/  IADD3 R19, P1, R19, UR7, RZ ;  /* 0x0000000713137c10 */ /* 0x000fc6000ff3e0ff */
[----:B------:R1:W-:Y:S01]  /*23cc0*/  LDGSTS.E [R4+0x47800], [R2.64], P0 ;  /* 0x4780000002047fae */ /* 0x0003e20008121848 */
[----:B------:R-:W-:-:S03]  /*23cd0*/  IADD3 R5, P2, R5, UR7, RZ ;  /* 0x0000000705057c10 */ /* 0x000fc6000ff5e0ff */
[----:B------:R2:W-:Y:S04]  /*23ce0*/  STL [R1+0x504], R19 ;  /* 0x0005041301007387 */ /* 0x0005e80000100800 */
[----:B------:R-:W-:Y:S01]  /*23cf0*/  STL [R1+0x544], R5 ;  /* 0x0005440501007387 */ /* 0x000fe20000100800 */
[----:B-1----:R-:W-:-:S04]  /*23d00*/  IMAD.U32 R4, RZ, RZ, UR5 ;  /* 0x00000005ff047e24 */ /* 0x002fc8000f8e00ff */
[----:B------:R-:W-:Y:S02]  /*23d10*/  IMAD R4, R4, 0x8000, R17 ;  /* 0x0000800004047824 */ /* 0x000fe400078e0211 */
[----:B------:R-:W-:Y:S01]  /*23d20*/  IMAD.MOV.U32 R2, RZ, RZ, R19 ;  /* 0x000000ffff027224 */ /* 0x000fe200078e0013 */
[----:B--2---:R-:W-:-:S05]  /*23d30*/  IADD3.X R20, R20, UR6, RZ, P1, !PT ;  /* 0x0000000614147c10 */ /* 0x004fca0008ffe4ff */
[----:B------:R1:W-:Y:S04]  /*23d40*/  STL [R1+0x500], R20 ;  /* 0x0005001401007387 */ /* 0x0003e80000100800 */
[----:B------:R-:W2:Y:S01]  /*23d50*/  LDL.LU R17, [R1+0x684] ;  /* 0x0006840001117983 */ /* 0x000ea20000300800 */
[----:B------:R-:W-:-:S03]  /*23d60*/  IMAD.MOV.U32 R3, RZ, RZ, R20 ;  /* 0x000000ffff037224 */ /* 0x000fc600078e0014 */
[----:B------:R-:W2:Y:S01]  /*23d70*/  LDL.LU R18, [R1+0x6c4] ;  /* 0x0006c40001127983 */ /* 0x000ea20000300800 */
[----:B------:R-:W-:-:S03]  /*23d80*/  IADD3.X R7, R7, UR6, RZ, P2, !PT ;  /* 0x0000000607077c10 */ /* 0x000fc600097fe4ff */
[----:B------:R-:W2:Y:S04]  /*23d90*/  LDL.LU R19, [R1+0x680] ;  /* 0x0006800001137983 */ /* 0x000ea80000300800 */
[----:B-1----:R-:W2:Y:S04]  /*23da0*/  LDL.LU R20, [R1+0x6c0] ;  /* 0x0006c00001147983 */ /* 0x002ea80000300800 */
        /* <DEDUP_REMOVED lines=14> */
[----:B------:R-:W-:-:S04]  /*23e90*/  IADD3 R6, P2, R6, UR7, RZ ;  /* 0x0000000706067c10 */ /* 0x000fc8000ff5e0ff */
[----:B------:R-:W-:Y:S01]  /*23ea0*/  IADD3.X R16, R16, UR6, RZ, P2, !PT ;  /* 0x0000000610107c10 */ /* 0x000fe200097fe4ff */
[----:B------:R-:W-:Y:S04]  /*23eb0*/  STL [R1+0x5c4], R6 ;  /* 0x0005c40601007387 */ /* 0x000fe80000100800 */
[----:B------:R4:W-:Y:S01]  /*23ec0*/  STL [R1+0x5c0], R16 ;  /* 0x0005c01001007387 */ /* 0x0009e20000100800 */
[----:B-1----:R-:W-:Y:S02]  /*23ed0*/  IMAD.MOV.U32 R3, RZ, RZ, R16 ;  /* 0x000000ffff037224 */ /* 0x002fe400078e0010 */
[----:B------:R-:W-:-:S05]  /*23ee0*/  IMAD.MOV.U32 R2, RZ, RZ, R6 ;  /* 0x000000ffff027224 */ /* 0x000fca00078e0006 */
[----:B------:R1:W-:Y:S04]  /*23ef0*/  LDGSTS.E [R4+0x43a00], [R2.64], P0 ;  /* 0x43a0000002047fae */ /* 0x0003e80008121848 */
[----:B----4-:R-:W4:Y:S04]  /*23f00*/  LDL.LU R16, [R1+0x508] ;  /* 0x0005080001107983 */ /* 0x010f280000300800 */
[----:B------:R-:W4:Y:S01]  /*23f10*/  LDL.LU R6, [R1+0x548] ;  /* 0x0005480001067983 */ /* 0x000f220000300800 */
[----:B------:R-:W-:-:S05]  /*23f20*/  IADD3 R21, P1, R21, UR7, RZ ;  /* 0x0000000715157c10 */ /* 0x000fca000ff3e0ff */
[----:B------:R-:W-:Y:S01]  /*23f30*/  STL [R1+0x604], R21 ;  /* 0x0006041501007387 */ /* 0x000fe20000100800 */
[----:B-1----:R-:W-:Y:S01]  /*23f40*/  IMAD.MOV.U32 R2, RZ, RZ, R21 ;  /* 0x000000ffff027224 */ /* 0x002fe200078e0015 */
[----:B---3--:R-:W-:Y:S02]  /*23f50*/  IADD3 R22, P2, R22, UR7, RZ ;  /* 0x0000000716167c10 */ /* 0x008fe4000ff5e0ff */
[----:B------:R-:W-:Y:S02]  /*23f60*/  IADD3.X R23, R23, UR6, RZ, P1, !PT ;  /* 0x0000000617177c10 */ /* 0x000fe40008ffe4ff */
[----:B-----5:R-:W-:-:S03]  /*23f70*/  IADD3.X R24, R24, UR6, RZ, P2, !PT ;  /* 0x0000000618187c10 */ /* 0x020fc600097fe4ff */
[----:B------:R-:W-:Y:S01]  /*23f80*/  IMAD.MOV.U32 R3, RZ, RZ, R23 ;  /* 0x000000ffff037224 */ /* 0x000fe200078e0017 */
[----:B------:R1:W-:Y:S04]  /*23f90*/  STL [R1+0x600], R23 ;  /* 0x0006001701007387 */ /* 0x0003e80000100800 */
[----:B------:R-:W-:Y:S04]  /*23fa0*/  STL [R1+0x644], R22 ;  /* 0x0006441601007387 */ /* 0x000fe80000100800 */
[----:B------:R3:W-:Y:S04]  /*23fb0*/  LDGSTS.E [R4+0x44a00], [R2.64], P0 ;  /* 0x44a0000002047fae */ /* 0x0007e80008121848 */
[----:B-1----:R-:W5:Y:S04]  /*23fc0*/  LDL.LU R23, [R1+0x58c] ;  /* 0x00058c0001177983 */ /* 0x002f680000300800 */
[----:B------:R1:W-:Y:S04]  /*23fd0*/  STL [R1+0x640], R24 ;  /* 0x0006401801007387 */ /* 0x0003e80000100800 */
[----:B------:R-:W5:Y:S01]  /*23fe0*/  LDL.LU R21, [R1+0x5cc] ;  /* 0x0005cc0001157983 */ /* 0x000f620000300800 */
[----:B---3--:R-:W-:-:S02]  /*23ff0*/  IMAD.MOV.U32 R2, RZ, RZ, R22 ;  /* 0x000000ffff027224 */ /* 0x008fc400078e0016 */
[----:B------:R-:W-:Y:S02]  /*24000*/  IMAD.MOV.U32 R3, RZ, RZ, R24 ;  /* 0x000000ffff037224 */ /* 0x000fe400078e0018 */
[----:B-1----:R-:W3:Y:S04]  /*24010*/  LDL.LU R24, [R1+0x588] ;  /* 0x0005880001187983 */ /* 0x002ee80000300800 */
[----:B------:R-:W3:Y:S04]  /*24020*/  LDL.LU R22, [R1+0x5c8] ;  /* 0x0005c80001167983 */ /* 0x000ee80000300800 */
[----:B------:R1:W-:Y:S01]  /*24030*/  LDGSTS.E [R4+0x45a00], [R2.64], P0 ;  /* 0x45a0000002047fae */ /* 0x0003e20008121848 */
[----:B--2---:R-:W-:-:S02]  /*24040*/  IADD3 R17, P1, R17, UR7, RZ ;  /* 0x0000000711117c10 */ /* 0x004fc4000ff3e0ff */
[----:B------:R-:W-:Y:S02]  /*24050*/  IADD3 R18, P2, R18, UR7, RZ ;  /* 0x0000000712127c10 */ /* 0x000fe4000ff5e0ff */
[----:B------:R-:W-:Y:S01]  /*24060*/  IADD3.X R19, R19, UR6, RZ, P1, !PT ;  /* 0x0000000613137c10 */ /* 0x000fe20008ffe4ff */
[----:B------:R-:W-:Y:S01]  /*24070*/  STL [R1+0x684], R17 ;  /* 0x0006841101007387 */ /* 0x000fe20000100800 */
[----:B-1----:R-:W-:Y:S01]  /*24080*/  IMAD.MOV.U32 R2, RZ, RZ, R17 ;  /* 0x000000ffff027224 */ /* 0x002fe200078e0011 */
[----:B------:R-:W-:Y:S02]  /*24090*/  IADD3.X R20, R20, UR6, RZ, P2, !PT ;  /* 0x0000000614147c10 */ /* 0x000fe400097fe4ff */
[----:B------:R1:W-:Y:S01]  /*240a0*/  STL [R1+0x680], R19 ;  /* 0x0006801301007387 */ /* 0x0003e20000100800 */
[----:B------:R-:W-:-:S03]  /*240b0*/  MOV R3, R19 ;  /* 0x0000001300037202 */ /* 0x000fc60000000f00 */
[----:B------:R-:W-:Y:S04]  /*240c0*/  STL [R1+0x6c4], R18 ;  /* 0x0006c41201007387 */ /* 0x000fe80000100800 */
[----:B------:R2:W-:Y:S04]  /*240d0*/  LDGSTS.E [R4+0x46a00], [R2.64], P0 ;  /* 0x46a0000002047fae */ /* 0x0005e80008121848 */
[----:B-1----:R-:W3:Y:S04]  /*240e0*/  LDL.LU R19, [R1+0x60c] ;  /* 0x00060c0001137983 */ /* 0x002ee80000300800 */
[----:B------:R1:W-:Y:S04]  /*240f0*/  STL [R1+0x6c0], R20 ;  /* 0x0006c01401007387 */ /* 0x0003e80000100800 */
[----:B------:R-:W3:Y:S01]  /*24100*/  LDL.LU R17, [R1+0x64c] ;  /* 0x00064c0001117983 */ /* 0x000ee20000300800 */
[----:B--2---:R-:W-:-:S02]  /*24110*/  IMAD.MOV.U32 R3, RZ, RZ, R20 ;  /* 0x000000ffff037224 */ /* 0x004fc400078e0014 */
[----:B------:R-:W-:Y:S01]  /*24120*/  IMAD.MOV.U32 R2, RZ, RZ, R18 ;  /* 0x000000ffff027224 */ /* 0x000fe200078e0012 */
[----:B-1----:R-:W3:Y:S01]  /*24130*/  LDL.LU R20, [R1+0x608] ;  /* 0x0006080001147983 */ /* 0x002ee20000300800 */
[----:B------:R-:W-:-:S03]  /*24140*/  IADD3 R7, P1, R7, UR7, RZ ;  /* 0x0000000707077c10 */ /* 0x000fc6000ff3e0ff */
[----:B------:R-:W3:Y:S01]  /*24150*/  LDL.LU R18, [R1+0x648] ;  /* 0x0006480001127983 */ /* 0x000ee20000300800 */
[----:B------:R-:W-:-:S03]  /*24160*/  IADD3 R5, P2, R5, UR7, RZ ;  /* 0x0000000705057c10 */ /* 0x000fc6000ff5e0ff */
[----:B------:R1:W-:Y:S04]  /*24170*/  LDGSTS.E [R4+0x47a00], [R2.64], P0 ;  /* 0x47a0000002047fae */ /* 0x0003e80008121848 */
[----:B------:R4:W-:Y:S01]  /*24180*/  STL [R1+0x50c], R7 ;  /* 0x00050c0701007387 */ /* 0x0009e20000100800 */
[----:B-1----:R-:W-:Y:S02]  /*24190*/  IMAD.U32 R4, RZ, RZ, UR5 ;  /* 0x00000005ff047e24 */ /* 0x002fe4000f8e00ff */
[----:B------:R-:W-:Y:S02]  /*241a0*/  IMAD.MOV.U32 R2, RZ, RZ, R7 ;  /* 0x000000ffff027224 */ /* 0x000fe400078e0007 */
[----:B------:R-:W-:Y:S01]  /*241b0*/  IMAD R4, R4, 0x8000, R25 ;  /* 0x0000800004047824 */ /* 0x000fe200078e0219 */
[----:B------:R1:W-:Y:S01]  /*241c0*/  STL [R1+0x54c], R5 ;  /* 0x00054c0501007387 */ /* 0x0003e20000100800 */
[----:B----4-:R-:W-:-:S02]  /*241d0*/  IADD3.X R16, R16, UR6, RZ, P1, !PT ;  /* 0x0000000610107c10 */ /* 0x010fc40008ffe4ff */
[----:B------:R-:W-:-:S03]  /*241e0*/  IADD3.X R6, R6, UR6, RZ, P2, !PT ;  /* 0x0000000606067c10 */ /* 0x000fc600097fe4ff */
[----:B------:R-:W-:Y:S01]  /*241f0*/  IMAD.MOV.U32 R3, RZ, RZ, R16 ;  /* 0x000000ffff037224 */ /* 0x000fe200078e0010 */
[----:B------:R4:W-:Y:S04]  /*24200*/  STL [R1+0x508], R16 ;  /* 0x0005081001007387 */ /* 0x0009e80000100800 */
[----:B------:R1:W-:Y:S04]  /*24210*/  LDGSTS.E [R4+0x40c00], [R2.64], P0 ;  /* 0x40c0000002047fae */ /* 0x0003e80008121848 */
[----:B------:R4:W-:Y:S04]  /*24220*/  STL [R1+0x548], R6 ;  /* 0x0005480601007387 */ /* 0x0009e80000100800 */
[----:B------:R-:W2:Y:S01]  /*24230*/  LDL.LU R7, [R1+0x688] ;  /* 0x0006880001077983 */ /* 0x000ea20000300800 */
[----:B-1----:R-:W-:-:S03]  /*24240*/  IMAD.MOV.U32 R2, RZ, RZ, R5 ;  /* 0x000000ffff027224 */ /* 0x002fc600078e0005 */
[----:B------:R-:W2:Y:S01]  /*24250*/  LDL.LU R5, [R1+0x68c] ;  /* 0x00068c0001057983 */ /* 0x000ea20000300800 */
[----:B------:R-:W-:-:S03]  /*24260*/  IMAD.MOV.U32 R3, RZ, RZ, R6 ;  /* 0x000000ffff037224 */ /* 0x000fc600078e0006 */
[----:B----4-:R-:W4:Y:S04]  /*24270*/  LDL.LU R16, [R1+0x6c8] ;  /* 0x0006c80001107983 */ /* 0x010f280000300800 */
[----:B------:R-:W4:Y:S04]  /*24280*/  LDL.LU R6, [R1+0x6cc] ;  /* 0x0006cc0001067983 */ /* 0x000f280000300800 */
[----:B------:R1:W-:Y:S01]  /*24290*/  LDGSTS.E [R4+0x41c00], [R2.64], P0 ;  /* 0x41c0000002047fae */ /* 0x0003e20008121848 */
[----:B-----5:R-:W-:Y:S02]  /*242a0*/  IADD3 R23, P1, R23, UR7, RZ ;  /* 0x0000000717177c10 */ /* 0x020fe4000ff3e0ff */
[----:B------:R-:W-:-:S03]  /*242b0*/  IADD3 R21, P2, R21, UR7, RZ ;  /* 0x0000000715157c10 */ /* 0x000fc6000ff5e0ff */
[----:B------:R5:W-:Y:S01]  /*242c0*/  STL [R1+0x58c], R23 ;  /* 0x00058c1701007387 */ /* 0x000be20000100800 */
[----:B---3--:R-:W-:Y:S02]  /*242d0*/  IADD3.X R24, R24, UR6, RZ, P1, !PT ;  /* 0x0000000618187c10 */ /* 0x008fe40008ffe4ff */
[----:B------:R-:W-:-:S03]  /*242e0*/  IADD3.X R22, R22, UR6, RZ, P2, !PT ;  /* 0x0000000616167c10 */ /* 0x000fc600097fe4ff */
[----:B------:R-:W-:Y:S04]  /*242f0*/  STL [R1+0x588], R24 ;  /* 0x0005881801007387 */ /* 0x000fe80000100800 */
[----:B------:R3:W-:Y:S04]  /*24300*/  STL [R1+0x5cc], R21 ;  /* 0x0005cc1501007387 */ /* 0x0007e80000100800 */
[----:B------:R3:W-:Y:S04]  /*24310*/  STL [R1+0x5c8], R22 ;  /* 0x0005c81601007387 */ /* 0x0007e80000100800 */
[----:B------:R-:W4:Y:S04]  /*24320*/  LDL.LU R28, [R1+0x510] ;  /* 0x00051000011c7983 */ /* 0x000f280000300800 */
[----:B------:R-:W4:Y:S01]  /*24330*/  LDL.LU R27, [R1+0x514] ;  /* 0x00051400011b7983 */ /* 0x000f220000300800 */
[----:B-1----:R-:W-:Y:S01]  /*24340*/  MOV R2, R23 ;  /* 0x0000001700027202 */ /* 0x002fe20000000f00 */
[----:B------:R-:W-:-:S02]  /*24350*/  IMAD.MOV.U32 R3, RZ, RZ, R24 ;  /* 0x000000ffff037224 */ /* 0x000fc400078e0018 */
[----:B------:R-:W4:Y:S04]  /*24360*/  LDL.LU R25, [R1+0x554] ;  /* 0x0005540001197983 */ /* 0x000f280000300800 */
[----:B------:R1:W-:Y:S01]  /*24370*/  LDGSTS.E [R4+0x42c00], [R2.64], P0 ;  /* 0x42c0000002047fae */ /* 0x0003e20008121848 */
[----:B------:R-:W-:Y:S02]  /*24380*/  IADD3 R19, P1, R19, UR7, RZ ;  /* 0x0000000713137c10 */ /* 0x000fe4000ff3e0ff */
[----:B------:R-:W-:-:S03]  /*24390*/  IADD3 R17, P2, R17, UR7, RZ ;  /* 0x0000000711117c10 */ /* 0x000fc6000ff5e0ff */
[----:B------:R-:W-:Y:S01]  /*243a0*/  STL [R1+0x60c], R19 ;  /* 0x00060c1301007387 */ /* 0x000fe20000100800 */
[----:B------:R-:W-:Y:S02]  /*243b0*/  IADD3.X R20, R20, UR6, RZ, P1, !PT ;  /* 0x0000000614147c10 */ /* 0x000fe40008ffe4ff */
[----:B------:R-:W-:-:S03]  /*243c0*/  IADD3.X R18, R18, UR6, RZ, P2, !PT ;  /* 0x0000000612127c10 */ /* 0x000fc600097fe4ff */
[----:B------:R3:W-:Y:S04]  /*243d0*/  STL [R1+0x608], R20 ;  /* 0x0006081401007387 */ /* 0x0007e80000100800 */
[----:B------:R-:W-:Y:S04]  /*243e0*/  STL [R1+0x64c], R17 ;  /* 0x00064c1101007387 */ /* 0x000fe80000100800 */
[----:B------:R-:W4:Y:S01]  /*243f0*/  LDL.LU R26, [R1+0x550] ;  /* 0x00055000011a7983 */ /* 0x000f220000300800 */
[----:B-1----:R-:W-:-:S03]  /*24400*/  IMAD.MOV.U32 R2, RZ, RZ, R21 ;  /* 0x000000ffff027224 */ /* 0x002fc600078e0015 */
[----:B------:R1:W-:Y:S01]  /*24410*/  STL [R1+0x648], R18 ;  /* 0x0006481201007387 */ /* 0x0003e20000100800 */
[----:B------:R-:W-:-:S03]  /*24420*/  IMAD.MOV.U32 R3, RZ, RZ, R22 ;  /* 0x000000ffff037224 */ /* 0x000fc600078e0016 */
[----:B-----5:R-:W5:Y:S04]  /*24430*/  LDL.LU R23, [R1+0x594] ;  /* 0x0005940001177983 */ /* 0x020f680000300800 */
[----:B---3--:R-:W3:Y:S04]  /*24440*/  LDL.LU R21, [R1+0x5d4] ;  /* 0x0005d40001157983 */ /* 0x008ee80000300800 */
[----:B------:R-:W3:Y:S04]  /*24450*/  LDL.LU R24, [R1+0x590] ;  /* 0x0005900001187983 */ /* 0x000ee80000300800 */
[----:B------:R1:W-:Y:S04]  /*24460*/  LDGSTS.E [R4+0x43c00], [R2.64], P0 ;  /* 0x43c0000002047fae */ /* 0x0003e80008121848 */
[----:B------:R-:W3:Y:S01]  /*24470*/  LDL.LU R22, [R1+0x5d0] ;  /* 0x0005d00001167983 */ /* 0x000ee20000300800 */
[----:B-1----:R-:W-:-:S02]  /*24480*/  IMAD.MOV.U32 R2, RZ, RZ, R19 ;  /* 0x000000ffff027224 */ /* 0x002fc400078e0013 */
[----:B------:R-:W-:Y:S02]  /*24490*/  IMAD.MOV.U32 R3, RZ, RZ, R20 ;  /* 0x000000ffff037224 */ /* 0x000fe400078e0014 */
[----:B------:R-:W3:Y:S04]  /*244a0*/  LDL.LU R20, [R1+0x610] ;  /* 0x0006100001147983 */ /* 0x000ee80000300800 */
[----:B------:R-:W3:Y:S04]  /*244b0*/  LDL.LU R19, [R1+0x614] ;  /* 0x0006140001137983 */ /* 0x000ee80000300800 */
[----:B------:R1:W-:Y:S02]  /*244c0*/  LDGSTS.E [R4+0x44c00], [R2.64], P0 ;  /* 0x44c0000002047fae */ /* 0x0003e40008121848 */
[----:B-1----:R-:W-:-:S02]  /*244d0*/  IMAD.MOV.U32 R2, RZ, RZ, R17 ;  /* 0x000000ffff027224 */ /* 0x002fc400078e0011 */
[----:B------:R-:W-:Y:S02]  /*244e0*/  IMAD.MOV.U32 R3, RZ, RZ, R18 ;  /* 0x000000ffff037224 */ /* 0x000fe400078e0012 */
[----:B------:R-:W3:Y:S04]  /*244f0*/  LDL.LU R18, [R1+0x650] ;  /* 0x0006500001127983 */ /* 0x000ee80000300800 */
[----:B------:R-:W3:Y:S04]  /*24500*/  LDL.LU R17, [R1+0x654] ;  /* 0x0006540001117983 */ /* 0x000ee80000300800 */
[----:B------:R1:W-:Y:S01]  /*24510*/  LDGSTS.E [R4+0x45c00], [R2.64], P0 ;  /* 0x45c0000002047fae */ /* 0x0003e20008121848 */
[----:B--2---:R-:W-:-:S04]  /*24520*/  IADD3 R5, P1, R5, UR7, RZ ;  /* 0x0000000705057c10 */ /* 0x004fc8000ff3e0ff */
[----:B------:R-:W-:Y:S02]  /*24530*/  IADD3.X R7, R7, UR6, RZ, P1, !PT ;  /* 0x0000000607077c10 */ /* 0x000fe40008ffe4ff */
[----:B----4-:R-:W-:Y:S01]  /*24540*/  IADD3 R6, P2, R6, UR7, RZ ;  /* 0x0000000706067c10 */ /* 0x010fe2000ff5e0ff */
[----:B------:R-:W-:Y:S01]  /*24550*/  STL [R1+0x68c], R5 ;  /* 0x00068c0501007387 */ /* 0x000fe20000100800 */
[----:B-1----:R-:W-:Y:S01]  /*24560*/  IMAD.MOV.U32 R2, RZ, RZ, R5 ;  /* 0x000000ffff027224 */ /* 0x002fe200078e0005 */
[----:B------:R-:W-:Y:S02]  /*24570*/  MOV R3, R7 ;  /* 0x0000000700037202 */ /* 0x000fe40000000f00 */
[----:B------:R-:W-:Y:S01]  /*24580*/  IADD3.X R16, R16, UR6, RZ, P2, !PT ;  /* 0x0000000610107c10 */ /* 0x000fe200097fe4ff */
[----:B------:R1:W-:Y:S04]  /*24590*/  STL [R1+0x688], R7 ;  /* 0x0006880701007387 */ /* 0x0003e80000100800 */
[----:B------:R-:W-:Y:S04]  /*245a0*/  STL [R1+0x6cc], R6 ;  /* 0x0006cc0601007387 */ /* 0x000fe80000100800 */
[----:B------:R2:W-:Y:S04]  /*245b0*/  LDGSTS.E [R4+0x46c00], [R2.64], P0 ;  /* 0x46c0000002047fae */ /* 0x0005e80008121848 */
[----:B-1----:R-:W4:Y:S04]  /*245c0*/  LDL.LU R7, [R1+0x694] ;  /* 0x0006940001077983 */ /* 0x002f280000300800 */
[----:B------:R1:W-:Y:S04]  /*245d0*/  STL [R1+0x6c8], R16 ;  /* 0x0006c81001007387 */ /* 0x0003e80000100800 */
[----:B------:R-:W4:Y:S01]  /*245e0*/  LDL.LU R5, [R1+0x6d4] ;  /* 0x0006d40001057983 */ /* 0x000f220000300800 */
[----:B--2---:R-:W-:-:S03]  /*245f0*/  IMAD.MOV.U32 R3, RZ, RZ, R16 ;  /* 0x000000ffff037224 */ /* 0x004fc600078e0010 */
[----:B-1----:R-:W2:Y:S01]  /*24600*/  LDL.LU R16, [R1+0x690] ;  /* 0x0006900001107983 */ /* 0x002ea20000300800 */
[----:B------:R-:W-:-:S03]  /*24610*/  IMAD.MOV.U32 R2, RZ, RZ, R6 ;  /* 0x000000ffff027224 */ /* 0x000fc600078e0006 */
[----:B------:R-:W2:Y:S01]  /*24620*/  LDL.LU R6, [R1+0x6d0] ;  /* 0x0006d00001067983 */ /* 0x000ea20000300800 */
[----:B------:R-:W-:-:S03]  /*24630*/  LOP3.LUT R29, R203, 0x70, RZ, 0x3c, !PT ;  /* 0x00000070cb1d7812 */ /* 0x000fc600078e3cff */
[----:B------:R1:W-:Y:S02]  /*24640*/  LDGSTS.E [R4+0x47c00], [R2.64], P0 ;  /* 0x47c0000002047fae */ /* 0x0003e40008121848 */
[----:B-1----:R-:W-:-:S04]  /*24650*/  IMAD.U32 R4, RZ, RZ, UR5 ;  /* 0x00000005ff047e24 */ /* 0x002fc8000f8e00ff */
[----:B------:R-:W-:Y:S01]  /*24660*/  IMAD R4, R4, 0x8000, R29 ;  /* 0x0000800004047824 */ /* 0x000fe200078e021d */
[----:B------:R-:W-:-:S04]  /*24670*/  IADD3 R27, P1, R27, UR7, RZ ;  /* 0x000000071b1b7c10 */ /* 0x000fc8000ff3e0ff */
[----:B------:R-:W-:Y:S02]  /*24680*/  IADD3.X R28, R28, UR6, RZ, P1, !PT ;  /* 0x000000061c1c7c10 */ /* 0x000fe40008ffe4ff */
[----:B------:R-:W-:Y:S01]  /*24690*/  IADD3 R25, P2, R25, UR7, RZ ;  /* 0x0000000719197c10 */ /* 0x000fe2000ff5e0ff */
[----:B------:R-:W-:Y:S02]  /*246a0*/  IMAD.MOV.U32 R2, RZ, RZ, R27 ;  /* 0x000000ffff027224 */ /* 0x000fe400078e001b */
[----:B------:R-:W-:-:S05]  /*246b0*/  IMAD.MOV.U32 R3, RZ, RZ, R28 ;  /* 0x000000ffff037224 */ /* 0x000fca00078e001c */
[----:B------:R1:W-:Y:S02]  /*246c0*/  LDGSTS.E [R4+0x40e00], [R2.64], P0 ;  /* 0x40e0000002047fae */ /* 0x0003e40008121848 */
[----:B-1----:R-:W-:Y:S01]  /*246d0*/  IMAD.MOV.U32 R2, RZ, RZ, R25 ;  /* 0x000000ffff027224 */ /* 0x002fe200078e0019 */
[----:B------:R-:W-:-:S05]  /*246e0*/  IADD3.X R26, R26, UR6, RZ, P2, !PT ;  /* 0x000000061a1a7c10 */ /* 0x000fca00097fe4ff */
[----:B------:R-:W-:Y:S01]  /*246f0*/  IMAD.MOV.U32 R3, RZ, RZ, R26 ;  /* 0x000000ffff037224 */ /* 0x000fe200078e001a */
[----:B-----5:R-:W-:-:S04]  /*24700*/  IADD3 R23, P1, R23, UR7, RZ ;  /* 0x0000000717177c10 */ /* 0x020fc8000ff3e0ff */
[----:B------:R1:W-:Y:S01]  /*24710*/  LDGSTS.E [R4+0x41e00], [R2.64], P0 ;  /* 0x41e0000002047fae */ /* 0x0003e20008121848 */
[----:B---3--:R-:W-:Y:S02]  /*24720*/  IADD3 R21, P2, R21, UR7, RZ ;  /* 0x0000000715157c10 */ /* 0x008fe4000ff5e0ff */
[----:B------:R-:W-:Y:S02]  /*24730*/  IADD3.X R24, R24, UR6, RZ, P1, !PT ;  /* 0x0000000618187c10 */ /* 0x000fe40008ffe4ff */
[----:B-1----:R-:W-:-:S03]  /*24740*/  MOV R2, R23 ;  /* 0x0000001700027202 */ /* 0x002fc60000000f00 */
[----:B------:R-:W-:Y:S01]  /*24750*/  IMAD.MOV.U32 R3, RZ, RZ, R24 ;  /* 0x000000ffff037224 */ /* 0x000fe200078e0018 */
[----:B------:R-:W-:-:S04]  /*24760*/  IADD3.X R22, R22, UR6, RZ, P2, !PT ;  /* 0x0000000616167c10 */ /* 0x000fc800097fe4ff */
[----:B------:R1:W-:Y:S01]  /*24770*/  LDGSTS.E [R4+0x42e00], [R2.64], P0 ;  /* 0x42e0000002047fae */ /* 0x0003e20008121848 */
[----:B------:R-:W-:Y:S01]  /*24780*/  IADD3 R19, P1, R19, UR7, RZ ;  /* 0x0000000713137c10 */ /* 0x000fe2000ff3e0ff */
[----:B-1----:R-:W-:Y:S02]  /*24790*/  IMAD.MOV.U32 R2, RZ, RZ, R21 ;  /* 0x000000ffff027224 */ /* 0x002fe400078e0015 */
[----:B------:R-:W-:Y:S01]  /*247a0*/  IMAD.MOV.U32 R3, RZ, RZ, R22 ;  /* 0x000000ffff037224 */ /* 0x000fe200078e0016 */
[----:B------:R-:W-:-:S04]  /*247b0*/  IADD3.X R20, R20, UR6, RZ, P1, !PT ;  /* 0x0000000614147c10 */ /* 0x000fc80008ffe4ff */
[----:B------:R1:W-:Y:S04]  /*247c0*/  LDGSTS.E [R4+0x43e00], [R2.64], P0 ;  /* 0x43e0000002047fae */ /* 0x0003e80008121848 */
[----:B------:R-:W-:Y:S01]  /*247d0*/  STL [R1+0x514], R27 ;  /* 0x0005141b01007387 */ /* 0x000fe20000100800 */
[----:B-1----:R-:W-:Y:S01]  /*247e0*/  IMAD.MOV.U32 R2, RZ, RZ, R19 ;  /* 0x000000ffff027224 */ /* 0x002fe200078e0013 */
[----:B------:R-:W-:Y:S01]  /*247f0*/  IADD3 R17, P2, R17, UR7, RZ ;  /* 0x0000000711117c10 */ /* 0x000fe2000ff5e0ff */
[----:B------:R-:W-:-:S03]  /*24800*/  IMAD.MOV.U32 R3, RZ, RZ, R20 ;  /* 0x000000ffff037224 */ /* 0x000fc600078e0014 */
[----:B------:R-:W-:Y:S01]  /*24810*/  IADD3.X R18, R18, UR6, RZ, P2, !PT ;  /* 0x0000000612127c10 */ /* 0x000fe200097fe4ff */
[----:B------:R-:W-:Y:S04]  /*24820*/  STL [R1+0x554], R25 ;  /* 0x0005541901007387 */ /* 0x000fe80000100800 */
[----:B------:R1:W-:Y:S04]  /*24830*/  LDGSTS.E [R4+0x44e00], [R2.64], P0 ;  /* 0x44e0000002047fae */ /* 0x0003e80008121848 */
[----:B------:R-:W-:Y:S01]  /*24840*/  STL [R1+0x510], R28 ;  /* 0x0005101c01007387 */ /* 0x000fe20000100800 */
[----:B------:R-:W-:-:S03]  /*24850*/  IMAD.MOV.U32 R200, RZ, RZ, 0x7f ;  /* 0x0000007fffc87424 */ /* 0x000fc600078e00ff */
[----:B------:R-:W-:Y:S01]  /*24860*/  STL [R1+0x550], R26 ;  /* 0x0005501a01007387 */ /* 0x000fe20000100800 */
[----:B-1----:R-:W-:Y:S02]  /*24870*/  IMAD.MOV.U32 R2, RZ, RZ, R17 ;  /* 0x000000ffff027224 */ /* 0x002fe400078e0011 */
[----:B------:R-:W-:Y:S01]  /*24880*/  IMAD.MOV.U32 R3, RZ, RZ, R18 ;  /* 0x000000ffff037224 */ /* 0x000fe200078e0012 */
[----:B------:R-:W-:Y:S04]  /*24890*/  STL [R1+0x594], R23 ;  /* 0x0005941701007387 */ /* 0x000fe80000100800 */
[----:B------:R-:W-:Y:S04]  /*248a0*/  STL [R1+0x590], R24 ;  /* 0x0005901801007387 */ /* 0x000fe80000100800 */
[----:B------:R-:W-:Y:S04]  /*248b0*/  STL [R1+0x5d4], R21 ;  /* 0x0005d41501007387 */ /* 0x000fe80000100800 */
[----:B------:R-:W-:Y:S04]  /*248c0*/  STL [R1+0x5d0], R22 ;  /* 0x0005d01601007387 */ /* 0x000fe80000100800 */
[----:B------:R1:W-:Y:S01]  /*248d0*/  LDGSTS.E [R4+0x45e00], [R2.64], P0 ;  /* 0x45e0000002047fae */ /* 0x0003e20008121848 */
[----:B------:R-:W-:-:S03]  /*248e0*/  IADD3 R200, R200, c[0x0][0x180], RZ ;  /* 0x00006000c8c87a10 */ /* 0x000fc60007ffe0ff */
[----:B------:R-:W-:Y:S04]  /*248f0*/  STL [R1+0x614], R19 ;  /* 0x0006141301007387 */ /* 0x000fe80000100800 */
[----:B------:R-:W-:Y:S04]  /*24900*/  STL [R1+0x610], R20 ;  /* 0x0006101401007387 */ /* 0x000fe80000100800 */
[----:B------:R-:W-:Y:S04]  /*24910*/  STL [R1+0x654], R17 ;  /* 0x0006541101007387 */ /* 0x000fe80000100800 */
[----:B------:R-:W-:Y:S01]  /*24920*/  STL [R1+0x650], R18 ;  /* 0x0006501201007387 */ /* 0x000fe20000100800 */
[----:B------:R-:W-:Y:S01]  /*24930*/  IADD3 R204, R204, 0x1, RZ ;  /* 0x00000001cccc7810 */ /* 0x000fe20007ffe0ff */
[C---:B------:R-:W-:Y:S08]  /*24940*/  HMMA.1688.F32.TF32 R40, R156.reuse, R34, R40 ;  /* 0x000000229c28723c */ /* 0x040ff00000081028 */
[C---:B------:R-:W-:Y:S08]  /*24950*/  HMMA.1688.F32.TF32 R148, R156.reuse, R146, R148 ;  /* 0x000000929c94723c */ /* 0x040ff00000081094 */
[----:B------:R-:W-:Y:S08]  /*24960*/  HMMA.1688.F32.TF32 R104, R156, R78, R104 ;  /* 0x0000004e9c68723c */ /* 0x000ff00000081068 */
[C---:B------:R-:W-:Y:S08]  /*24970*/  HMMA.1688.F32.TF32 R96, R140.reuse, R34, R96 ;  /* 0x000000228c60723c */ /* 0x040ff00000081060 */
[----:B------:R-:W-:Y:S01]  /*24980*/  HMMA.1688.F32.TF32 R72, R140, R146, R72 ;  /* 0x000000928c48723c */ /* 0x000fe20000081048 */
[----:B----4-:R-:W-:-:S04]  /*24990*/  IADD3 R7, P1, R7, UR7, RZ ;  /* 0x0000000707077c10 */ /* 0x010fc8000ff3e0ff */
[----:B-1----:R-:W-:Y:S01]  /*249a0*/  MOV R2, R7 ;  /* 0x0000000700027202 */ /* 0x002fe20000000f00 */
[----:B------:R-:W-:Y:S01]  /*249b0*/  STL [R1+0x694], R7 ;  /* 0x0006940701007387 */ /* 0x000fe20000100800 */
[----:B------:R-:W-:Y:S02]  /*249c0*/  IADD3 R5, P2, R5, UR7, RZ ;  /* 0x0000000705057c10 */ /* 0x000fe4000ff5e0ff */
[----:B--2---:R-:W-:-:S05]  /*249d0*/  IADD3.X R16, R16, UR6, RZ, P1, !PT ;  /* 0x0000000610107c10 */ /* 0x004fca0008ffe4ff */
[----:B------:R-:W-:Y:S01]  /*249e0*/  IMAD.MOV.U32 R3, RZ, RZ, R16 ;  /* 0x000000ffff037224 */ /* 0x000fe200078e0010 */
[----:B------:R-:W-:Y:S01]  /*249f0*/  STL [R1+0x690], R16 ;  /* 0x0006901001007387 */ /* 0x000fe20000100800 */
[----:B------:R-:W-:-:S03]  /*24a00*/  IADD3.X R6, R6, UR6, RZ, P2, !PT ;  /* 0x0000000606067c10 */ /* 0x000fc600097fe4ff */
[----:B------:R1:W-:Y:S04]  /*24a10*/  LDGSTS.E [R4+0x46e00], [R2.64], P0 ;  /* 0x46e0000002047fae */ /* 0x0003e80008121848 */
[----:B------:R2:W-:Y:S01]  /*24a20*/  STL [R1+0x6d4], R5 ;  /* 0x0006d40501007387 */ /* 0x0005e20000100800 */
[----:B-1----:R-:W-:Y:S01]  /*24a30*/  IMAD.MOV.U32 R2, RZ, RZ, R5 ;  /* 0x000000ffff027224 */ /* 0x002fe200078e0005 */
[----:B--2---:R-:W-:Y:S01]  /*24a40*/  SHF.R.S32.HI R5, RZ, 0x1f, R200 ;  /* 0x0000001fff057819 */ /* 0x004fe200000114c8 */
[----:B------:R-:W-:-:S03]  /*24a50*/  IMAD.MOV.U32 R3, RZ, RZ, R6 ;  /* 0x000000ffff037224 */ /* 0x000fc600078e0006 */
[----:B------:R-:W-:Y:S01]  /*24a60*/  LEA.HI R5, R5, R200, RZ, 0x7 ;  /* 0x000000c805057211 */ /* 0x000fe200078f38ff */
[----:B------:R1:W-:Y:S03]  /*24a70*/  STL [R1+0x6d0], R6 ;  /* 0x0006d00601007387 */ /* 0x0003e60000100800 */
[----:B------:R-:W-:Y:S01]  /*24a80*/  SHF.R.S32.HI R5, RZ, 0x7, R5 ;  /* 0x00000007ff057819 */ /* 0x000fe20000011405 */
[----:B------:R1:W-:Y:S03]  /*24a90*/  LDGSTS.E [R4+0x47e00], [R2.64], P0 ;  /* 0x47e0000002047fae */ /* 0x0003e60008121848 */
[----:B------:R-:W-:Y:S01]  /*24aa0*/  ISETP.NE.U32.AND P0, PT, R204, R5, PT ;  /* 0x00000005cc00720c */ /* 0x000fe20003f05070 */
[----:B------:R-:W-:Y:S01]  /*24ab0*/  HMMA.1688.F32.TF32 R44, R140, R78, R44 ;  /* 0x0000004e8c2c723c */ /* 0x000fe2000008102c */
[----:B------:R-:W0:Y:S07]  /*24ac0*/  LDGDEPBAR ;  /* 0x00000000000079af */ /* 0x000e2e0000000000 */
[C---:B------:R-:W-:Y:S08]  /*24ad0*/  HMMA.1688.F32.TF32 R52, R100.reuse, R34, R52 ;  /* 0x000000226434723c */ /* 0x040ff00000081034 */
[C---:B------:R-:W-:Y:S08]  /*24ae0*/  HMMA.1688.F32.TF32 R36, R100.reuse, R146, R36 ;  /* 0x000000926424723c */ /* 0x040ff00000081024 */
[----:B------:R-:W-:Y:S01]  /*24af0*/  HMMA.1688.F32.TF32 R64, R100, R78, R64 ;  /* 0x0000004e6440723c */ /* 0x000fe20000081040 */
[----:B-1----:R-:W-:Y:S01]  /*24b00*/  @!P0 CALL.REL.NOINC `(.L_x_0) ;  /* 0x0000001000008944 */ /* 0x002fe20003c00000 */
[----:B------:R-:W-:Y:S06]  /*24b10*/  BRA `(.L_x_1) ;  /* 0xfffef79000007947 */ /* 0x000fec000383ffff */
.L_x_0:
[----:B---3-5:R-:W2:Y:S01]  /*24b20*/  LDL.LU R17, [R1+0xd38] ;  /* 0x000d380001117983 */ /* 0x028ea20000300800 */
[----:B------:R-:W-:-:S04]  /*24b30*/  DEPBAR.LE SB0, 0x0 ;  /* 0x000080000000791a */ /* 0x000fc80000000000 */
[----:B------:R-:W3:Y:S04]  /*24b40*/  LDL.LU R16, [R1+0xd34] ;  /* 0x000d340001107983 */ /* 0x000ee80000300800 */
[----:B------:R-:W4:Y:S04]  /*24b50*/  LDL.LU R7, [R1+0xd30] ;  /* 0x000d300001077983 */ /* 0x000f280000300800 */
[----:B------:R-:W1:Y:S04]  /*24b60*/  S2R R18, SR_TID.X ;  /* 0x0000000000127919 */ /* 0x000e680000002100 */
[----:B------:R-:W2:Y:S04]  /*24b70*/  LDL.LU R143, [R1+0xdd0] ;  /* 0x000dd000018f7983 */ /* 0x000ea80000300800 */
[----:B------:R-:W2:Y:S04]  /*24b80*/  LDL.LU R142, [R1+0xdd4] ;  /* 0x000dd400018e7983 */ /* 0x000ea80000300800 */
[----:B------:R-:W2:Y:S04]  /*24b90*/  LDL.LU R141, [R1+0xdcc] ;  /* 0x000dcc00018d7983 */ /* 0x000ea80000300800 */
[----:B------:R-:W2:Y:S01]  /*24ba0*/  LDL.LU R140, [R1+0xdc8] ;  /* 0x000dc800018c7983 */ /* 0x000ea20000300800 */
[----:B-1----:R-:W-:-:S02]  /*24bb0*/  IMAD.SHL.U32 R0, R18, 0x8, RZ ;  /* 0x0000000812007824 */ /* 0x002fc400078e00ff */
[C---:B------:R-:W-:Y:S02]  /*24bc0*/  IMAD.SHL.U32 R2, R18.reuse, 0x100, RZ ;  /* 0x0000010012027824 */ /* 0x040fe400078e00ff */
[----:B------:R-:W-:Y:S01]  /*24bd0*/  IMAD.SHL.U32 R3, R18, 0x4, RZ ;  /* 0x0000000412037824 */ /* 0x000fe200078e00ff */
[----:B------:R-:W-:Y:S01]  /*24be0*/  LOP3.LUT R0, R0, 0x300, RZ, 0xc0, !PT ;  /* 0x0000030000007812 */ /* 0x000fe200078ec0ff */
[----:B------:R-:W-:Y:S01]  /*24bf0*/  IMAD.SHL.U32 R4, R18, 0x20, RZ ;  /* 0x0000002012047824 */ /* 0x000fe200078e00ff */
[----:B------:R-:W-:Y:S01]  /*24c00*/  LOP3.LUT R5, R2, 0x1800, RZ, 0xc0, !PT ;  /* 0x0000180002057812 */ /* 0x000fe200078ec0ff */
[----:B------:R-:W-:Y:S01]  /*24c10*/  IMAD.SHL.U32 R6, R18, 0x400, RZ ;  /* 0x0000040012067824 */ /* 0x000fe200078e00ff */
[----:B------:R-:W-:Y:S02]  /*24c20*/  LOP3.LUT R0, R0, 0x70, R3, 0xf8, !PT ;  /* 0x0000007000007812 */ /* 0x000fe400078ef803 */
[----:B------:R-:W-:Y:S02]  /*24c30*/  LOP3.LUT R5, R5, 0x60, R4, 0xf8, !PT ;  /* 0x0000006005057812 */ /* 0x000fe400078ef804 */
[----:B------:R-:W-:Y:S01]  /*24c40*/  LOP3.LUT R2, R6, 0x1800, RZ, 0xc0, !PT ;  /* 0x0000180006027812 */ /* 0x000fe200078ec0ff */
[----:B------:R-:W-:Y:S01]  /*24c50*/  IMAD.MOV.U32 R6, RZ, RZ, R8 ;  /* 0x000000ffff067224 */ /* 0x000fe200078e0008 */
[----:B------:R-:W-:Y:S01]  /*24c60*/  LOP3.LUT R0, R5, R0, RZ, 0x3c, !PT ;  /* 0x0000000005007212 */ /* 0x000fe200078e3cff */
[----:B------:R-:W-:Y:S01]  /*24c70*/  IMAD.MOV.U32 R8, RZ, RZ, R14 ;  /* 0x000000ffff087224 */ /* 0x000fe200078e000e */
[----:B------:R-:W-:Y:S01]  /*24c80*/  MOV R14, R164 ;  /* 0x000000a4000e7202 */ /* 0x000fe20000000f00 */
[----:B------:R-:W-:-:S02]  /*24c90*/  IMAD.MOV.U32 R4, RZ, RZ, R12 ;  /* 0x000000ffff047224 */ /* 0x000fc400078e000c */
[----:B------:R-:W-:Y:S02]  /*24ca0*/  IMAD.MOV.U32 R5, RZ, RZ, R13 ;  /* 0x000000ffff057224 */ /* 0x000fe400078e000d */
[----:B------:R-:W-:Y:S02]  /*24cb0*/  IMAD.MOV.U32 R12, RZ, RZ, R136 ;  /* 0x000000ffff0c7224 */ /* 0x000fe400078e0088 */
[----:B------:R-:W-:Y:S02]  /*24cc0*/  IMAD.MOV.U32 R13, RZ, RZ, R137 ;  /* 0x000000ffff0d7224 */ /* 0x000fe400078e0089 */
[----:B------:R-:W-:Y:S01]  /*24cd0*/  IMAD.MOV.U32 R164, RZ, RZ, R138 ;  /* 0x000000ffffa47224 */ /* 0x000fe200078e008a */
[----:B------:R-:W-:-:S04]  /*24ce0*/  LOP3.LUT R18, R18, 0x7f, RZ, 0xc0, !PT ;  /* 0x0000007f12127812 */ /* 0x000fc800078ec0ff */
[----:B------:R-:W-:Y:S01]  /*24cf0*/  LEA R2, R18, R2, 0x4 ;  /* 0x0000000212027211 */ /* 0x000fe200078e20ff */
[----:B------:R-:W-:Y:S03]  /*24d00*/  BAR.SYNC.DEFER_BLOCKING 0x0 ;  /* 0x0000000000007b1d */ /* 0x000fe60000010000 */
[----:B------:R-:W-:Y:S02]  /*24d10*/  LOP3.LUT R3, R2, 0x60, RZ, 0x3c, !PT ;  /* 0x0000006002037812 */ /* 0x000fe400078e3cff */
[----:B----4-:R-:W-:Y:S01]  /*24d20*/  ISETP.GE.AND P0, PT, R7, c[0x0][0x17c], PT ;  /* 0x00005f0007007a0c */ /* 0x010fe20003f06270 */
[----:B------:R-:W-:Y:S02]  /*24d30*/  IMAD.MOV.U32 R7, RZ, RZ, R9 ;  /* 0x000000ffff077224 */ /* 0x000fe400078e0009 */
[----:B------:R-:W-:Y:S02]  /*24d40*/  IMAD.MOV.U32 R9, RZ, RZ, R15 ;  /* 0x000000ffff097224 */ /* 0x000fe400078e000f */
[----:B------:R-:W-:-:S02]  /*24d50*/  IMAD.MOV.U32 R15, RZ, RZ, R165 ;  /* 0x000000ffff0f7224 */ /* 0x000fc400078e00a5 */
[----:B------:R-:W-:Y:S01]  /*24d60*/  IMAD.MOV.U32 R165, RZ, RZ, R139 ;  /* 0x000000ffffa57224 */ /* 0x000fe200078e008b */
[----:B------:R1:W-:Y:S04]  /*24d70*/  STS.128 [R0], R4 ;  /* 0x0000000400007388 */ /* 0x0003e80000000c00 */
[----:B------:R4:W-:Y:S04]  /*24d80*/  STS.128 [R0+0x80], R8 ;  /* 0x0000800800007388 */ /* 0x0009e80000000c00 */
[----:B------:R4:W-:Y:S04]  /*24d90*/  STS.128 [R0+0x400], R12 ;  /* 0x0004000c00007388 */ /* 0x0009e80000000c00 */
[----:B------:R-:W-:Y:S04]  /*24da0*/  STS.128 [R0+0x480], R164 ;  /* 0x000480a400007388 */ /* 0x000fe80000000c00 */
[----:B------:R-:W-:Y:S01]  /*24db0*/  BAR.SYNC.DEFER_BLOCKING 0x0 ;  /* 0x0000000000007b1d */ /* 0x000fe20000010000 */
[----:B-1----:R-:W-:-:S02]  /*24dc0*/  LOP3.LUT R4, R2, 0x20, RZ, 0x3c, !PT ;  /* 0x0000002002047812 */ /* 0x002fc400078e3cff */
[----:B------:R-:W-:Y:S02]  /*24dd0*/  LOP3.LUT R5, R2, 0x40, RZ, 0x3c, !PT ;  /* 0x0000004002057812 */ /* 0x000fe400078e3cff */
[----:B--2---:R-:W-:Y:S02]  /*24de0*/  ISETP.GE.AND P2, PT, R17, c[0x0][0x17c], PT ;  /* 0x00005f0011007a0c */ /* 0x004fe40003f46270 */
[----:B---3--:R-:W-:Y:S02]  /*24df0*/  ISETP.GE.AND P4, PT, R16, c[0x0][0x17c], PT ;  /* 0x00005f0010007a0c */ /* 0x008fe40003f86270 */
[----:B------:R-:W1:Y:S04]  /*24e00*/  LDS.128 R16, [R2] ;  /* 0x0000000002107984 */ /* 0x000e680000000c00 */
[----:B------:R-:W-:Y:S04]  /*24e10*/  LDS.128 R28, [R4] ;  /* 0x00000000041c7984 */ /* 0x000fe80000000c00 */
[----:B------:R-:W-:Y:S04]  /*24e20*/  LDS.128 R24, [R5] ;  /* 0x0000000005187984 */ /* 0x000fe80000000c00 */
[----:B------:R-:W-:Y:S01]  /*24e30*/  LDS.128 R20, [R3] ;  /* 0x0000000003147984 */ /* 0x000fe20000000c00 */
[----:B----4-:R-:W-:-:S02]  /*24e40*/  IMAD.MOV.U32 R10, RZ, RZ, R152 ;  /* 0x000000ffff0a7224 */ /* 0x010fc400078e0098 */
[----:B------:R-:W-:Y:S01]  /*24e50*/  IMAD.MOV.U32 R11, RZ, RZ, R153 ;  /* 0x000000ffff0b7224 */ /* 0x000fe200078e0099 */
[----:B------:R-:W-:Y:S01]  /*24e60*/  MOV R153, R171 ;  /* 0x000000ab00997202 */ /* 0x000fe20000000f00 */
[----:B------:R-:W-:Y:S02]  /*24e70*/  IMAD.MOV.U32 R14, RZ, RZ, R172 ;  /* 0x000000ffff0e7224 */ /* 0x000fe400078e00ac */
[----:B------:R-:W-:Y:S02]  /*24e80*/  IMAD.MOV.U32 R15, RZ, RZ, R173 ;  /* 0x000000ffff0f7224 */ /* 0x000fe400078e00ad */
[----:B------:R-:W-:Y:S02]  /*24e90*/  IMAD.MOV.U32 R8, RZ, RZ, R168 ;  /* 0x000000ffff087224 */ /* 0x000fe400078e00a8 */
[----:B------:R-:W-:Y:S01]  /*24ea0*/  IMAD.MOV.U32 R9, RZ, RZ, R169 ;  /* 0x000000ffff097224 */ /* 0x000fe200078e00a9 */
[----:B------:R-:W-:Y:S01]  /*24eb0*/  BAR.SYNC.DEFER_BLOCKING 0x0 ;  /* 0x0000000000007b1d */ /* 0x000fe20000010000 */
[----:B------:R-:W-:-:S02]  /*24ec0*/  IMAD.MOV.U32 R152, RZ, RZ, R170 ;  /* 0x000000ffff987224 */ /* 0x000fc400078e00aa */
[----:B------:R-:W-:Y:S02]  /*24ed0*/  IMAD.MOV.U32 R12, RZ, RZ, R176 ;  /* 0x000000ffff0c7224 */ /* 0x000fe400078e00b0 */
[----:B------:R-:W-:Y:S02]  /*24ee0*/  IMAD.MOV.U32 R13, RZ, RZ, R177 ;  /* 0x000000ffff0d7224 */ /* 0x000fe400078e00b1 */
[----:B------:R-:W-:Y:S02]  /*24ef0*/  IMAD.MOV.U32 R172, RZ, RZ, R178 ;  /* 0x000000ffffac7224 */ /* 0x000fe400078e00b2 */
[----:B------:R-:W-:Y:S01]  /*24f00*/  IMAD.MOV.U32 R173, RZ, RZ, R179 ;  /* 0x000000ffffad7224 */ /* 0x000fe200078e00b3 */
[----:B------:R2:W-:Y:S04]  /*24f10*/  STS.128 [R0], R8 ;  /* 0x0000000800007388 */ /* 0x0005e80000000c00 */
[----:B------:R-:W-:Y:S04]  /*24f20*/  STS.128 [R0+0x80], R152 ;  /* 0x0000809800007388 */ /* 0x000fe80000000c00 */
[----:B------:R3:W-:Y:S04]  /*24f30*/  STS.128 [R0+0x400], R12 ;  /* 0x0004000c00007388 */ /* 0x0007e80000000c00 */
[----:B------:R-:W-:Y:S04]  /*24f40*/  STS.128 [R0+0x480], R172 ;  /* 0x000480ac00007388 */ /* 0x000fe80000000c00 */
[----:B------:R-:W-:Y:S01]  /*24f50*/  BAR.SYNC.DEFER_BLOCKING 0x0 ;  /* 0x0000000000007b1d */ /* 0x000fe20000010000 */
[----:B--2---:R-:W-:Y:S01]  /*24f60*/  MOV R10, R48 ;  /* 0x00000030000a7202 */ /* 0x004fe20000000f00 */
[----:B------:R-:W-:-:S02]  /*24f70*/  IMAD.MOV.U32 R11, RZ, RZ, R49 ;  /* 0x000000ffff0b7224 */ /* 0x000fc400078e0031 */
[----:B------:R-:W-:Y:S02]  /*24f80*/  IMAD.MOV.U32 R8, RZ, RZ, R40 ;  /* 0x000000ffff087224 */ /* 0x000fe400078e0028 */
[----:B------:R-:W-:Y:S02]  /*24f90*/  IMAD.MOV.U32 R9, RZ, RZ, R41 ;  /* 0x000000ffff097224 */ /* 0x000fe400078e0029 */
[----:B------:R-:W-:Y:S02]  /*24fa0*/  IMAD.MOV.U32 R48, RZ, RZ, R42 ;  /* 0x000000ffff307224 */ /* 0x000fe400078e002a */
[----:B------:R-:W-:Y:S01]  /*24fb0*/  IMAD.MOV.U32 R49, RZ, RZ, R43 ;  /* 0x000000ffff317224 */ /* 0x000fe200078e002b */
[----:B------:R-:W2:Y:S04]  /*24fc0*/  LDS.128 R100, [R2] ;  /* 0x0000000002647984 */ /* 0x000ea80000000c00 */
[----:B------:R-:W4:Y:S04]  /*24fd0*/  LDS.128 R76, [R4] ;  /* 0x00000000044c7984 */ /* 0x000f280000000c00 */
[----:B------:R-:W1:Y:S04]  /*24fe0*/  LDS.128 R40, [R5] ;  /* 0x0000000005287984 */ /* 0x000e680000000c00 */
[----:B------:R-:W1:Y:S04]  /*24ff0*/  LDS.128 R32, [R3] ;  /* 0x0000000003207984 */ /* 0x000e680000000c00 */
[----:B------:R-:W-:Y:S01]  /*25000*/  BAR.SYNC.DEFER_BLOCKING 0x0 ;  /* 0x0000000000007b1d */ /* 0x000fe20000010000 */
[----:B---3--:R-:W-:-:S02]  /*25010*/  IMAD.MOV.U32 R14, RZ, RZ, R124 ;  /* 0x000000ffff0e7224 */ /* 0x008fc400078e007c */
[----:B------:R-:W-:Y:S01]  /*25020*/  IMAD.MOV.U32 R15, RZ, RZ, R125 ;  /* 0x000000ffff0f7224 */ /* 0x000fe200078e007d */
[----:B------:R-:W-:Y:S01]  /*25030*/  MOV R125, R131 ;  /* 0x00000083007d7202 */ /* 0x000fe20000000f00 */
[----:B------:R-:W-:Y:S02]  /*25040*/  IMAD.MOV.U32 R12, RZ, RZ, R128 ;  /* 0x000000ffff0c7224 */ /* 0x000fe400078e0080 */
[----:B------:R-:W-:Y:S02]  /*25050*/  IMAD.MOV.U32 R13, RZ, RZ, R129 ;  /* 0x000000ffff0d7224 */ /* 0x000fe400078e0081 */
[----:B------:R-:W-:Y:S01]  /*25060*/  IMAD.MOV.U32 R124, RZ, RZ, R130 ;  /* 0x000000ffff7c7224 */ /* 0x000fe200078e0082 */
[----:B------:R3:W-:Y:S04]  /*25070*/  STS.128 [R0], R8 ;  /* 0x0000000800007388 */ /* 0x0007e80000000c00 */
[----:B------:R-:W-:Y:S04]  /*25080*/  STS.128 [R0+0x80], R48 ;  /* 0x0000803000007388 */ /* 0x000fe80000000c00 */
[----:B------:R1:W-:Y:S04]  /*25090*/  STS.128 [R0+0x400], R12 ;  /* 0x0004000c00007388 */ /* 0x0003e80000000c00 */
[----:B------:R2:W-:Y:S04]  /*250a0*/  STS.128 [R0+0x480], R124 ;  /* 0x0004807c00007388 */ /* 0x0005e80000000c00 */
[----:B------:R-:W-:Y:S01]  /*250b0*/  BAR.SYNC.DEFER_BLOCKING 0x0 ;  /* 0x0000000000007b1d */ /* 0x000fe20000010000 */
[----:B---3--:R-:W-:-:S02]  /*250c0*/  IMAD.MOV.U32 R10, RZ, RZ, R92 ;  /* 0x000000ffff0a7224 */ /* 0x008fc400078e005c */
[----:B------:R-:W-:Y:S02]  /*250d0*/  IMAD.MOV.U32 R11, RZ, RZ, R93 ;  /* 0x000000ffff0b7224 */ /* 0x000fe400078e005d */
[----:B------:R-:W-:Y:S02]  /*250e0*/  IMAD.MOV.U32 R8, RZ, RZ, R96 ;  /* 0x000000ffff087224 */ /* 0x000fe400078e0060 */
[----:B------:R-:W-:Y:S01]  /*250f0*/  IMAD.MOV.U32 R9, RZ, RZ, R97 ;  /* 0x000000ffff097224 */ /* 0x000fe200078e0061 */
[----:B-1----:R-:W-:Y:S01]  /*25100*/  MOV R14, R56 ;  /* 0x00000038000e7202 */ /* 0x002fe20000000f00 */
[----:B------:R-:W-:Y:S02]  /*25110*/  IMAD.MOV.U32 R92, RZ, RZ, R98 ;  /* 0x000000ffff5c7224 */ /* 0x000fe400078e0062 */
[----:B------:R-:W-:Y:S02]  /*25120*/  IMAD.MOV.U32 R93, RZ, RZ, R99 ;  /* 0x000000ffff5d7224 */ /* 0x000fe400078e0063 */
[----:B------:R-:W-:-:S02]  /*25130*/  IMAD.MOV.U32 R12, RZ, RZ, R52 ;  /* 0x000000ffff0c7224 */ /* 0x000fc400078e0034 */
[----:B------:R-:W-:Y:S02]  /*25140*/  IMAD.MOV.U32 R13, RZ, RZ, R53 ;  /* 0x000000ffff0d7224 */ /* 0x000fe400078e0035 */
[----:B------:R-:W-:Y:S02]  /*25150*/  IMAD.MOV.U32 R15, RZ, RZ, R57 ;  /* 0x000000ffff0f7224 */ /* 0x000fe400078e0039 */
[----:B--2---:R-:W-:Y:S02]  /*25160*/  IMAD.MOV.U32 R124, RZ, RZ, R54 ;  /* 0x000000ffff7c7224 */ /* 0x004fe400078e0036 */
[----:B------:R-:W-:Y:S02]  /*25170*/  IMAD.MOV.U32 R125, RZ, RZ, R55 ;  /* 0x000000ffff7d7224 */ /* 0x000fe400078e0037 */
[----:B------:R-:W-:Y:S01]  /*25180*/  IMAD.MOV.U32 R126, RZ, RZ, R58 ;  /* 0x000000ffff7e7224 */ /* 0x000fe200078e003a */
[----:B------:R-:W1:Y:S01]  /*25190*/  LDS.128 R96, [R2] ;  /* 0x0000000002607984 */ /* 0x000e620000000c00 */
[----:B------:R-:W-:-:S03]  /*251a0*/  IMAD.MOV.U32 R127, RZ, RZ, R59 ;  /* 0x000000ffff7f7224 */ /* 0x000fc600078e003b */
[----:B------:R-:W-:Y:S04]  /*251b0*/  LDS.128 R56, [R4] ;  /* 0x0000000004387984 */ /* 0x000fe80000000c00 */
[----:B------:R-:W-:Y:S04]  /*251c0*/  LDS.128 R52, [R5] ;  /* 0x0000000005347984 */ /* 0x000fe80000000c00 */
[----:B------:R-:W-:Y:S04]  /*251d0*/  LDS.128 R48, [R3] ;  /* 0x0000000003307984 */ /* 0x000fe80000000c00 */
[----:B------:R-:W-:Y:S06]  /*251e0*/  BAR.SYNC.DEFER_BLOCKING 0x0 ;  /* 0x0000000000007b1d */ /* 0x000fec0000010000 */
[----:B------:R2:W-:Y:S04]  /*251f0*/  STS.128 [R0], R8 ;  /* 0x0000000800007388 */ /* 0x0005e80000000c00 */
[----:B------:R-:W-:Y:S04]  /*25200*/  STS.128 [R0+0x80], R92 ;  /* 0x0000805c00007388 */ /* 0x000fe80000000c00 */
[----:B------:R3:W-:Y:S04]  /*25210*/  STS.128 [R0+0x400], R12 ;  /* 0x0004000c00007388 */ /* 0x0007e80000000c00 */
[----:B------:R1:W-:Y:S04]  /*25220*/  STS.128 [R0+0x480], R124 ;  /* 0x0004807c00007388 */ /* 0x0003e80000000c00 */
[----:B------:R-:W-:Y:S01]  /*25230*/  BAR.SYNC.DEFER_BLOCKING 0x0 ;  /* 0x0000000000007b1d */ /* 0x000fe20000010000 */
[----:B--2---:R-:W-:Y:S01]  /*25240*/  IMAD.MOV.U32 R10, RZ, RZ, R132 ;  /* 0x000000ffff0a7224 */ /* 0x004fe200078e0084 */
[----:B------:R-:W-:Y:S01]  /*25250*/  MOV R11, R133 ;  /* 0x00000085000b7202 */ /* 0x000fe20000000f00 */
[----:B------:R-:W-:-:S02]  /*25260*/  IMAD.MOV.U32 R8, RZ, RZ, R80 ;  /* 0x000000ffff087224 */ /* 0x000fc400078e0050 */
[----:B------:R-:W-:Y:S02]  /*25270*/  IMAD.MOV.U32 R9, RZ, RZ, R81 ;  /* 0x000000ffff097224 */ /* 0x000fe400078e0051 */
[----:B------:R-:W-:Y:S02]  /*25280*/  IMAD.MOV.U32 R132, RZ, RZ, R82 ;  /* 0x000000ffff847224 */ /* 0x000fe400078e0052 */
[----:B------:R-:W-:Y:S02]  /*25290*/  IMAD.MOV.U32 R133, RZ, RZ, R83 ;  /* 0x000000ffff857224 */ /* 0x000fe400078e0053 */
[----:B---3--:R-:W-:Y:S01]  /*252a0*/  IMAD.MOV.U32 R12, RZ, RZ, R120 ;  /* 0x000000ffff0c7224 */ /* 0x008fe200078e0078 */
[----:B-1----:R-:W-:Y:S01]  /*252b0*/  MOV R126, R118 ;  /* 0x00000076007e7202 */ /* 0x002fe20000000f00 */
[----:B------:R-:W-:Y:S02]  /*252c0*/  IMAD.MOV.U32 R13, RZ, RZ, R121 ;  /* 0x000000ffff0d7224 */ /* 0x000fe400078e0079 */
[----:B------:R-:W-:-:S02]  /*252d0*/  IMAD.MOV.U32 R14, RZ, RZ, R116 ;  /* 0x000000ffff0e7224 */ /* 0x000fc400078e0074 */
[----:B------:R-:W-:Y:S02]  /*252e0*/  IMAD.MOV.U32 R15, RZ, RZ, R117 ;  /* 0x000000ffff0f7224 */ /* 0x000fe400078e0075 */
[----:B------:R-:W-:Y:S02]  /*252f0*/  IMAD.MOV.U32 R124, RZ, RZ, R122 ;  /* 0x000000ffff7c7224 */ /* 0x000fe400078e007a */
[----:B------:R-:W-:Y:S02]  /*25300*/  IMAD.MOV.U32 R125, RZ, RZ, R123 ;  /* 0x000000ffff7d7224 */ /* 0x000fe400078e007b */
[----:B------:R-:W-:Y:S01]  /*25310*/  IMAD.MOV.U32 R127, RZ, RZ, R119 ;  /* 0x000000ffff7f7224 */ /* 0x000fe200078e0077 */
[----:B------:R-:W1:Y:S04]  /*25320*/  LDS.128 R120, [R2] ;  /* 0x0000000002787984 */ /* 0x000e680000000c00 */
[----:B------:R-:W2:Y:S04]  /*25330*/  LDS.128 R116, [R4] ;  /* 0x0000000004747984 */ /* 0x000ea80000000c00 */
[----:B------:R-:W3:Y:S04]  /*25340*/  LDS.128 R92, [R5] ;  /* 0x00000000055c7984 */ /* 0x000ee80000000c00 */
[----:B------:R-:W1:Y:S04]  /*25350*/  LDS.128 R80, [R3] ;  /* 0x0000000003507984 */ /* 0x000e680000000c00 */
[----:B------:R-:W-:Y:S06]  /*25360*/  BAR.SYNC.DEFER_BLOCKING 0x0 ;  /* 0x0000000000007b1d */ /* 0x000fec0000010000 */
[----:B------:R1:W-:Y:S04]  /*25370*/  STS.128 [R0], R8 ;  /* 0x0000000800007388 */ /* 0x0003e80000000c00 */
[----:B------:R-:W-:Y:S04]  /*25380*/  STS.128 [R0+0x80], R132 ;  /* 0x0000808400007388 */ /* 0x000fe80000000c00 */
[----:B------:R2:W-:Y:S04]  /*25390*/  STS.128 [R0+0x400], R12 ;  /* 0x0004000c00007388 */ /* 0x0005e80000000c00 */
[----:B------:R-:W-:Y:S04]  /*253a0*/  STS.128 [R0+0x480], R124 ;  /* 0x0004807c00007388 */ /* 0x000fe80000000c00 */
[----:B------:R-:W-:Y:S01]  /*253b0*/  BAR.SYNC.DEFER_BLOCKING 0x0 ;  /* 0x0000000000007b1d */ /* 0x000fe20000010000 */
[----:B-1----:R-:W-:-:S02]  /*253c0*/  IMAD.MOV.U32 R10, RZ, RZ, R84 ;  /* 0x000000ffff0a7224 */ /* 0x002fc400078e0054 */
[----:B------:R-:W-:Y:S02]  /*253d0*/  IMAD.MOV.U32 R11, RZ, RZ, R85 ;  /* 0x000000ffff0b7224 */ /* 0x000fe400078e0055 */
[----:B------:R-:W-:Y:S02]  /*253e0*/  IMAD.MOV.U32 R8, RZ, RZ, R88 ;  /* 0x000000ffff087224 */ /* 0x000fe400078e0058 */
[----:B------:R-:W-:Y:S01]  /*253f0*/  IMAD.MOV.U32 R9, RZ, RZ, R89 ;  /* 0x000000ffff097224 */ /* 0x000fe200078e0059 */
[----:B--2---:R-:W-:Y:S01]  /*25400*/  MOV R13, R61 ;  /* 0x0000003d000d7202 */ /* 0x004fe20000000f00 */
[----:B------:R-:W-:Y:S02]  /*25410*/  IMAD.MOV.U32 R84, RZ, RZ, R90 ;  /* 0x000000ffff547224 */ /* 0x000fe400078e005a */
[----:B------:R-:W-:Y:S02]  /*25420*/  IMAD.MOV.U32 R85, RZ, RZ, R91 ;  /* 0x000000ffff557224 */ /* 0x000fe400078e005b */
[----:B------:R-:W-:-:S02]  /*25430*/  IMAD.MOV.U32 R12, RZ, RZ, R60 ;  /* 0x000000ffff0c7224 */ /* 0x000fc400078e003c */
[----:B------:R-:W-:Y:S02]  /*25440*/  IMAD.MOV.U32 R14, RZ, RZ, R68 ;  /* 0x000000ffff0e7224 */ /* 0x000fe400078e0044 */
[----:B------:R-:W-:Y:S02]  /*25450*/  IMAD.MOV.U32 R15, RZ, RZ, R69 ;  /* 0x000000ffff0f7224 */ /* 0x000fe400078e0045 */
[----:B------:R-:W-:Y:S02]  /*25460*/  IMAD.MOV.U32 R128, RZ, RZ, R62 ;  /* 0x000000ffff807224 */ /* 0x000fe400078e003e */
        /* <DEDUP_REMOVED lines=8> */
[----:B------:R-:W-:Y:S04]  /*254f0*/  STS.128 [R0], R8 ;  /* 0x0000000800007388 */ /* 0x000fe80000000c00 */
[----:B------:R-:W-:Y:S04]  /*25500*/  STS.128 [R0+0x80], R84 ;  /* 0x0000805400007388 */ /* 0x000fe80000000c00 */
[----:B------:R2:W-:Y:S04]  /*25510*/  STS.128 [R0+0x400], R12 ;  /* 0x0004000c00007388 */ /* 0x0005e80000000c00 */
[----:B------:R-:W-:Y:S04]  /*25520*/  STS.128 [R0+0x480], R128 ;  /* 0x0004808000007388 */ /* 0x000fe80000000c00 */
[----:B------:R-:W-:Y:S01]  /*25530*/  BAR.SYNC.DEFER_BLOCKING 0x0 ;  /* 0x0000000000007b1d */ /* 0x000fe20000010000 */
[----:B------:R-:W-:Y:S01]  /*25540*/  IMAD.MOV.U32 R132, RZ, RZ, R114 ;  /* 0x000000ffff847224 */ /* 0x000fe200078e0072 */
[----:B------:R-:W-:Y:S01]  /*25550*/  MOV R133, R115 ;  /* 0x0000007300857202 */ /* 0x000fe20000000f00 */
[----:B------:R-:W-:-:S02]  /*25560*/  IMAD.MOV.U32 R134, RZ, RZ, R110 ;  /* 0x000000ffff867224 */ /* 0x000fc400078e006e */
[----:B------:R-:W-:Y:S02]  /*25570*/  IMAD.MOV.U32 R135, RZ, RZ, R111 ;  /* 0x000000ffff877224 */ /* 0x000fe400078e006f */
[----:B--2---:R-:W-:Y:S02]  /*25580*/  IMAD.MOV.U32 R12, RZ, RZ, R112 ;  /* 0x000000ffff0c7224 */ /* 0x004fe400078e0070 */
[----:B------:R-:W-:Y:S02]  /*25590*/  IMAD.MOV.U32 R13, RZ, RZ, R113 ;  /* 0x000000ffff0d7224 */ /* 0x000fe400078e0071 */
[----:B------:R-:W-:Y:S02]  /*255a0*/  IMAD.MOV.U32 R14, RZ, RZ, R108 ;  /* 0x000000ffff0e7224 */ /* 0x000fe400078e006c */
[----:B------:R-:W-:Y:S01]  /*255b0*/  IMAD.MOV.U32 R15, RZ, RZ, R109 ;  /* 0x000000ffff0f7224 */ /* 0x000fe200078e006d */
[----:B------:R-:W2:Y:S04]  /*255c0*/  LDS.128 R128, [R2] ;  /* 0x0000000002807984 */ /* 0x000ea80000000c00 */
[----:B------:R-:W1:Y:S04]  /*255d0*/  LDS.128 R112, [R4] ;  /* 0x0000000004707984 */ /* 0x000e680000000c00 */
[----:B------:R-:W1:Y:S04]  /*255e0*/  LDS.128 R108, [R5] ;  /* 0x00000000056c7984 */ /* 0x000e680000000c00 */
[----:B------:R-:W1:Y:S04]  /*255f0*/  LDS.128 R84, [R3] ;  /* 0x0000000003547984 */ /* 0x000e680000000c00 */
[----:B------:R-:W-:Y:S01]  /*25600*/  BAR.SYNC.DEFER_BLOCKING 0x0 ;  /* 0x0000000000007b1d */ /* 0x000fe20000010000 */
[----:B------:R-:W-:Y:S01]  /*25610*/  MOV R10, R104 ;  /* 0x00000068000a7202 */ /* 0x000fe20000000f00 */
[----:B------:R-:W-:-:S02]  /*25620*/  IMAD.MOV.U32 R11, RZ, RZ, R105 ;  /* 0x000000ffff0b7224 */ /* 0x000fc400078e0069 */
[----:B------:R-:W-:Y:S02]  /*25630*/  IMAD.MOV.U32 R8, RZ, RZ, R148 ;  /* 0x000000ffff087224 */ /* 0x000fe400078e0094 */
[----:B------:R-:W-:Y:S02]  /*25640*/  IMAD.MOV.U32 R9, RZ, RZ, R149 ;  /* 0x000000ffff097224 */ /* 0x000fe400078e0095 */
[----:B------:R-:W-:Y:S02]  /*25650*/  IMAD.MOV.U32 R104, RZ, RZ, R150 ;  /* 0x000000ffff687224 */ /* 0x000fe400078e0096 */
[----:B------:R-:W-:Y:S01]  /*25660*/  IMAD.MOV.U32 R105, RZ, RZ, R151 ;  /* 0x000000ffff697224 */ /* 0x000fe200078e0097 */
[----:B------:R1:W-:Y:S04]  /*25670*/  STS.128 [R0], R8 ;  /* 0x0000000800007388 */ /* 0x0003e80000000c00 */
[----:B------:R-:W-:Y:S04]  /*25680*/  STS.128 [R0+0x80], R104 ;  /* 0x0000806800007388 */ /* 0x000fe80000000c00 */
[----:B------:R-:W-:Y:S04]  /*25690*/  STS.128 [R0+0x400], R12 ;  /* 0x0004000c00007388 */ /* 0x000fe80000000c00 */
[----:B------:R-:W-:Y:S04]  /*256a0*/  STS.128 [R0+0x480], R132 ;  /* 0x0004808400007388 */ /* 0x000fe80000000c00 */
[----:B------:R-:W-:Y:S01]  /*256b0*/  BAR.SYNC.DEFER_BLOCKING 0x0 ;  /* 0x0000000000007b1d */ /* 0x000fe20000010000 */
[----:B-1----:R-:W-:-:S02]  /*256c0*/  IMAD.MOV.U32 R8, RZ, RZ, R72 ;  /* 0x000000ffff087224 */ /* 0x002fc400078e0048 */
[----:B------:R-:W-:-:S03]  /*256d0*/  IMAD.MOV.U32 R9, RZ, RZ, R73 ;  /* 0x000000ffff097224 */ /* 0x000fc600078e0049 */
[----:B------:R-:W1:Y:S04]  /*256e0*/  LDS.128 R12, [R2] ;  /* 0x00000000020c7984 */ /* 0x000e680000000c00 */
[----:B------:R-:W-:Y:S04]  /*256f0*/  LDS.128 R104, [R4] ;  /* 0x0000000004687984 */ /* 0x000fe80000000c00 */
[----:B------:R-:W-:Y:S04]  /*25700*/  LDS.128 R132, [R5] ;  /* 0x0000000005847984 */ /* 0x000fe80000000c00 */
[----:B------:R-:W-:Y:S01]  /*25710*/  LDS.128 R136, [R3] ;  /* 0x0000000003887984 */ /* 0x000fe20000000c00 */
[----:B------:R-:W-:-:S02]  /*25720*/  IMAD.MOV.U32 R10, RZ, RZ, R44 ;  /* 0x000000ffff0a7224 */ /* 0x000fc400078e002c */
[----:B------:R-:W-:Y:S01]  /*25730*/  IMAD.MOV.U32 R11, RZ, RZ, R45 ;  /* 0x000000ffff0b7224 */ /* 0x000fe200078e002d */
[----:B------:R-:W-:Y:S01]  /*25740*/  BAR.SYNC.DEFER_BLOCKING 0x0 ;  /* 0x0000000000007b1d */ /* 0x000fe20000010000 */
[----:B------:R-:W-:Y:S02]  /*25750*/  IMAD R7, R205, c[0x0][0x194], RZ ;  /* 0x00006500cd077a24 */ /* 0x000fe400078e02ff */
[----:B------:R-:W-:-:S03]  /*25760*/  IMAD.MOV.U32 R72, RZ, RZ, c[0x0][0x194] ;  /* 0x00006500ff487624 */ /* 0x000fc600078e00ff */
[----:B------:R-:W-:Y:S01]  /*25770*/  LEA R6, P5, R7, c[0x0][0x170], 0x2 ;  /* 0x00005c0007067a11 */ /* 0x000fe200078a10ff */
[----:B------:R-:W-:-:S03]  /*25780*/  IMAD R72, R72, 0x80, R7 ;  /* 0x0000008048487824 */ /* 0x000fc600078e0207 */
[----:B------:R-:W-:Y:S01]  /*25790*/  LEA.HI.X.SX32 R7, R7, c[0x0][0x174], 0x2, P5 ;  /* 0x00005d0007077a11 */ /* 0x000fe200028f16ff */
[----:B------:R-:W-:Y:S01]  /*257a0*/  IMAD.MOV.U32 R45, RZ, RZ, R75 ;  /* 0x000000ffff2d7224 */ /* 0x000fe200078e004b */
[----:B------:R-:W-:Y:S01]  /*257b0*/  MOV R44, R74 ;  /* 0x0000004a002c7202 */ /* 0x000fe20000000f00 */
[----:B------:R1:W-:Y:S02]  /*257c0*/  STS.128 [R0], R8 ;  /* 0x0000000800007388 */ /* 0x0003e40000000c00 */
[----:B-1----:R-:W-:Y:S02]  /*257d0*/  IMAD.MOV.U32 R8, RZ, RZ, R36 ;  /* 0x000000ffff087224 */ /* 0x002fe400078e0024 */
[----:B------:R-:W-:Y:S02]  /*257e0*/  IMAD.MOV.U32 R9, RZ, RZ, R37 ;  /* 0x000000ffff097224 */ /* 0x000fe400078e0025 */
[----:B------:R-:W-:Y:S02]  /*257f0*/  IMAD.MOV.U32 R10, RZ, RZ, R64 ;  /* 0x000000ffff0a7224 */ /* 0x000fe400078e0040 */
[----:B------:R-:W-:-:S02]  /*25800*/  IMAD.MOV.U32 R11, RZ, RZ, R65 ;  /* 0x000000ffff0b7224 */ /* 0x000fc400078e0041 */
[----:B------:R-:W-:Y:S02]  /*25810*/  IMAD.MOV.U32 R64, RZ, RZ, R38 ;  /* 0x000000ffff407224 */ /* 0x000fe400078e0026 */
[----:B------:R-:W-:Y:S01]  /*25820*/  IMAD.MOV.U32 R65, RZ, RZ, R39 ;  /* 0x000000ffff417224 */ /* 0x000fe200078e0027 */
[----:B------:R1:W-:Y:S04]  /*25830*/  STS.128 [R0+0x400], R8 ;  /* 0x0004000800007388 */ /* 0x0003e80000000c00 */
[----:B------:R2:W-:Y:S04]  /*25840*/  STS.128 [R0+0x480], R64 ;  /* 0x0004804000007388 */ /* 0x0005e80000000c00 */
[----:B------:R2:W-:Y:S04]  /*25850*/  STS.128 [R0+0x80], R44 ;  /* 0x0000802c00007388 */ /* 0x0005e80000000c00 */
[----:B------:R-:W-:Y:S01]  /*25860*/  BAR.SYNC.DEFER_BLOCKING 0x0 ;  /* 0x0000000000007b1d */ /* 0x000fe20000010000 */
[----:B-1----:R-:W-:-:S04]  /*25870*/  LEA R10, P5, R72, c[0x0][0x170], 0x2 ;  /* 0x00005c00480a7a11 */ /* 0x002fc800078a10ff */
[----:B------:R-:W-:Y:S02]  /*25880*/  LEA.HI.X.SX32 R11, R72, c[0x0][0x174], 0x2, P5 ;  /* 0x00005d00480b7a11 */ /* 0x000fe400028f16ff */
[----:B------:R-:W3:Y:S04]  /*25890*/  LDL.LU R72, [R1+0xdc4] ;  /* 0x000dc40001487983 */ /* 0x000ee80000300800 */
[----:B--2---:R-:W2:Y:S04]  /*258a0*/  LDL.LU R66, [R1+0xdc0] ;  /* 0x000dc00001427983 */ /* 0x004ea80000300800 */
[----:B------:R-:W2:Y:S04]  /*258b0*/  LDL.LU R64, [R1+0xdbc] ;  /* 0x000dbc0001407983 */ /* 0x000ea80000300800 */
[----:B------:R-:W2:Y:S01]  /*258c0*/  LDL.LU R0, [R1+0xdb8] ;  /* 0x000db80001007983 */ /* 0x000ea20000300800 */
[----:B------:R-:W-:Y:S01]  /*258d0*/  ISETP.GE.AND P1, PT, R205, c[0x0][0x178], PT ;  /* 0x00005e00cd007a0c */ /* 0x000fe20003f26270 */
[C---:B------:R-:W-:Y:S01]  /*258e0*/  IMAD R73, R206.reuse, c[0x0][0x198], RZ ;  /* 0x00006600ce497a24 */ /* 0x040fe200078e02ff */
[----:B------:R-:W-:-:S02]  /*258f0*/  ISETP.GE.AND P3, PT, R206, c[0x0][0x17c], PT ;  /* 0x00005f00ce007a0c */ /* 0x000fc40003f66270 */
[----:B------:R-:W-:Y:S02]  /*25900*/  ISETP.LT.AND P1, PT, R206, c[0x0][0x17c], !P1 ;  /* 0x00005f00ce007a0c */ /* 0x000fe40004f21270 */
[----:B------:R-:W-:Y:S01]  /*25910*/  ISETP.LT.AND P3, PT, R207, c[0x0][0x178], !P3 ;  /* 0x00005e00cf007a0c */ /* 0x000fe20005f61270 */
[----:B------:R-:W-:Y:S01]  /*25920*/  IMAD.WIDE R8, R73, 0x4, R6 ;  /* 0x0000000449087825 */ /* 0x000fe200078e0206 */
[----:B------:R-:W-:Y:S02]  /*25930*/  ISETP.LT.AND P5, PT, R205, c[0x0][0x178], !P2 ;  /* 0x00005e00cd007a0c */ /* 0x000fe400057a1270 */
[----:B------:R-:W-:Y:S02]  /*25940*/  ISETP.LT.AND P2, PT, R207, c[0x0][0x178], !P2 ;  /* 0x00005e00cf007a0c */ /* 0x000fe40005741270 */
[----:B------:R-:W-:Y:S02]  /*25950*/  IADD3 R45, R73, c[0x0][0x198], RZ ;  /* 0x00006600492d7a10 */ /* 0x000fe40007ffe0ff */
[----:B------:R-:W-:-:S02]  /*25960*/  ISETP.LT.AND P6, PT, R205, c[0x0][0x178], !P4 ;  /* 0x00005e00cd007a0c */ /* 0x000fc400067c1270 */
[C---:B------:R-:W-:Y:S01]  /*25970*/  IADD3 R65, R45.reuse, c[0x0][0x198], RZ ;  /* 0x000066002d417a10 */ /* 0x040fe20007ffe0ff */
[----:B------:R1:W-:Y:S01]  /*25980*/  @P1 STG.E [R8.64], R16 ;  /* 0x0000001008001986 */ /* 0x0003e2000c101908 */
[----:B------:R-:W-:Y:S01]  /*25990*/  IMAD.WIDE R36, R45, 0x4, R6 ;  /* 0x000000042d247825 */ /* 0x000fe200078e0206 */
[----:B------:R-:W-:-:S03]  /*259a0*/  ISETP.GE.AND P1, PT, R143, c[0x0][0x17c], PT ;  /* 0x00005f008f007a0c */ /* 0x000fc60003f26270 */
[----:B------:R-:W-:Y:S01]  /*259b0*/  IMAD.WIDE R38, R45, 0x4, R10 ;  /* 0x000000042d267825 */ /* 0x000fe200078e020a */
[----:B------:R-:W-:-:S03]  /*259c0*/  ISETP.LT.AND P4, PT, R207, c[0x0][0x178], !P4 ;  /* 0x00005e00cf007a0c */ /* 0x000fc60006781270 */
[----:B------:R-:W-:-:S04]  /*259d0*/  IMAD.WIDE R44, R65, 0x4, R6 ;  /* 0x00000004412c7825 */ /* 0x000fc800078e0206 */
[----:B-1----:R-:W-:-:S05]  /*259e0*/  IMAD.WIDE R8, R73, 0x4, R10 ;  /* 0x0000000449087825 */ /* 0x002fca00078e020a */
[----:B------:R1:W-:Y:S01]  /*259f0*/  @P3 STG.E [R8.64], R100 ;  /* 0x0000006408003986 */ /* 0x0003e2000c101908 */
[C---:B------:R-:W-:Y:S01]  /*25a00*/  IMAD.WIDE R46, R65.reuse, 0x4, R10 ;  /* 0x00000004412e7825 */ /* 0x040fe200078e020a */
[----:B------:R-:W-:Y:S02]  /*25a10*/  IADD3 R65, R65, c[0x0][0x198], RZ ;  /* 0x0000660041417a10 */ /* 0x000fe40007ffe0ff */
[----:B------:R1:W-:Y:S01]  /*25a20*/  @P5 STG.E [R36.64], R17 ;  /* 0x0000001124005986 */ /* 0x0003e2000c101908 */
[----:B------:R-:W-:Y:S02]  /*25a30*/  ISETP.LT.AND P5, PT, R205, c[0x0][0x178], !P0 ;  /* 0x00005e00cd007a0c */ /* 0x000fe400047a1270 */
[----:B------:R-:W-:Y:S01]  /*25a40*/  ISETP.LT.AND P0, PT, R207, c[0x0][0x178], !P0 ;  /* 0x00005e00cf007a0c */ /* 0x000fe20004701270 */
[----:B------:R4:W-:Y:S04]  /*25a50*/  @P2 STG.E [R38.64], R101 ;  /* 0x0000006526002986 */ /* 0x0009e8000c101908 */
[----:B------:R-:W-:Y:S01]  /*25a60*/  @P6 STG.E [R44.64], R28 ;  /* 0x0000001c2c006986 */ /* 0x000fe2000c101908 */
[----:B------:R-:W-:-:S02]  /*25a70*/  ISETP.LT.AND P6, PT, R205, c[0x0][0x178], !P1 ;  /* 0x00005e00cd007a0c */ /* 0x000fc40004fc1270 */
[C---:B------:R-:W-:Y:S01]  /*25a80*/  IADD3 R67, R65.reuse, c[0x0][0x198], RZ ;  /* 0x0000660041437a10 */ /* 0x040fe20007ffe0ff */
[----:B-1----:R-:W-:Y:S01]  /*25a90*/  IMAD.WIDE R8, R65, 0x4, R6 ;  /* 0x0000000441087825 */ /* 0x002fe200078e0206 */
[----:B------:R-:W-:-:S03]  /*25aa0*/  ISETP.GE.AND P3, PT, R142, c[0x0][0x17c], PT ;  /* 0x00005f008e007a0c */ /* 0x000fc60003f66270 */
[----:B------:R-:W-:Y:S01]  /*25ab0*/  IMAD.WIDE R16, R65, 0x4, R10 ;  /* 0x0000000441107825 */ /* 0x000fe200078e020a */
[----:B------:R-:W-:Y:S01]  /*25ac0*/  ISETP.GE.AND P2, PT, R141, c[0x0][0x17c], PT ;  /* 0x00005f008d007a0c */ /* 0x000fe20003f46270 */
[----:B----4-:R1:W-:Y:S02]  /*25ad0*/  @P4 STG.E [R46.64], R76 ;  /* 0x0000004c2e004986 */ /* 0x0103e4000c101908 */
[----:B------:R-:W-:Y:S01]  /*25ae0*/  IMAD.WIDE R36, R67, 0x4, R6 ;  /* 0x0000000443247825 */ /* 0x000fe200078e0206 */
[----:B------:R-:W-:Y:S01]  /*25af0*/  ISETP.LT.AND P1, PT, R207, c[0x0][0x178], !P1 ;  /* 0x00005e00cf007a0c */ /* 0x000fe20004f21270 */
[----:B------:R4:W-:Y:S01]  /*25b00*/  @P5 STG.E [R8.64], R29 ;  /* 0x0000001d08005986 */ /* 0x0009e2000c101908 */
[----:B------:R-:W-:Y:S01]  /*25b10*/  ISETP.LT.AND P5, PT, R205, c[0x0][0x178], !P3 ;  /* 0x00005e00cd007a0c */ /* 0x000fe20005fa1270 */
[C---:B------:R-:W-:Y:S01]  /*25b20*/  IMAD.WIDE R38, R67.reuse, 0x4, R10 ;  /* 0x0000000443267825 */ /* 0x040fe200078e020a */
[----:B------:R-:W-:Y:S01]  /*25b30*/  IADD3 R67, R67, c[0x0][0x198], RZ ;  /* 0x0000660043437a10 */ /* 0x000fe20007ffe0ff */
[----:B------:R4:W-:Y:S01]  /*25b40*/  @P0 STG.E [R16.64], R77 ;  /* 0x0000004d10000986 */ /* 0x0009e2000c101908 */
[----:B------:R-:W-:-:S03]  /*25b50*/  ISETP.LT.AND P3, PT, R207, c[0x0][0x178], !P3 ;  /* 0x00005e00cf007a0c */ /* 0x000fc60005f61270 */
[----:B------:R-:W-:Y:S01]  /*25b60*/  @P6 STG.E [R36.64], R24 ;  /* 0x0000001824006986 */ /* 0x000fe2000c101908 */
[----:B------:R-:W-:Y:S02]  /*25b70*/  ISETP.LT.AND P6, PT, R205, c[0x0][0x178], !P2 ;  /* 0x00005e00cd007a0c */ /* 0x000fe400057c1270 */
[----:B------:R-:W-:Y:S01]  /*25b80*/  ISETP.LT.AND P2, PT, R207, c[0x0][0x178], !P2 ;  /* 0x00005e00cf007a0c */ /* 0x000fe20005741270 */
[----:B-1----:R-:W3:Y:S01]  /*25b90*/  LDL.LU R46, [R1+0xdb4] ;  /* 0x000db400012e7983 */ /* 0x002ee20000300800 */
[C---:B------:R-:W-:Y:S01]  /*25ba0*/  IADD3 R47, R67.reuse, c[0x0][0x198], RZ ;  /* 0x00006600432f7a10 */ /* 0x040fe20007ffe0ff */
[----:B------:R-:W-:-:S04]  /*25bb0*/  IMAD.WIDE R44, R67, 0x4, R6 ;  /* 0x00000004432c7825 */ /* 0x000fc800078e0206 */
[----:B----4-:R-:W-:Y:S01]  /*25bc0*/  IMAD.WIDE R8, R67, 0x4, R10 ;  /* 0x0000000443087825 */ /* 0x010fe200078e020a */
[----:B------:R1:W-:Y:S03]  /*25bd0*/  @P1 STG.E [R38.64], R40 ;  /* 0x0000002826001986 */ /* 0x0003e6000c101908 */
[C---:B------:R-:W-:Y:S01]  /*25be0*/  IMAD.WIDE R16, R47.reuse, 0x4, R6 ;  /* 0x000000042f107825 */ /* 0x040fe200078e0206 */
[----:B------:R4:W-:Y:S03]  /*25bf0*/  @P5 STG.E [R44.64], R25 ;  /* 0x000000192c005986 */ /* 0x0009e6000c101908 */
[----:B------:R-:W-:Y:S01]  /*25c00*/  IMAD.WIDE R28, R47, 0x4, R10 ;  /* 0x000000042f1c7825 */ /* 0x000fe200078e020a */
[----:B------:R2:W-:Y:S04]  /*25c10*/  @P3 STG.E [R8.64], R41 ;  /* 0x0000002908003986 */ /* 0x0005e8000c101908 */
[----:B------:R-:W-:Y:S04]  /*25c20*/  @P6 STG.E [R16.64], R20 ;  /* 0x0000001410006986 */ /* 0x000fe8000c101908 */
[----:B-1----:R-:W3:Y:S04]  /*25c30*/  LDL.LU R40, [R1+0xdb0] ;  /* 0x000db00001287983 */ /* 0x002ee80000300800 */
[----:B------:R1:W-:Y:S04]  /*25c40*/  @P2 STG.E [R28.64], R32 ;  /* 0x000000201c002986 */ /* 0x0003e8000c101908 */
[----:B------:R-:W3:Y:S01]  /*25c50*/  LDL.LU R38, [R1+0xdac] ;  /* 0x000dac0001267983 */ /* 0x000ee20000300800 */
[----:B--2---:R-:W-:-:S03]  /*25c60*/  ISETP.GE.AND P2, PT, R0, c[0x0][0x17c], PT ;  /* 0x00005f0000007a0c */ /* 0x004fc60003f46270 */
[----:B------:R-:W2:Y:S01]  /*25c70*/  LDL.LU R0, [R1+0xda8] ;  /* 0x000da80001007983 */ /* 0x000ea20000300800 */
[----:B------:R-:W-:Y:S02]  /*25c80*/  ISETP.GE.AND P4, PT, R140, c[0x0][0x17c], PT ;  /* 0x00005f008c007a0c */ /* 0x000fe40003f86270 */
[----:B---3--:R-:W-:Y:S02]  /*25c90*/  ISETP.GE.AND P0, PT, R72, c[0x0][0x17c], PT ;  /* 0x00005f0048007a0c */ /* 0x008fe40003f06270 */
[----:B------:R-:W-:Y:S02]  /*25ca0*/  IADD3 R47, R47, c[0x0][0x198], RZ ;  /* 0x000066002f2f7a10 */ /* 0x000fe40007ffe0ff */
[----:B------:R-:W-:Y:S02]  /*25cb0*/  ISETP.LT.AND P5, PT, R205, c[0x0][0x178], !P4 ;  /* 0x00005e00cd007a0c */ /* 0x000fe400067a1270 */
[----:B------:R-:W-:Y:S02]  /*25cc0*/  ISETP.LT.AND P4, PT, R207, c[0x0][0x178], !P4 ;  /* 0x00005e00cf007a0c */ /* 0x000fe40006781270 */
[----:B------:R-:W-:Y:S01]  /*25cd0*/  ISETP.LT.AND P6, PT, R205, c[0x0][0x178], !P0 ;  /* 0x00005e00cd007a0c */ /* 0x000fe200047c1270 */
[----:B----4-:R-:W-:-:S04]  /*25ce0*/  IMAD.WIDE R24, R47, 0x4, R6 ;  /* 0x000000042f187825 */ /* 0x010fc800078e0206 */
[C---:B------:R-:W-:Y:S01]  /*25cf0*/  IMAD.WIDE R36, R47.reuse, 0x4, R10 ;  /* 0x000000042f247825 */ /* 0x040fe200078e020a */
[----:B------:R-:W-:Y:S02]  /*25d00*/  IADD3 R47, R47, c[0x0][0x198], RZ ;  /* 0x000066002f2f7a10 */ /* 0x000fe40007ffe0ff */
[----:B------:R-:W-:-:S03]  /*25d10*/  ISETP.GE.AND P1, PT, R66, c[0x0][0x17c], PT ;  /* 0x00005f0042007a0c */ /* 0x000fc60003f26270 */
[--C-:B------:R-:W-:Y:S01]  /*25d20*/  IMAD.WIDE R8, R47, 0x4, R6.reuse ;  /* 0x000000042f087825 */ /* 0x100fe200078e0206 */
[----:B------:R-:W-:Y:S01]  /*25d30*/  ISETP.GE.AND P3, PT, R64, c[0x0][0x17c], PT ;  /* 0x00005f0040007a0c */ /* 0x000fe20003f66270 */
[----:B------:R3:W-:Y:S01]  /*25d40*/  @P5 STG.E [R24.64], R21 ;  /* 0x0000001518005986 */ /* 0x0007e2000c101908 */
[----:B------:R-:W-:Y:S02]  /*25d50*/  ISETP.LT.AND P0, PT, R207, c[0x0][0x178], !P0 ;  /* 0x00005e00cf007a0c */ /* 0x000fe40004701270 */
[----:B------:R-:W-:Y:S01]  /*25d60*/  IADD3 R39, R47, c[0x0][0x198], RZ ;  /* 0x000066002f277a10 */ /* 0x000fe20007ffe0ff */
[----:B------:R4:W-:Y:S01]  /*25d70*/  @P4 STG.E [R36.64], R33 ;  /* 0x0000002124004986 */ /* 0x0009e2000c101908 */
[----:B------:R-:W-:Y:S02]  /*25d80*/  ISETP.LT.AND P5, PT, R205, c[0x0][0x178], !P1 ;  /* 0x00005e00cd007a0c */ /* 0x000fe40004fa1270 */
[----:B------:R-:W-:Y:S01]  /*25d90*/  ISETP.LT.AND P1, PT, R207, c[0x0][0x178], !P1 ;  /* 0x00005e00cf007a0c */ /* 0x000fe20004f21270 */
[----:B------:R3:W-:Y:S01]  /*25da0*/  @P6 STG.E [R8.64], R18 ;  /* 0x0000001208006986 */ /* 0x0007e2000c101908 */
[----:B------:R-:W-:Y:S01]  /*25db0*/  ISETP.LT.AND P6, PT, R205, c[0x0][0x178], !P3 ;  /* 0x00005e00cd007a0c */ /* 0x000fe20005fc1270 */
[----:B-1----:R-:W-:Y:S01]  /*25dc0*/  IMAD.WIDE R28, R39, 0x4, R6 ;  /* 0x00000004271c7825 */ /* 0x002fe200078e0206 */
[----:B------:R-:W-:-:S03]  /*25dd0*/  ISETP.LT.AND P3, PT, R207, c[0x0][0x178], !P3 ;  /* 0x00005e00cf007a0c */ /* 0x000fc60005f61270 */
[C-C-:B---3--:R-:W-:Y:S01]  /*25de0*/  IMAD.WIDE R20, R39.reuse, 0x4, R10.reuse ;  /* 0x0000000427147825 */ /* 0x148fe200078e020a */
[----:B------:R-:W-:Y:S01]  /*25df0*/  IADD3 R39, R39, c[0x0][0x198], RZ ;  /* 0x0000660027277a10 */ /* 0x000fe20007ffe0ff */
[----:B----4-:R-:W3:Y:S02]  /*25e00*/  LDL.LU R37, [R1+0xda4] ;  /* 0x000da40001257983 */ /* 0x010ee40000300800 */
[----:B------:R-:W-:Y:S02]  /*25e10*/  IMAD.WIDE R16, R47, 0x4, R10 ;  /* 0x000000042f107825 */ /* 0x000fe400078e020a */
[----:B------:R-:W4:Y:S02]  /*25e20*/  LDL.LU R36, [R1+0xda0] ;  /* 0x000da00001247983 */ /* 0x000f240000300800 */
[C---:B------:R-:W-:Y:S02]  /*25e30*/  IMAD.WIDE R24, R39.reuse, 0x4, R6 ;  /* 0x0000000427187825 */ /* 0x040fe400078e0206 */
[----:B------:R-:W-:Y:S02]  /*25e40*/  @P0 STG.E [R16.64], R102 ;  /* 0x0000006610000986 */ /* 0x000fe4000c101908 */
[----:B------:R-:W-:-:S02]  /*25e50*/  IMAD.WIDE R8, R39, 0x4, R10 ;  /* 0x0000000427087825 */ /* 0x000fc400078e020a */
[----:B------:R1:W-:Y:S04]  /*25e60*/  @P5 STG.E [R28.64], R19 ;  /* 0x000000131c005986 */ /* 0x0003e8000c101908 */
[----:B------:R1:W-:Y:S04]  /*25e70*/  @P1 STG.E [R20.64], R103 ;  /* 0x0000006714001986 */ /* 0x0003e8000c101908 */
[----:B------:R1:W-:Y:S04]  /*25e80*/  @P6 STG.E [R24.64], R30 ;  /* 0x0000001e18006986 */ /* 0x0003e8000c101908 */
[----:B------:R1:W-:Y:S04]  /*25e90*/  @P3 STG.E [R8.64], R78 ;  /* 0x0000004e08003986 */ /* 0x0003e8000c101908 */
[----:B------:R-:W3:Y:S01]  /*25ea0*/  LDL.LU R32, [R1+0xd9c] ;  /* 0x000d9c0001207983 */ /* 0x000ee20000300800 */
[----:B--2---:R-:W-:-:S03]  /*25eb0*/  ISETP.GE.AND P3, PT, R0, c[0x0][0x17c], PT ;  /* 0x00005f0000007a0c */ /* 0x004fc60003f66270 */
[----:B------:R-:W2:Y:S01]  /*25ec0*/  LDL.LU R0, [R1+0xd98] ;  /* 0x000d980001007983 */ /* 0x000ea20000300800 */
[----:B------:R-:W-:Y:S02]  /*25ed0*/  ISETP.GE.AND P4, PT, R46, c[0x0][0x17c], PT ;  /* 0x00005f002e007a0c */ /* 0x000fe40003f86270 */
[----:B------:R-:W-:Y:S01]  /*25ee0*/  IADD3 R33, R39, c[0x0][0x198], RZ ;  /* 0x0000660027217a10 */ /* 0x000fe20007ffe0ff */
[----:B-1----:R-:W4:Y:S01]  /*25ef0*/  LDL.LU R28, [R1+0xd94] ;  /* 0x000d9400011c7983 */ /* 0x002f220000300800 */
[----:B------:R-:W-:Y:S02]  /*25f00*/  ISETP.LT.AND P5, PT, R205, c[0x0][0x178], !P2 ;  /* 0x00005e00cd007a0c */ /* 0x000fe400057a1270 */
[----:B------:R-:W-:Y:S02]  /*25f10*/  ISETP.LT.AND P2, PT, R207, c[0x0][0x178], !P2 ;  /* 0x00005e00cf007a0c */ /* 0x000fe40005741270 */
[----:B------:R-:W-:Y:S01]  /*25f20*/  ISETP.LT.AND P6, PT, R205, c[0x0][0x178], !P4 ;  /* 0x00005e00cd007a0c */ /* 0x000fe200067c1270 */
[----:B------:R-:W-:-:S04]  /*25f30*/  IMAD.WIDE R16, R33, 0x4, R6 ;  /* 0x0000000421107825 */ /* 0x000fc800078e0206 */
[C---:B------:R-:W-:Y:S01]  /*25f40*/  IMAD.WIDE R18, R33.reuse, 0x4, R10 ;  /* 0x0000000421127825 */ /* 0x040fe200078e020a */
[----:B------:R-:W-:Y:S02]  /*25f50*/  IADD3 R33, R33, c[0x0][0x198], RZ ;  /* 0x0000660021217a10 */ /* 0x000fe40007ffe0ff */
[----:B------:R-:W-:-:S03]  /*25f60*/  ISETP.GE.AND P0, PT, R40, c[0x0][0x17c], PT ;  /* 0x00005f0028007a0c */ /* 0x000fc60003f06270 */
[----:B------:R-:W-:Y:S01]  /*25f70*/  IMAD.WIDE R20, R33, 0x4, R6 ;  /* 0x0000000421147825 */ /* 0x000fe200078e0206 */
[----:B------:R-:W-:Y:S01]  /*25f80*/  ISETP.GE.AND P1, PT, R38, c[0x0][0x17c], PT ;  /* 0x00005f0026007a0c */ /* 0x000fe20003f26270 */
[----:B------:R1:W-:Y:S01]  /*25f90*/  @P5 STG.E [R16.64], R31 ;  /* 0x0000001f10005986 */ /* 0x0003e2000c101908 */
[----:B------:R-:W-:Y:S01]  /*25fa0*/  ISETP.LT.AND P4, PT, R207, c[0x0][0x178], !P4 ;  /* 0x00005e00cf007a0c */ /* 0x000fe20006781270 */
[----:B------:R-:W-:Y:S01]  /*25fb0*/  IMAD.WIDE R24, R33, 0x4, R10 ;  /* 0x0000000421187825 */ /* 0x000fe200078e020a */
[----:B------:R-:W-:Y:S01]  /*25fc0*/  ISETP.LT.AND P5, PT, R205, c[0x0][0x178], !P0 ;  /* 0x00005e00cd007a0c */ /* 0x000fe200047a1270 */
[----:B------:R1:W-:Y:S01]  /*25fd0*/  @P2 STG.E [R18.64], R79 ;  /* 0x0000004f12002986 */ /* 0x0003e2000c101908 */
[----:B------:R-:W-:Y:S02]  /*25fe0*/  ISETP.LT.AND P0, PT, R207, c[0x0][0x178], !P0 ;  /* 0x00005e00cf007a0c */ /* 0x000fe40004701270 */
[----:B------:R-:W-:Y:S01]  /*25ff0*/  IADD3 R33, R33, c[0x0][0x198], RZ ;  /* 0x0000660021217a10 */ /* 0x000fe20007ffe0ff */
[----:B------:R1:W-:Y:S01]  /*26000*/  @P6 STG.E [R20.64], R26 ;  /* 0x0000001a14006986 */ /* 0x0003e2000c101908 */
[----:B------:R-:W-:-:S02]  /*26010*/  ISETP.LT.AND P6, PT, R205, c[0x0][0x178], !P1 ;  /* 0x00005e00cd007a0c */ /* 0x000fc40004fc1270 */
[----:B------:R-:W-:Y:S02]  /*26020*/  ISETP.LT.AND P1, PT, R207, c[0x0][0x178], !P1 ;  /* 0x00005e00cf007a0c */ /* 0x000fe40004f21270 */
[C---:B------:R-:W-:Y:S01]  /*26030*/  IADD3 R29, R33.reuse, c[0x0][0x198], RZ ;  /* 0x00006600211d7a10 */ /* 0x040fe20007ffe0ff */
[C---:B------:R-:W-:Y:S01]  /*26040*/  IMAD.WIDE R8, R33.reuse, 0x4, R6 ;  /* 0x0000000421087825 */ /* 0x040fe200078e0206 */
[----:B------:R-:W-:Y:S03]  /*26050*/  @P4 STG.E [R24.64], R42 ;  /* 0x0000002a18004986 */ /* 0x000fe6000c101908 */
[----:B-1----:R-:W-:Y:S01]  /*26060*/  IMAD.WIDE R16, R33, 0x4, R10 ;  /* 0x0000000421107825 */ /* 0x002fe200078e020a */
[----:B------:R1:W-:Y:S03]  /*26070*/  @P5 STG.E [R8.64], R27 ;  /* 0x0000001b08005986 */ /* 0x0003e6000c101908 */
[C---:B------:R-:W-:Y:S01]  /*26080*/  IMAD.WIDE R18, R29.reuse, 0x4, R6 ;  /* 0x000000041d127825 */ /* 0x040fe200078e0206 */
[----:B------:R1:W-:Y:S03]  /*26090*/  @P0 STG.E [R16.64], R43 ;  /* 0x0000002b10000986 */ /* 0x0003e6000c101908 */
[----:B------:R-:W-:Y:S01]  /*260a0*/  IMAD.WIDE R20, R29, 0x4, R10 ;  /* 0x000000041d147825 */ /* 0x000fe200078e020a */
[----:B------:R1:W-:Y:S04]  /*260b0*/  @P6 STG.E [R18.64], R22 ;  /* 0x0000001612006986 */ /* 0x0003e8000c101908 */
[----:B------:R-:W4:Y:S04]  /*260c0*/  LDL.LU R26, [R1+0xd90] ;  /* 0x000d9000011a7983 */ /* 0x000f280000300800 */
[----:B------:R1:W-:Y:S04]  /*260d0*/  @P1 STG.E [R20.64], R34 ;  /* 0x0000002214001986 */ /* 0x0003e8000c101908 */
[----:B------:R-:W4:Y:S01]  /*260e0*/  LDL.LU R30, [R1+0xd8c] ;  /* 0x000d8c00011e7983 */ /* 0x000f220000300800 */
[----:B--2---:R-:W-:-:S03]  /*260f0*/  ISETP.GE.AND P1, PT, R0, c[0x0][0x17c], PT ;  /* 0x00005f0000007a0c */ /* 0x004fc60003f26270 */
[----:B------:R-:W2:Y:S01]  /*26100*/  LDL.LU R0, [R1+0xd88] ;  /* 0x000d880001007983 */ /* 0x000ea20000300800 */
[----:B---3--:R-:W-:Y:S02]  /*26110*/  ISETP.GE.AND P2, PT, R37, c[0x0][0x17c], PT ;  /* 0x00005f0025007a0c */ /* 0x008fe40003f46270 */
[----:B------:R-:W-:Y:S02]  /*26120*/  ISETP.LT.AND P5, PT, R205, c[0x0][0x178], !P3 ;  /* 0x00005e00cd007a0c */ /* 0x000fe40005fa1270 */
[----:B------:R-:W-:Y:S02]  /*26130*/  IADD3 R29, R29, c[0x0][0x198], RZ ;  /* 0x000066001d1d7a10 */ /* 0x000fe40007ffe0ff */
[----:B------:R-:W-:Y:S02]  /*26140*/  ISETP.LT.AND P3, PT, R207, c[0x0][0x178], !P3 ;  /* 0x00005e00cf007a0c */ /* 0x000fe40005f61270 */
[----:B------:R-:W-:Y:S02]  /*26150*/  ISETP.LT.AND P6, PT, R205, c[0x0][0x178], !P2 ;  /* 0x00005e00cd007a0c */ /* 0x000fe400057c1270 */
[C---:B-1----:R-:W-:Y:S01]  /*26160*/  IADD3 R27, R29.reuse, c[0x0][0x198], RZ ;  /* 0x000066001d1b7a10 */ /* 0x042fe20007ffe0ff */
[----:B------:R-:W-:Y:S01]  /*26170*/  IMAD.WIDE R24, R29, 0x4, R6 ;  /* 0x000000041d187825 */ /* 0x000fe200078e0206 */
[----:B----4-:R-:W-:-:S03]  /*26180*/  ISETP.GE.AND P4, PT, R36, c[0x0][0x17c], PT ;  /* 0x00005f0024007a0c */ /* 0x010fc60003f86270 */
[----:B------:R-:W-:Y:S01]  /*26190*/  IMAD.WIDE R8, R29, 0x4, R10 ;  /* 0x000000041d087825 */ /* 0x000fe200078e020a */
[----:B------:R-:W-:-:S03]  /*261a0*/  ISETP.GE.AND P0, PT, R32, c[0x0][0x17c], PT ;  /* 0x00005f0020007a0c */ /* 0x000fc60003f06270 */
[----:B------:R-:W-:Y:S01]  /*261b0*/  IMAD.WIDE R16, R27, 0x4, R6 ;  /* 0x000000041b107825 */ /* 0x000fe200078e0206 */
[----:B------:R-:W-:Y:S01]  /*261c0*/  ISETP.LT.AND P2, PT, R207, c[0x0][0x178], !P2 ;  /* 0x00005e00cf007a0c */ /* 0x000fe20005741270 */
[----:B------:R1:W-:Y:S02]  /*261d0*/  @P5 STG.E [R24.64], R23 ;  /* 0x0000001718005986 */ /* 0x0003e4000c101908 */
[C---:B------:R-:W-:Y:S01]  /*261e0*/  IMAD.WIDE R18, R27.reuse, 0x4, R10 ;  /* 0x000000041b127825 */ /* 0x040fe200078e020a */
[----:B------:R-:W-:Y:S01]  /*261f0*/  IADD3 R27, R27, c[0x0][0x198], RZ ;  /* 0x000066001b1b7a10 */ /* 0x000fe20007ffe0ff */
[----:B------:R3:W-:Y:S01]  /*26200*/  @P3 STG.E [R8.64], R35 ;  /* 0x0000002308003986 */ /* 0x0007e2000c101908 */
[----:B------:R-:W-:Y:S02]  /*26210*/  ISETP.LT.AND P5, PT, R205, c[0x0][0x178], !P4 ;  /* 0x00005e00cd007a0c */ /* 0x000fe400067a1270 */
[----:B------:R-:W-:Y:S01]  /*26220*/  ISETP.LT.AND P4, PT, R207, c[0x0][0x178], !P4 ;  /* 0x00005e00cf007a0c */ /* 0x000fe20006781270 */
[----:B------:R4:W-:Y:S01]  /*26230*/  @P6 STG.E [R16.64], R96 ;  /* 0x0000006010006986 */ /* 0x0009e2000c101908 */
[----:B------:R-:W-:Y:S01]  /*26240*/  ISETP.LT.AND P6, PT, R205, c[0x0][0x178], !P0 ;  /* 0x00005e00cd007a0c */ /* 0x000fe200047c1270 */
[----:B------:R-:W-:Y:S01]  /*26250*/  IMAD.WIDE R20, R27, 0x4, R6 ;  /* 0x000000041b147825 */ /* 0x000fe200078e0206 */
[----:B------:R-:W-:-:S03]  /*26260*/  ISETP.LT.AND P0, PT, R207, c[0x0][0x178], !P0 ;  /* 0x00005e00cf007a0c */ /* 0x000fc60004701270 */
[C---:B-1----:R-:W-:Y:S01]  /*26270*/  IMAD.WIDE R22, R27.reuse, 0x4, R10 ;  /* 0x000000041b167825 */ /* 0x042fe200078e020a */
[----:B------:R-:W-:Y:S02]  /*26280*/  IADD3 R27, R27, c[0x0][0x198], RZ ;  /* 0x000066001b1b7a10 */ /* 0x000fe40007ffe0ff */
[----:B------:R-:W-:Y:S02]  /*26290*/  ISETP.GE.AND P3, PT, R28, c[0x0][0x17c], PT ;  /* 0x00005f001c007a0c */ /* 0x000fe40003f66270 */
[----:B------:R-:W2:Y:S01]  /*262a0*/  LDL.LU R28, [R1+0xd84] ;  /* 0x000d8400011c7983 */ /* 0x000ea20000300800 */
[----:B---3--:R-:W-:-:S03]  /*262b0*/  IMAD.WIDE R8, R27, 0x4, R6 ;  /* 0x000000041b087825 */ /* 0x008fc600078e0206 */
[----:B------:R1:W-:Y:S01]  /*262c0*/  @P2 STG.E [R18.64], R120 ;  /* 0x0000007812002986 */ /* 0x0003e2000c101908 */
[----:B----4-:R-:W-:-:S03]  /*262d0*/  IMAD.WIDE R16, R27, 0x4, R10 ;  /* 0x000000041b107825 */ /* 0x010fc600078e020a */
[----:B------:R3:W-:Y:S01]  /*262e0*/  @P5 STG.E [R20.64], R97 ;  /* 0x0000006114005986 */ /* 0x0007e2000c101908 */
[----:B------:R-:W-:-:S03]  /*262f0*/  ISETP.GE.AND P2, PT, R26, c[0x0][0x17c], PT ;  /* 0x00005f001a007a0c */ /* 0x000fc60003f46270 */
[----:B------:R4:W-:Y:S04]  /*26300*/  @P4 STG.E [R22.64], R121 ;  /* 0x0000007916004986 */ /* 0x0009e8000c101908 */
[----:B------:R-:W-:Y:S04]  /*26310*/  @P6 STG.E [R8.64], R56 ;  /* 0x0000003808006986 */ /* 0x000fe8000c101908 */
[----:B------:R-:W2:Y:S04]  /*26320*/  LDL.LU R26, [R1+0xd80] ;  /* 0x000d8000011a7983 */ /* 0x000ea80000300800 */
[----:B------:R1:W-:Y:S04]  /*26330*/  @P0 STG.E [R16.64], R116 ;  /* 0x0000007410000986 */ /* 0x0003e8000c101908 */
[----:B------:R-:W2:Y:S02]  /*26340*/  LDL.LU R24, [R1+0xd7c] ;  /* 0x000d7c0001187983 */ /* 0x000ea40000300800 */
[----:B--2---:R-:W-:-:S02]  /*26350*/  ISETP.GE.AND P0, PT, R0, c[0x0][0x17c], PT ;  /* 0x00005f0000007a0c */ /* 0x004fc40003f06270 */
[----:B------:R-:W2:Y:S01]  /*26360*/  LDL.LU R0, [R1+0xd78] ;  /* 0x000d780001007983 */ /* 0x000ea20000300800 */
[----:B------:R-:W-:Y:S02]  /*26370*/  IADD3 R25, R27, c[0x0][0x198], RZ ;  /* 0x000066001b197a10 */ /* 0x000fe40007ffe0ff */
[----:B------:R-:W-:Y:S02]  /*26380*/  ISETP.LT.AND P5, PT, R205, c[0x0][0x178], !P1 ;  /* 0x00005e00cd007a0c */ /* 0x000fe40004fa1270 */
[----:B------:R-:W-:Y:S02]  /*26390*/  ISETP.LT.AND P1, PT, R207, c[0x0][0x178], !P1 ;  /* 0x00005e00cf007a0c */ /* 0x000fe40004f21270 */
[----:B------:R-:W-:Y:S01]  /*263a0*/  ISETP.LT.AND P6, PT, R205, c[0x0][0x178], !P3 ;  /* 0x00005e00cd007a0c */ /* 0x000fe20005fc1270 */
[----:B-1----:R-:W-:-:S04]  /*263b0*/  IMAD.WIDE R18, R25, 0x4, R6 ;  /* 0x0000000419127825 */ /* 0x002fc800078e0206 */
[C---:B---3--:R-:W-:Y:S01]  /*263c0*/  IMAD.WIDE R20, R25.reuse, 0x4, R10 ;  /* 0x0000000419147825 */ /* 0x048fe200078e020a */
[----:B------:R-:W-:Y:S02]  /*263d0*/  IADD3 R25, R25, c[0x0][0x198], RZ ;  /* 0x0000660019197a10 */ /* 0x000fe40007ffe0ff */
[----:B------:R-:W-:-:S03]  /*263e0*/  ISETP.GE.AND P4, PT, R30, c[0x0][0x17c], PT ;  /* 0x00005f001e007a0c */ /* 0x000fc60003f86270 */
[--C-:B----4-:R-:W-:Y:S01]  /*263f0*/  IMAD.WIDE R22, R25, 0x4, R6.reuse ;  /* 0x0000000419167825 */ /* 0x110fe200078e0206 */
        /* <DEDUP_REMOVED lines=11> */
[----:B------:R-:W-:-:S03]  /*264b0*/  IADD3 R27, R27, c[0x0][0x198], RZ ;  /* 0x000066001b1b7a10 */ /* 0x000fc60007ffe0ff */
[----:B------:R-:W-:Y:S01]  /*264c0*/  IMAD.WIDE R8, R25, 0x4, R10 ;  /* 0x0000000419087825 */ /* 0x000fe200078e020a */
[----:B------:R-:W-:Y:S02]  /*264d0*/  ISETP.GE.AND P1, PT, R28, c[0x0][0x17c], PT ;  /* 0x00005f001c007a0c */ /* 0x000fe40003f26270 */
[----:B------:R-:W2:Y:S01]  /*264e0*/  LDL.LU R28, [R1+0xd74] ;  /* 0x000d7400011c7983 */ /* 0x000ea20000300800 */
[----:B---3--:R-:W-:-:S03]  /*264f0*/  IMAD.WIDE R20, R27, 0x4, R6 ;  /* 0x000000041b147825 */ /* 0x008fc600078e0206 */
[----:B------:R1:W-:Y:S01]  /*26500*/  @P3 STG.E [R8.64], R92 ;  /* 0x0000005c08003986 */ /* 0x0003e2000c101908 */
[----:B----4-:R-:W-:-:S03]  /*26510*/  IMAD.WIDE R22, R27, 0x4, R10 ;  /* 0x000000041b167825 */ /* 0x010fc600078e020a */
[----:B------:R3:W-:Y:S04]  /*26520*/  @P5 STG.E [R16.64], R53 ;  /* 0x0000003510005986 */ /* 0x0007e8000c101908 */
[----:B------:R4:W-:Y:S04]  /*26530*/  @P2 STG.E [R18.64], R93 ;  /* 0x0000005d12002986 */ /* 0x0009e8000c101908 */
[----:B------:R1:W-:Y:S01]  /*26540*/  @P6 STG.E [R20.64], R48 ;  /* 0x0000003014006986 */ /* 0x0003e2000c101908 */
[----:B------:R-:W-:-:S03]  /*26550*/  ISETP.GE.AND P3, PT, R26, c[0x0][0x17c], PT ;  /* 0x00005f001a007a0c */ /* 0x000fc60003f66270 */
[----:B------:R-:W2:Y:S04]  /*26560*/  LDL.LU R26, [R1+0xd70] ;  /* 0x000d7000011a7983 */ /* 0x000ea80000300800 */
[----:B------:R1:W-:Y:S01]  /*26570*/  @P4 STG.E [R22.64], R80 ;  /* 0x0000005016004986 */ /* 0x0003e2000c101908 */
[----:B------:R-:W-:-:S03]  /*26580*/  ISETP.GE.AND P2, PT, R24, c[0x0][0x17c], PT ;  /* 0x00005f0018007a0c */ /* 0x000fc60003f46270 */
[----:B------:R-:W2:Y:S02]  /*26590*/  LDL.LU R24, [R1+0xd6c] ;  /* 0x000d6c0001187983 */ /* 0x000ea40000300800 */
[----:B--2---:R-:W-:Y:S02]  /*265a0*/  ISETP.GE.AND P4, PT, R0, c[0x0][0x17c], PT ;  /* 0x00005f0000007a0c */ /* 0x004fe40003f86270 */
[----:B------:R-:W2:Y:S01]  /*265b0*/  LDL.LU R0, [R1+0xd68] ;  /* 0x000d680001007983 */ /* 0x000ea20000300800 */
[----:B------:R-:W-:Y:S02]  /*265c0*/  ISETP.LT.AND P5, PT, R205, c[0x0][0x178], !P0 ;  /* 0x00005e00cd007a0c */ /* 0x000fe400047a1270 */
[----:B------:R-:W-:Y:S02]  /*265d0*/  ISETP.LT.AND P0, PT, R207, c[0x0][0x178], !P0 ;  /* 0x00005e00cf007a0c */ /* 0x000fe40004701270 */
[----:B------:R-:W-:Y:S02]  /*265e0*/  IADD3 R27, R27, c[0x0][0x198], RZ ;  /* 0x000066001b1b7a10 */ /* 0x000fe40007ffe0ff */
[----:B------:R-:W-:-:S02]  /*265f0*/  ISETP.LT.AND P6, PT, R205, c[0x0][0x178], !P1 ;  /* 0x00005e00cd007a0c */ /* 0x000fc40004fc1270 */
[C---:B------:R-:W-:Y:S01]  /*26600*/  IADD3 R25, R27.reuse, c[0x0][0x198], RZ ;  /* 0x000066001b197a10 */ /* 0x040fe20007ffe0ff */
[----:B-1----:R-:W-:-:S04]  /*26610*/  IMAD.WIDE R8, R27, 0x4, R6 ;  /* 0x000000041b087825 */ /* 0x002fc800078e0206 */
[----:B---3--:R-:W-:Y:S01]  /*26620*/  IMAD.WIDE R16, R27, 0x4, R10 ;  /* 0x000000041b107825 */ /* 0x008fe200078e020a */
[----:B------:R-:W-:-:S03]  /*26630*/  ISETP.LT.AND P1, PT, R207, c[0x0][0x178], !P1 ;  /* 0x00005e00cf007a0c */ /* 0x000fc60004f21270 */
[----:B----4-:R-:W-:Y:S01]  /*26640*/  IMAD.WIDE R18, R25, 0x4, R6 ;  /* 0x0000000419127825 */ /* 0x010fe200078e0206 */
[----:B------:R1:W-:Y:S01]  /*26650*/  @P5 STG.E [R8.64], R49 ;  /* 0x0000003108005986 */ /* 0x0003e2000c101908 */
[----:B------:R-:W-:Y:S02]  /*26660*/  ISETP.LT.AND P5, PT, R205, c[0x0][0x178], !P3 ;  /* 0x00005e00cd007a0c */ /* 0x000fe40005fa1270 */
[C---:B------:R-:W-:Y:S01]  /*26670*/  IMAD.WIDE R20, R25.reuse, 0x4, R10 ;  /* 0x0000000419147825 */ /* 0x040fe200078e020a */
[----:B------:R3:W-:Y:S01]  /*26680*/  @P0 STG.E [R16.64], R81 ;  /* 0x0000005110000986 */ /* 0x0007e2000c101908 */
[----:B------:R-:W-:Y:S02]  /*26690*/  IADD3 R25, R25, c[0x0][0x198], RZ ;  /* 0x0000660019197a10 */ /* 0x000fe40007ffe0ff */
[----:B------:R-:W-:Y:S01]  /*266a0*/  ISETP.LT.AND P3, PT, R207, c[0x0][0x178], !P3 ;  /* 0x00005e00cf007a0c */ /* 0x000fe20005f61270 */
[----:B------:R4:W-:Y:S01]  /*266b0*/  @P6 STG.E [R18.64], R98 ;  /* 0x0000006212006986 */ /* 0x0009e2000c101908 */
[----:B------:R-:W-:-:S02]  /*266c0*/  ISETP.LT.AND P6, PT, R205, c[0x0][0x178], !P2 ;  /* 0x00005e00cd007a0c */ /* 0x000fc400057c1270 */
[----:B------:R-:W-:Y:S02]  /*266d0*/  ISETP.LT.AND P2, PT, R207, c[0x0][0x178], !P2 ;  /* 0x00005e00cf007a0c */ /* 0x000fe40005741270 */
[C---:B------:R-:W-:Y:S01]  /*266e0*/  IADD3 R27, R25.reuse, c[0x0][0x198], RZ ;  /* 0x00006600191b7a10 */ /* 0x040fe20007ffe0ff */
[C---:B------:R-:W-:Y:S01]  /*266f0*/  IMAD.WIDE R22, R25.reuse, 0x4, R6 ;  /* 0x0000000419167825 */ /* 0x040fe200078e0206 */
[----:B------:R2:W-:Y:S03]  /*26700*/  @P1 STG.E [R20.64], R122 ;  /* 0x0000007a14001986 */ /* 0x0005e6000c101908 */
[----:B-1----:R-:W-:Y:S01]  /*26710*/  IMAD.WIDE R8, R25, 0x4, R10 ;  /* 0x0000000419087825 */ /* 0x002fe200078e020a */
[----:B------:R-:W-:Y:S02]  /*26720*/  ISETP.GE.AND P0, PT, R28, c[0x0][0x17c], PT ;  /* 0x00005f001c007a0c */ /* 0x000fe40003f06270 */
[----:B------:R-:W2:Y:S01]  /*26730*/  LDL.LU R28, [R1+0xd64] ;  /* 0x000d6400011c7983 */ /* 0x000ea20000300800 */
[----:B---3--:R-:W-:-:S04]  /*26740*/  IMAD.WIDE R16, R27, 0x4, R6 ;  /* 0x000000041b107825 */ /* 0x008fc800078e0206 */
[----:B----4-:R-:W-:Y:S01]  /*26750*/  IMAD.WIDE R18, R27, 0x4, R10 ;  /* 0x000000041b127825 */ /* 0x010fe200078e020a */
[----:B------:R1:W-:Y:S04]  /*26760*/  @P5 STG.E [R22.64], R99 ;  /* 0x0000006316005986 */ /* 0x0003e8000c101908 */
[----:B------:R3:W-:Y:S04]  /*26770*/  @P3 STG.E [R8.64], R123 ;  /* 0x0000007b08003986 */ /* 0x0007e8000c101908 */
[----:B------:R-:W-:Y:S01]  /*26780*/  @P6 STG.E [R16.64], R58 ;  /* 0x0000003a10006986 */ /* 0x000fe2000c101908 */
[----:B------:R-:W-:-:S03]  /*26790*/  ISETP.GE.AND P1, PT, R26, c[0x0][0x17c], PT ;  /* 0x00005f001a007a0c */ /* 0x000fc60003f26270 */
[----:B------:R4:W-:Y:S04]  /*267a0*/  @P2 STG.E [R18.64], R118 ;  /* 0x0000007612002986 */ /* 0x0009e8000c101908 */
[----:B------:R-:W2:Y:S01]  /*267b0*/  LDL.LU R26, [R1+0xd60] ;  /* 0x000d6000011a7983 */ /* 0x000ea20000300800 */
[----:B------:R-:W-:-:S03]  /*267c0*/  ISETP.GE.AND P3, PT, R24, c[0x0][0x17c], PT ;  /* 0x00005f0018007a0c */ /* 0x000fc60003f66270 */
[----:B------:R-:W2:Y:S02]  /*267d0*/  LDL.LU R24, [R1+0xd5c] ;  /* 0x000d5c0001187983 */ /* 0x000ea40000300800 */
[----:B--2---:R-:W-:Y:S02]  /*267e0*/  ISETP.GE.AND P2, PT, R0, c[0x0][0x17c], PT ;  /* 0x00005f0000007a0c */ /* 0x004fe40003f46270 */
[----:B------:R-:W2:Y:S01]  /*267f0*/  LDL.LU R0, [R1+0xd58] ;  /* 0x000d580001007983 */ /* 0x000ea20000300800 */
[----:B------:R-:W-:Y:S02]  /*26800*/  IADD3 R27, R27, c[0x0][0x198], RZ ;  /* 0x000066001b1b7a10 */ /* 0x000fe40007ffe0ff */
[----:B------:R-:W-:Y:S02]  /*26810*/  ISETP.LT.AND P5, PT, R205, c[0x0][0x178], !P4 ;  /* 0x00005e00cd007a0c */ /* 0x000fe400067a1270 */
[----:B------:R-:W-:Y:S02]  /*26820*/  ISETP.LT.AND P4, PT, R207, c[0x0][0x178], !P4 ;  /* 0x00005e00cf007a0c */ /* 0x000fe40006781270 */
[----:B------:R-:W-:Y:S01]  /*26830*/  ISETP.LT.AND P6, PT, R205, c[0x0][0x178], !P0 ;  /* 0x00005e00cd007a0c */ /* 0x000fe200047c1270 */
[----:B------:R-:W-:-:S04]  /*26840*/  IMAD.WIDE R20, R27, 0x4, R6 ;  /* 0x000000041b147825 */ /* 0x000fc800078e0206 */
[C---:B-1----:R-:W-:Y:S01]  /*26850*/  IMAD.WIDE R22, R27.reuse, 0x4, R10 ;  /* 0x000000041b167825 */ /* 0x042fe200078e020a */
[----:B------:R-:W-:Y:S02]  /*26860*/  IADD3 R27, R27, c[0x0][0x198], RZ ;  /* 0x000066001b1b7a10 */ /* 0x000fe40007ffe0ff */
[----:B------:R-:W-:-:S03]  /*26870*/  ISETP.LT.AND P0, PT, R207, c[0x0][0x178], !P0 ;  /* 0x00005e00cf007a0c */ /* 0x000fc60004701270 */
[C---:B---3--:R-:W-:Y:S01]  /*26880*/  IMAD.WIDE R8, R27.reuse, 0x4, R6 ;  /* 0x000000041b087825 */ /* 0x048fe200078e0206 */
[----:B------:R1:W-:Y:S01]  /*26890*/  @P5 STG.E [R20.64], R59 ;  /* 0x0000003b14005986 */ /* 0x0003e2000c101908 */
[----:B------:R-:W-:Y:S02]  /*268a0*/  IADD3 R25, R27, c[0x0][0x198], RZ ;  /* 0x000066001b197a10 */ /* 0x000fe40007ffe0ff */
[----:B------:R-:W-:Y:S01]  /*268b0*/  ISETP.LT.AND P5, PT, R205, c[0x0][0x178], !P1 ;  /* 0x00005e00cd007a0c */ /* 0x000fe20004fa1270 */
[----:B------:R3:W-:Y:S01]  /*268c0*/  @P4 STG.E [R22.64], R119 ;  /* 0x0000007716004986 */ /* 0x0007e2000c101908 */
[----:B------:R-:W-:-:S03]  /*268d0*/  ISETP.LT.AND P1, PT, R207, c[0x0][0x178], !P1 ;  /* 0x00005e00cf007a0c */ /* 0x000fc60004f21270 */
[----:B------:R3:W-:Y:S01]  /*268e0*/  @P6 STG.E [R8.64], R54 ;  /* 0x0000003608006986 */ /* 0x0007e2000c101908 */
[----:B------:R-:W-:Y:S01]  /*268f0*/  ISETP.LT.AND P6, PT, R205, c[0x0][0x178], !P3 ;  /* 0x00005e00cd007a0c */ /* 0x000fe20005fc1270 */
[----:B----4-:R-:W-:Y:S01]  /*26900*/  IMAD.WIDE R18, R25, 0x4, R6 ;  /* 0x0000000419127825 */ /* 0x010fe200078e0206 */
[----:B------:R-:W-:-:S03]  /*26910*/  ISETP.LT.AND P3, PT, R207, c[0x0][0x178], !P3 ;  /* 0x00005e00cf007a0c */ /* 0x000fc60005f61270 */
[C---:B-1----:R-:W-:Y:S01]  /*26920*/  IMAD.WIDE R20, R25.reuse, 0x4, R10 ;  /* 0x0000000419147825 */ /* 0x042fe200078e020a */
[----:B------:R-:W-:-:S03]  /*26930*/  IADD3 R25, R25, c[0x0][0x198], RZ ;  /* 0x0000660019197a10 */ /* 0x000fc60007ffe0ff */
[----:B------:R-:W-:Y:S01]  /*26940*/  IMAD.WIDE R16, R27, 0x4, R10 ;  /* 0x000000041b107825 */ /* 0x000fe200078e020a */
[----:B------:R-:W-:Y:S02]  /*26950*/  ISETP.GE.AND P4, PT, R28, c[0x0][0x17c], PT ;  /* 0x00005f001c007a0c */ /* 0x000fe40003f86270 */
[----:B------:R-:W4:Y:S01]  /*26960*/  LDL.LU R28, [R1+0xd54] ;  /* 0x000d5400011c7983 */ /* 0x000f220000300800 */
[----:B---3--:R-:W-:-:S03]  /*26970*/  IMAD.WIDE R22, R25, 0x4, R6 ;  /* 0x0000000419167825 */ /* 0x008fc600078e0206 */
[----:B------:R1:W-:Y:S01]  /*26980*/  @P0 STG.E [R16.64], R94 ;  /* 0x0000005e10000986 */ /* 0x0003e2000c101908 */
[----:B------:R-:W-:-:S03]  /*26990*/  IMAD.WIDE R8, R25, 0x4, R10 ;  /* 0x0000000419087825 */ /* 0x000fc600078e020a */
[----:B------:R3:W-:Y:S04]  /*269a0*/  @P5 STG.E [R18.64], R55 ;  /* 0x0000003712005986 */ /* 0x0007e8000c101908 */
[----:B------:R1:W-:Y:S04]  /*269b0*/  @P1 STG.E [R20.64], R95 ;  /* 0x0000005f14001986 */ /* 0x0003e8000c101908 */
[----:B------:R1:W-:Y:S04]  /*269c0*/  @P6 STG.E [R22.64], R50 ;  /* 0x0000003216006986 */ /* 0x0003e8000c101908 */
[----:B------:R1:W-:Y:S01]  /*269d0*/  @P3 STG.E [R8.64], R82 ;  /* 0x0000005208003986 */ /* 0x0003e2000c101908 */
[----:B------:R-:W-:-:S03]  /*269e0*/  ISETP.GE.AND P0, PT, R26, c[0x0][0x17c], PT ;  /* 0x00005f001a007a0c */ /* 0x000fc60003f06270 */
[----:B------:R-:W4:Y:S01]  /*269f0*/  LDL.LU R26, [R1+0xd50] ;  /* 0x000d5000011a7983 */ /* 0x000f220000300800 */
[----:B------:R-:W-:-:S03]  /*26a00*/  ISETP.GE.AND P1, PT, R24, c[0x0][0x17c], PT ;  /* 0x00005f0018007a0c */ /* 0x000fc60003f26270 */
[----:B------:R-:W4:Y:S01]  /*26a10*/  LDL.LU R24, [R1+0xd4c] ;  /* 0x000d4c0001187983 */ /* 0x000f220000300800 */
[----:B--2---:R-:W-:-:S03]  /*26a20*/  ISETP.GE.AND P3, PT, R0, c[0x0][0x17c], PT ;  /* 0x00005f0000007a0c */ /* 0x004fc60003f66270 */
[----:B------:R-:W2:Y:S01]  /*26a30*/  LDL.LU R0, [R1+0xd48] ;  /* 0x000d480001007983 */ /* 0x000ea20000300800 */
[----:B------:R-:W-:Y:S02]  /*26a40*/  IADD3 R27, R25, c[0x0][0x198], RZ ;  /* 0x00006600191b7a10 */ /* 0x000fe40007ffe0ff */
[----:B------:R-:W-:Y:S02]  /*26a50*/  ISETP.LT.AND P5, PT, R205, c[0x0][0x178], !P2 ;  /* 0x00005e00cd007a0c */ /* 0x000fe400057a1270 */
[----:B------:R-:W-:Y:S02]  /*26a60*/  ISETP.LT.AND P2, PT, R207, c[0x0][0x178], !P2 ;  /* 0x00005e00cf007a0c */ /* 0x000fe40005741270 */
[----:B------:R-:W-:Y:S01]  /*26a70*/  ISETP.LT.AND P6, PT, R205, c[0x0][0x178], !P4 ;  /* 0x00005e00cd007a0c */ /* 0x000fe200067c1270 */
[----:B-1----:R-:W-:Y:S01]  /*26a80*/  IMAD.WIDE R16, R27, 0x4, R6 ;  /* 0x000000041b107825 */ /* 0x002fe200078e0206 */
[----:B------:R-:W-:-:S03]  /*26a90*/  ISETP.LT.AND P4, PT, R207, c[0x0][0x178], !P4 ;  /* 0x00005e00cf007a0c */ /* 0x000fc60006781270 */
[C---:B---3--:R-:W-:Y:S01]  /*26aa0*/  IMAD.WIDE R18, R27.reuse, 0x4, R10 ;  /* 0x000000041b127825 */ /* 0x048fe200078e020a */
[----:B------:R-:W-:-:S05]  /*26ab0*/  IADD3 R27, R27, c[0x0][0x198], RZ ;  /* 0x000066001b1b7a10 */ /* 0x000fca0007ffe0ff */
[C---:B------:R-:W-:Y:S01]  /*26ac0*/  IMAD.WIDE R20, R27.reuse, 0x4, R6 ;  /* 0x000000041b147825 */ /* 0x040fe200078e0206 */
[----:B------:R1:W-:Y:S03]  /*26ad0*/  @P5 STG.E [R16.64], R51 ;  /* 0x0000003310005986 */ /* 0x0003e6000c101908 */
[----:B------:R-:W-:Y:S01]  /*26ae0*/  IMAD.WIDE R22, R27, 0x4, R10 ;  /* 0x000000041b167825 */ /* 0x000fe200078e020a */
[----:B------:R3:W-:Y:S01]  /*26af0*/  @P2 STG.E [R18.64], R83 ;  /* 0x0000005312002986 */ /* 0x0007e2000c101908 */
[----:B------:R-:W-:Y:S02]  /*26b00*/  ISETP.LT.AND P2, PT, R205, c[0x0][0x178], !P0 ;  /* 0x00005e00cd007a0c */ /* 0x000fe40004741270 */
[----:B------:R-:W-:Y:S01]  /*26b10*/  ISETP.LT.AND P0, PT, R207, c[0x0][0x178], !P0 ;  /* 0x00005e00cf007a0c */ /* 0x000fe20004701270 */
[----:B------:R1:W-:Y:S01]  /*26b20*/  @P6 STG.E [R20.64], R124 ;  /* 0x0000007c14006986 */ /* 0x0003e2000c101908 */
[----:B------:R-:W-:-:S03]  /*26b30*/  IADD3 R27, R27, c[0x0][0x198], RZ ;  /* 0x000066001b1b7a10 */ /* 0x000fc60007ffe0ff */
[----:B------:R2:W-:Y:S01]  /*26b40*/  @P4 STG.E [R22.64], R128 ;  /* 0x0000008016004986 */ /* 0x0005e2000c101908 */
[----:B------:R-:W-:Y:S02]  /*26b50*/  ISETP.LT.AND P4, PT, R205, c[0x0][0x178], !P1 ;  /* 0x00005e00cd007a0c */ /* 0x000fe40004f81270 */
[----:B------:R-:W-:Y:S02]  /*26b60*/  ISETP.LT.AND P1, PT, R207, c[0x0][0x178], !P1 ;  /* 0x00005e00cf007a0c */ /* 0x000fe40004f21270 */
[C---:B------:R-:W-:Y:S01]  /*26b70*/  IADD3 R25, R27.reuse, c[0x0][0x198], RZ ;  /* 0x000066001b197a10 */ /* 0x040fe20007ffe0ff */
[----:B------:R-:W-:Y:S01]  /*26b80*/  IMAD.WIDE R8, R27, 0x4, R6 ;  /* 0x000000041b087825 */ /* 0x000fe200078e0206 */
[----:B----4-:R-:W-:-:S03]  /*26b90*/  ISETP.GE.AND P5, PT, R28, c[0x0][0x17c], PT ;  /* 0x00005f001c007a0c */ /* 0x010fc60003fa6270 */
[----:B-1----:R-:W-:Y:S01]  /*26ba0*/  IMAD.WIDE R16, R27, 0x4, R10 ;  /* 0x000000041b107825 */ /* 0x002fe200078e020a */
[----:B------:R-:W4:Y:S03]  /*26bb0*/  LDL.LU R28, [R1+0xd44] ;  /* 0x000d4400011c7983 */ /* 0x000f260000300800 */
[C---:B---3--:R-:W-:Y:S01]  /*26bc0*/  IMAD.WIDE R18, R25.reuse, 0x4, R6 ;  /* 0x0000000419127825 */ /* 0x048fe200078e0206 */
[----:B------:R1:W-:Y:S03]  /*26bd0*/  @P2 STG.E [R8.64], R125 ;  /* 0x0000007d08002986 */ /* 0x0003e6000c101908 */
[----:B------:R-:W-:Y:S01]  /*26be0*/  IMAD.WIDE R20, R25, 0x4, R10 ;  /* 0x0000000419147825 */ /* 0x000fe200078e020a */
        /* <DEDUP_REMOVED lines=9> */
[----:B------:R-:W-:Y:S02]  /*26c80*/  ISETP.LT.AND P2, PT, R205, c[0x0][0x178], !P3 ;  /* 0x00005e00cd007a0c */ /* 0x000fe40005f41270 */
[----:B------:R-:W-:Y:S02]  /*26c90*/  IADD3 R25, R25, c[0x0][0x198], RZ ;  /* 0x0000660019197a10 */ /* 0x000fe40007ffe0ff */
[----:B------:R-:W-:Y:S02]  /*26ca0*/  ISETP.LT.AND P3, PT, R207, c[0x0][0x178], !P3 ;  /* 0x00005e00cf007a0c */ /* 0x000fe40005f61270 */
[----:B------:R-:W-:Y:S02]  /*26cb0*/  ISETP.LT.AND P4, PT, R205, c[0x0][0x178], !P5 ;  /* 0x00005e00cd007a0c */ /* 0x000fe40006f81270 */
[C---:B------:R-:W-:Y:S01]  /*26cc0*/  IADD3 R27, R25.reuse, c[0x0][0x198], RZ ;  /* 0x00006600191b7a10 */ /* 0x040fe20007ffe0ff */
[----:B------:R-:W-:-:S04]  /*26cd0*/  IMAD.WIDE R22, R25, 0x4, R6 ;  /* 0x0000000419167825 */ /* 0x000fc800078e0206 */
[----:B-1----:R-:W-:Y:S01]  /*26ce0*/  IMAD.WIDE R8, R25, 0x4, R10 ;  /* 0x0000000419087825 */ /* 0x002fe200078e020a */
[----:B------:R-:W-:-:S03]  /*26cf0*/  ISETP.LT.AND P5, PT, R207, c[0x0][0x178], !P5 ;  /* 0x00005e00cf007a0c */ /* 0x000fc60006fa1270 */
[----:B---3--:R-:W-:Y:S01]  /*26d00*/  IMAD.WIDE R16, R27, 0x4, R6 ;  /* 0x000000041b107825 */ /* 0x008fe200078e0206 */
[----:B------:R1:W-:Y:S01]  /*26d10*/  @P2 STG.E [R22.64], R89 ;  /* 0x0000005916002986 */ /* 0x0003e2000c101908 */
[----:B------:R-:W-:Y:S02]  /*26d20*/  ISETP.LT.AND P2, PT, R205, c[0x0][0x178], !P6 ;  /* 0x00005e00cd007a0c */ /* 0x000fe40007741270 */
[C---:B------:R-:W-:Y:S01]  /*26d30*/  IMAD.WIDE R18, R27.reuse, 0x4, R10 ;  /* 0x000000041b127825 */ /* 0x040fe200078e020a */
[----:B------:R-:W-:Y:S01]  /*26d40*/  IADD3 R27, R27, c[0x0][0x198], RZ ;  /* 0x000066001b1b7a10 */ /* 0x000fe20007ffe0ff */
[----:B------:R3:W-:Y:S01]  /*26d50*/  @P3 STG.E [R8.64], R113 ;  /* 0x0000007108003986 */ /* 0x0007e2000c101908 */
[----:B------:R-:W-:-:S03]  /*26d60*/  ISETP.LT.AND P6, PT, R207, c[0x0][0x178], !P6 ;  /* 0x00005e00cf007a0c */ /* 0x000fc600077c1270 */
[----:B------:R3:W-:Y:S01]  /*26d70*/  @P4 STG.E [R16.64], R68 ;  /* 0x0000004410004986 */ /* 0x0007e2000c101908 */
[----:B------:R-:W-:Y:S01]  /*26d80*/  ISETP.LT.AND P4, PT, R205, c[0x0][0x178], !P0 ;  /* 0x00005e00cd007a0c */ /* 0x000fe20004781270 */
[----:B------:R-:W-:Y:S01]  /*26d90*/  IMAD.WIDE R20, R27, 0x4, R6 ;  /* 0x000000041b147825 */ /* 0x000fe200078e0206 */
[----:B------:R-:W-:-:S03]  /*26da0*/  ISETP.LT.AND P0, PT, R207, c[0x0][0x178], !P0 ;  /* 0x00005e00cf007a0c */ /* 0x000fc60004701270 */
[C---:B-1----:R-:W-:Y:S01]  /*26db0*/  IMAD.WIDE R22, R27.reuse, 0x4, R10 ;  /* 0x000000041b167825 */ /* 0x042fe200078e020a */
[----:B------:R-:W-:Y:S01]  /*26dc0*/  IADD3 R27, R27, c[0x0][0x198], RZ ;  /* 0x000066001b1b7a10 */ /* 0x000fe20007ffe0ff */
[----:B------:R1:W-:Y:S01]  /*26dd0*/  @P5 STG.E [R18.64], R108 ;  /* 0x0000006c12005986 */ /* 0x0003e2000c101908 */
[----:B----4-:R-:W-:-:S03]  /*26de0*/  ISETP.GE.AND P3, PT, R28, c[0x0][0x17c], PT ;  /* 0x00005f001c007a0c */ /* 0x010fc60003f66270 */
[C---:B---3--:R-:W-:Y:S01]  /*26df0*/  IMAD.WIDE R8, R27.reuse, 0x4, R6 ;  /* 0x000000041b087825 */ /* 0x048fe200078e0206 */
[----:B------:R-:W3:Y:S03]  /*26e00*/  LDL.LU R28, [R1+0xd28] ;  /* 0x000d2800011c7983 */ /* 0x000ee60000300800 */
[----:B------:R-:W-:Y:S01]  /*26e10*/  IMAD.WIDE R16, R27, 0x4, R10 ;  /* 0x000000041b107825 */ /* 0x000fe200078e020a */
[----:B------:R4:W-:Y:S04]  /*26e20*/  @P2 STG.E [R20.64], R69 ;  /* 0x0000004514002986 */ /* 0x0009e8000c101908 */
[----:B------:R1:W-:Y:S04]  /*26e30*/  @P6 STG.E [R22.64], R109 ;  /* 0x0000006d16006986 */ /* 0x0003e8000c101908 */
[----:B------:R-:W-:Y:S04]  /*26e40*/  @P4 STG.E [R8.64], R60 ;  /* 0x0000003c08004986 */ /* 0x000fe8000c101908 */
[----:B------:R1:W-:Y:S01]  /*26e50*/  @P0 STG.E [R16.64], R84 ;  /* 0x0000005410000986 */ /* 0x0003e2000c101908 */
[----:B------:R-:W-:-:S03]  /*26e60*/  ISETP.GE.AND P5, PT, R26, c[0x0][0x17c], PT ;  /* 0x00005f001a007a0c */ /* 0x000fc60003fa6270 */
[----:B------:R-:W3:Y:S01]  /*26e70*/  LDL.LU R26, [R1+0xd24] ;  /* 0x000d2400011a7983 */ /* 0x000ee20000300800 */
[----:B------:R-:W-:-:S03]  /*26e80*/  ISETP.GE.AND P6, PT, R24, c[0x0][0x17c], PT ;  /* 0x00005f0018007a0c */ /* 0x000fc60003fc6270 */
[----:B------:R-:W3:Y:S01]  /*26e90*/  LDL.LU R24, [R1+0xd20] ;  /* 0x000d200001187983 */ /* 0x000ee20000300800 */
[----:B--2---:R-:W-:-:S03]  /*26ea0*/  ISETP.GE.AND P0, PT, R0, c[0x0][0x17c], PT ;  /* 0x00005f0000007a0c */ /* 0x004fc60003f06270 */
[----:B------:R-:W2:Y:S01]  /*26eb0*/  LDL.LU R0, [R1+0xd1c] ;  /* 0x000d1c0001007983 */ /* 0x000ea20000300800 */
[----:B------:R-:W-:Y:S02]  /*26ec0*/  IADD3 R25, R27, c[0x0][0x198], RZ ;  /* 0x000066001b197a10 */ /* 0x000fe40007ffe0ff */
[----:B------:R-:W-:Y:S02]  /*26ed0*/  ISETP.LT.AND P2, PT, R205, c[0x0][0x178], !P1 ;  /* 0x00005e00cd007a0c */ /* 0x000fe40004f41270 */
[----:B------:R-:W-:Y:S02]  /*26ee0*/  ISETP.LT.AND P1, PT, R207, c[0x0][0x178], !P1 ;  /* 0x00005e00cf007a0c */ /* 0x000fe40004f21270 */
[----:B------:R-:W-:Y:S01]  /*26ef0*/  ISETP.LT.AND P4, PT, R205, c[0x0][0x178], !P3 ;  /* 0x00005e00cd007a0c */ /* 0x000fe20005f81270 */
[----:B-1----:R-:W-:-:S04]  /*26f00*/  IMAD.WIDE R18, R25, 0x4, R6 ;  /* 0x0000000419127825 */ /* 0x002fc800078e0206 */
[C---:B----4-:R-:W-:Y:S01]  /*26f10*/  IMAD.WIDE R20, R25.reuse, 0x4, R10 ;  /* 0x0000000419147825 */ /* 0x050fe200078e020a */
[----:B------:R-:W-:Y:S02]  /*26f20*/  IADD3 R25, R25, c[0x0][0x198], RZ ;  /* 0x0000660019197a10 */ /* 0x000fe40007ffe0ff */
[----:B------:R-:W-:-:S03]  /*26f30*/  ISETP.LT.AND P3, PT, R207, c[0x0][0x178], !P3 ;  /* 0x00005e00cf007a0c */ /* 0x000fc60005f61270 */
[C---:B------:R-:W-:Y:S01]  /*26f40*/  IMAD.WIDE R22, R25.reuse, 0x4, R6 ;  /* 0x0000000419167825 */ /* 0x040fe200078e0206 */
[----:B------:R1:W-:Y:S01]  /*26f50*/  @P2 STG.E [R18.64], R61 ;  /* 0x0000003d12002986 */ /* 0x0003e2000c101908 */
[----:B------:R-:W-:Y:S02]  /*26f60*/  IADD3 R27, R25, c[0x0][0x198], RZ ;  /* 0x00006600191b7a10 */ /* 0x000fe40007ffe0ff */
[----:B------:R-:W-:Y:S01]  /*26f70*/  ISETP.LT.AND P2, PT, R205, c[0x0][0x178], !P5 ;  /* 0x00005e00cd007a0c */ /* 0x000fe20006f41270 */
[----:B------:R4:W-:Y:S01]  /*26f80*/  @P1 STG.E [R20.64], R85 ;  /* 0x0000005514001986 */ /* 0x0009e2000c101908 */
[----:B------:R-:W-:-:S03]  /*26f90*/  ISETP.LT.AND P5, PT, R207, c[0x0][0x178], !P5 ;  /* 0x00005e00cf007a0c */ /* 0x000fc60006fa1270 */
[----:B------:R3:W-:Y:S01]  /*26fa0*/  @P4 STG.E [R22.64], R126 ;  /* 0x0000007e16004986 */ /* 0x0007e2000c101908 */
[----:B------:R-:W-:Y:S01]  /*26fb0*/  ISETP.LT.AND P4, PT, R205, c[0x0][0x178], !P6 ;  /* 0x00005e00cd007a0c */ /* 0x000fe20007781270 */
[----:B------:R-:W-:-:S04]  /*26fc0*/  IMAD.WIDE R16, R27, 0x4, R6 ;  /* 0x000000041b107825 */ /* 0x000fc800078e0206 */
[C---:B-1----:R-:W-:Y:S01]  /*26fd0*/  IMAD.WIDE R18, R27.reuse, 0x4, R10 ;  /* 0x000000041b127825 */ /* 0x042fe200078e020a */
[----:B------:R-:W-:-:S03]  /*26fe0*/  IADD3 R27, R27, c[0x0][0x198], RZ ;  /* 0x000066001b1b7a10 */ /* 0x000fc60007ffe0ff */
[----:B------:R-:W-:Y:S01]  /*26ff0*/  IMAD.WIDE R8, R25, 0x4, R10 ;  /* 0x0000000419087825 */ /* 0x000fe200078e020a */
[----:B---3--:R-:W-:-:S03]  /*27000*/  ISETP.GE.AND P1, PT, R28, c[0x0][0x17c], PT ;  /* 0x00005f001c007a0c */ /* 0x008fc60003f26270 */
[----:B----4-:R-:W-:Y:S01]  /*27010*/  IMAD.WIDE R20, R27, 0x4, R6 ;  /* 0x000000041b147825 */ /* 0x010fe200078e0206 */
[----:B------:R-:W3:Y:S04]  /*27020*/  LDL.LU R28, [R1+0xd18] ;  /* 0x000d1800011c7983 */ /* 0x000ee80000300800 */
[----:B------:R1:W-:Y:S04]  /*27030*/  @P3 STG.E [R8.64], R130 ;  /* 0x0000008208003986 */ /* 0x0003e8000c101908 */
[----:B------:R-:W-:Y:S04]  /*27040*/  @P2 STG.E [R16.64], R127 ;  /* 0x0000007f10002986 */ /* 0x000fe8000c101908 */
[----:B------:R-:W-:Y:S04]  /*27050*/  @P5 STG.E [R18.64], R131 ;  /* 0x0000008312005986 */ /* 0x000fe8000c101908 */
[----:B------:R-:W4:Y:S04]  /*27060*/  LDL.LU R32, [R1+0xd14] ;  /* 0x000d140001207983 */ /* 0x000f280000300800 */
[----:B------:R1:W-:Y:S04]  /*27070*/  @P4 STG.E [R20.64], R90 ;  /* 0x0000005a14004986 */ /* 0x0003e8000c101908 */
[----:B------:R-:W4:Y:S01]  /*27080*/  LDL.LU R30, [R1+0xd10] ;  /* 0x000d1000011e7983 */ /* 0x000f220000300800 */
[----:B------:R-:W-:Y:S01]  /*27090*/  ISETP.LT.AND P6, PT, R207, c[0x0][0x178], !P6 ;  /* 0x00005e00cf007a0c */ /* 0x000fe200077c1270 */
[----:B------:R-:W-:Y:S01]  /*270a0*/  IMAD.WIDE R22, R27, 0x4, R10 ;  /* 0x000000041b167825 */ /* 0x000fe200078e020a */
[----:B------:R-:W-:Y:S01]  /*270b0*/  ISETP.LT.AND P2, PT, R205, c[0x0][0x178], !P0 ;  /* 0x00005e00cd007a0c */ /* 0x000fe20004741270 */
[----:B------:R1:W1:Y:S01]  /*270c0*/  LDS.128 R16, [R2] ;  /* 0x0000000002107984 */ /* 0x0002620000000c00 */
[----:B--2---:R-:W-:-:S03]  /*270d0*/  ISETP.GE.AND P4, PT, R0, c[0x0][0x17c], PT ;  /* 0x00005f0000007a0c */ /* 0x004fc60003f86270 */
[----:B------:R-:W2:Y:S01]  /*270e0*/  LDL.LU R0, [R1+0xd0c] ;  /* 0x000d0c0001007983 */ /* 0x000ea20000300800 */
[----:B------:R-:W-:Y:S02]  /*270f0*/  IADD3 R27, R27, c[0x0][0x198], RZ ;  /* 0x000066001b1b7a10 */ /* 0x000fe40007ffe0ff */
[----:B------:R-:W-:-:S03]  /*27100*/  ISETP.LT.AND P0, PT, R207, c[0x0][0x178], !P0 ;  /* 0x00005e00cf007a0c */ /* 0x000fc60004701270 */
[----:B------:R1:W-:Y:S01]  /*27110*/  @P6 STG.E [R22.64], R114 ;  /* 0x0000007216006986 */ /* 0x0003e2000c101908 */
[----:B------:R-:W-:Y:S01]  /*27120*/  ISETP.LT.AND P6, PT, R205, c[0x0][0x178], !P1 ;  /* 0x00005e00cd007a0c */ /* 0x000fe20004fc1270 */
[C---:B-1----:R-:W-:Y:S01]  /*27130*/  IMAD.WIDE R8, R27.reuse, 0x4, R6 ;  /* 0x000000041b087825 */ /* 0x042fe200078e0206 */
[----:B------:R-:W-:Y:S01]  /*27140*/  ISETP.GE.AND P5, PT, R24, c[0x0][0x17c], PT ;  /* 0x00005f0018007a0c */ /* 0x000fe20003fa6270 */
[----:B------:R-:W4:Y:S02]  /*27150*/  LDL.LU R34, [R1+0xd08] ;  /* 0x000d080001227983 */ /* 0x000f240000300800 */
[C---:B------:R-:W-:Y:S01]  /*27160*/  IMAD.WIDE R24, R27.reuse, 0x4, R10 ;  /* 0x000000041b187825 */ /* 0x040fe200078e020a */
[----:B------:R-:W-:Y:S02]  /*27170*/  IADD3 R27, R27, c[0x0][0x198], RZ ;  /* 0x000066001b1b7a10 */ /* 0x000fe40007ffe0ff */
[----:B------:R-:W-:Y:S01]  /*27180*/  ISETP.GE.AND P3, PT, R26, c[0x0][0x17c], PT ;  /* 0x00005f001a007a0c */ /* 0x000fe20003f66270 */
[----:B------:R1:W-:Y:S02]  /*27190*/  @P2 STG.E [R8.64], R91 ;  /* 0x0000005b08002986 */ /* 0x0003e4000c101908 */
[----:B------:R-:W-:Y:S01]  /*271a0*/  IMAD.WIDE R20, R27, 0x4, R6 ;  /* 0x000000041b147825 */ /* 0x000fe200078e0206 */
[----:B------:R-:W-:Y:S01]  /*271b0*/  ISETP.LT.AND P1, PT, R207, c[0x0][0x178], !P1 ;  /* 0x00005e00cf007a0c */ /* 0x000fe20004f21270 */
[----:B------:R-:W-:Y:S01]  /*271c0*/  @P0 STG.E [R24.64], R115 ;  /* 0x0000007318000986 */ /* 0x000fe2000c101908 */
[----:B------:R-:W-:-:S02]  /*271d0*/  ISETP.LT.AND P2, PT, R205, c[0x0][0x178], !P3 ;  /* 0x00005e00cd007a0c */ /* 0x000fc40005f41270 */
[----:B------:R-:W-:Y:S01]  /*271e0*/  IADD3 R29, R27, c[0x0][0x198], RZ ;  /* 0x000066001b1d7a10 */ /* 0x000fe20007ffe0ff */
[----:B------:R1:W-:Y:S01]  /*271f0*/  @P6 STG.E [R20.64], R70 ;  /* 0x0000004614006986 */ /* 0x0003e2000c101908 */
[----:B------:R-:W-:Y:S02]  /*27200*/  ISETP.LT.AND P3, PT, R207, c[0x0][0x178], !P3 ;  /* 0x00005e00cf007a0c */ /* 0x000fe40005f61270 */
[----:B------:R-:W-:Y:S01]  /*27210*/  ISETP.LT.AND P6, PT, R205, c[0x0][0x178], !P5 ;  /* 0x00005e00cd007a0c */ /* 0x000fe20006fc1270 */
[----:B------:R-:W4:Y:S01]  /*27220*/  LDL.LU R2, [R1+0xd04] ;  /* 0x000d040001027983 */ /* 0x000f220000300800 */
[----:B------:R-:W-:Y:S01]  /*27230*/  IADD3 R31, R29, c[0x0][0x198], RZ ;  /* 0x000066001d1f7a10 */ /* 0x000fe20007ffe0ff */
[----:B------:R-:W-:-:S04]  /*27240*/  IMAD.WIDE R22, R27, 0x4, R10 ;  /* 0x000000041b167825 */ /* 0x000fc800078e020a */
[C---:B------:R-:W-:Y:S01]  /*27250*/  IMAD.WIDE R26, R29.reuse, 0x4, R6 ;  /* 0x000000041d1a7825 */ /* 0x040fe200078e0206 */
[----:B------:R-:W-:Y:S03]  /*27260*/  @P1 STG.E [R22.64], R110 ;  /* 0x0000006e16001986 */ /* 0x000fe6000c101908 */
[----:B-1----:R-:W-:Y:S01]  /*27270*/  IMAD.WIDE R8, R29, 0x4, R10 ;  /* 0x000000041d087825 */ /* 0x002fe200078e020a */
[----:B---3--:R-:W-:-:S03]  /*27280*/  ISETP.GE.AND P0, PT, R28, c[0x0][0x17c], PT ;  /* 0x00005f001c007a0c */ /* 0x008fc60003f06270 */
[----:B------:R-:W-:Y:S01]  /*27290*/  IMAD.WIDE R28, R31, 0x4, R6 ;  /* 0x000000041f1c7825 */ /* 0x000fe200078e0206 */
[----:B------:R-:W-:Y:S01]  /*272a0*/  @P2 STG.E [R26.64], R71 ;  /* 0x000000471a002986 */ /* 0x000fe2000c101908 */
[----:B------:R-:W-:-:S03]  /*272b0*/  ISETP.LT.AND P2, PT, R205, c[0x0][0x178], !P4 ;  /* 0x00005e00cd007a0c */ /* 0x000fc60006741270 */
[----:B------:R1:W-:Y:S04]  /*272c0*/  @P3 STG.E [R8.64], R111 ;  /* 0x0000006f08003986 */ /* 0x0003e8000c101908 */
[----:B------:R3:W-:Y:S01]  /*272d0*/  @P6 STG.E [R28.64], R62 ;  /* 0x0000003e1c006986 */ /* 0x0007e2000c101908 */
[C---:B------:R-:W-:Y:S02]  /*272e0*/  ISETP.LT.AND P6, PT, R207.reuse, c[0x0][0x178], !P4 ;  /* 0x00005e00cf007a0c */ /* 0x040fe400067c1270 */
[----:B------:R-:W-:Y:S01]  /*272f0*/  ISETP.LT.AND P5, PT, R207, c[0x0][0x178], !P5 ;  /* 0x00005e00cf007a0c */ /* 0x000fe20006fa1270 */
[----:B------:R-:W1:Y:S01]  /*27300*/  LDS.128 R24, [R4] ;  /* 0x0000000004187984 */ /* 0x000e620000000c00 */
[----:B--2---:R-:W-:-:S03]  /*27310*/  ISETP.GE.AND P4, PT, R0, c[0x0][0x17c], PT ;  /* 0x00005f0000007a0c */ /* 0x004fc60003f86270 */
[----:B------:R-:W2:Y:S01]  /*27320*/  LDL.LU R0, [R1+0xd00] ;  /* 0x000d000001007983 */ /* 0x000ea20000300800 */
[C---:B------:R-:W-:Y:S02]  /*27330*/  IADD3 R21, R31.reuse, c[0x0][0x198], RZ ;  /* 0x000066001f157a10 */ /* 0x040fe40007ffe0ff */
[----:B----4-:R-:W-:Y:S01]  /*27340*/  ISETP.GE.AND P3, PT, R30, c[0x0][0x17c], PT ;  /* 0x00005f001e007a0c */ /* 0x010fe20003f66270 */
[----:B------:R-:W-:Y:S01]  /*27350*/  IMAD.WIDE R30, R31, 0x4, R10 ;  /* 0x000000041f1e7825 */ /* 0x000fe200078e020a */
[----:B------:R-:W-:Y:S01]  /*27360*/  ISETP.GE.AND P1, PT, R32, c[0x0][0x17c], PT ;  /* 0x00005f0020007a0c */ /* 0x000fe20003f26270 */
[----:B------:R-:W4:Y:S04]  /*27370*/  LDL.LU R40, [R1+0xcfc] ;  /* 0x000cfc0001287983 */ /* 0x000f280000300800 */
[----:B------:R-:W-:Y:S01]  /*27380*/  @P5 STG.E [R30.64], R86 ;  /* 0x000000561e005986 */ /* 0x000fe2000c101908 */
[----:B------:R-:W-:-:S02]  /*27390*/  ISETP.LT.AND P5, PT, R205, c[0x0][0x178], !P0 ;  /* 0x00005e00cd007a0c */ /* 0x000fc400047a1270 */
[----:B------:R-:W-:Y:S01]  /*273a0*/  ISETP.LT.AND P0, PT, R207, c[0x0][0x178], !P0 ;  /* 0x00005e00cf007a0c */ /* 0x000fe20004701270 */
[C---:B------:R-:W-:Y:S01]  /*273b0*/  IMAD.WIDE R32, R21.reuse, 0x4, R6 ;  /* 0x0000000415207825 */ /* 0x040fe200078e0206 */
[----:B------:R-:W-:-:S03]  /*273c0*/  IADD3 R35, R21, c[0x0][0x198], RZ ;  /* 0x0000660015237a10 */ /* 0x000fc60007ffe0ff */
[----:B-1----:R-:W-:Y:S01]  /*273d0*/  IMAD.WIDE R8, R21, 0x4, R10 ;  /* 0x0000000415087825 */ /* 0x002fe200078e020a */
[----:B------:R1:W-:Y:S03]  /*273e0*/  @P2 STG.E [R32.64], R63 ;  /* 0x0000003f20002986 */ /* 0x0003e6000c101908 */
[----:B---3--:R-:W-:Y:S01]  /*273f0*/  IMAD.WIDE R28, R35, 0x4, R6 ;  /* 0x00000004231c7825 */ /* 0x008fe200078e0206 */
[----:B------:R-:W-:Y:S01]  /*27400*/  @P6 STG.E [R8.64], R87 ;  /* 0x0000005708006986 */ /* 0x000fe2000c101908 */
[----:B------:R-:W-:-:S03]  /*27410*/  ISETP.LT.AND P2, PT, R205, c[0x0][0x178], !P1 ;  /* 0x00005e00cd007a0c */ /* 0x000fc60004f41270 */
[----:B------:R-:W-:Y:S01]  /*27420*/  @P5 STG.E [R28.64], R12 ;  /* 0x0000000c1c005986 */ /* 0x000fe2000c101908 */
[----:B-1----:R-:W-:Y:S01]  /*27430*/  IMAD.WIDE R32, R35, 0x4, R10 ;  /* 0x0000000423207825 */ /* 0x002fe200078e020a */
[----:B------:R-:W-:Y:S02]  /*27440*/  ISETP.LT.AND P1, PT, R207, c[0x0][0x178], !P1 ;  /* 0x00005e00cf007a0c */ /* 0x000fe40004f21270 */
[----:B------:R-:W1:Y:S01]  /*27450*/  LDS.128 R20, [R5] ;  /* 0x0000000005147984 */ /* 0x000e620000000c00 */
[----:B------:R-:W-:-:S03]  /*27460*/  IADD3 R31, R35, c[0x0][0x198], RZ ;  /* 0x00006600231f7a10 */ /* 0x000fc60007ffe0ff */
[----:B------:R3:W-:Y:S01]  /*27470*/  @P0 STG.E [R32.64], R16 ;  /* 0x0000001020000986 */ /* 0x0007e2000c101908 */
[----:B------:R-:W-:Y:S02]  /*27480*/  ISETP.LT.AND P5, PT, R205, c[0x0][0x178], !P3 ;  /* 0x00005e00cd007a0c */ /* 0x000fe40005fa1270 */
[C---:B------:R-:W-:Y:S01]  /*27490*/  IADD3 R39, R31.reuse, c[0x0][0x198], RZ ;  /* 0x000066001f277a10 */ /* 0x040fe20007ffe0ff */
[----:B---3--:R-:W3:Y:S01]  /*274a0*/  LDL.LU R32, [R1+0xcf8] ;  /* 0x000cf80001207983 */ /* 0x008ee20000300800 */
[----:B------:R-:W-:Y:S01]  /*274b0*/  ISETP.GE.AND P6, PT, R34, c[0x0][0x17c], PT ;  /* 0x00005f0022007a0c */ /* 0x000fe20003fc6270 */
[C---:B------:R-:W-:Y:S02]  /*274c0*/  IMAD.WIDE R34, R31.reuse, 0x4, R6 ;  /* 0x000000041f227825 */ /* 0x040fe400078e0206 */
[----:B------:R-:W4:Y:S02]  /*274d0*/  LDL.LU R38, [R1+0xcf4] ;  /* 0x000cf40001267983 */ /* 0x000f240000300800 */
[----:B------:R-:W-:-:S04]  /*274e0*/  IMAD.WIDE R36, R31, 0x4, R10 ;  /* 0x000000041f247825 */ /* 0x000fc800078e020a */
[----:B------:R-:W-:Y:S01]  /*274f0*/  IMAD.WIDE R4, R39, 0x4, R6 ;  /* 0x0000000427047825 */ /* 0x000fe200078e0206 */
[----:B------:R1:W-:Y:S04]  /*27500*/  @P2 STG.E [R34.64], R13 ;  /* 0x0000000d22002986 */ /* 0x0003e8000c101908 */
[----:B------:R1:W-:Y:S04]  /*27510*/  @P1 STG.E [R36.64], R17 ;  /* 0x0000001124001986 */ /* 0x0003e8000c101908 */
[----:B------:R-:W-:Y:S01]  /*27520*/  @P5 STG.E [R4.64], R104 ;  /* 0x0000006804005986 */ /* 0x000fe2000c101908 */
[----:B------:R-:W-:-:S02]  /*27530*/  ISETP.LT.AND P3, PT, R207, c[0x0][0x178], !P3 ;  /* 0x00005e00cf007a0c */ /* 0x000fc40005f61270 */
[C---:B------:R-:W-:Y:S01]  /*27540*/  IADD3 R41, R39.reuse, c[0x0][0x198], RZ ;  /* 0x0000660027297a10 */ /* 0x040fe20007ffe0ff */
[----:B------:R-:W-:Y:S01]  /*27550*/  IMAD.WIDE R8, R39, 0x4, R10 ;  /* 0x0000000427087825 */ /* 0x000fe200078e020a */
[----:B------:R-:W-:Y:S01]  /*27560*/  ISETP.GE.AND P0, PT, R2, c[0x0][0x17c], PT ;  /* 0x00005f0002007a0c */ /* 0x000fe20003f06270 */
[----:B------:R1:W1:Y:S01]  /*27570*/  LDS.128 R28, [R3] ;  /* 0x00000000031c7984 */ /* 0x0002620000000c00 */
[----:B--2---:R-:W-:-:S03]  /*27580*/  ISETP.GE.AND P5, PT, R0, c[0x0][0x17c], PT ;  /* 0x00005f0000007a0c */ /* 0x004fc60003fa6270 */
[----:B------:R-:W2:Y:S01]  /*27590*/  LDL.LU R0, [R1+0xcf0] ;  /* 0x000cf00001007983 */ /* 0x000ea20000300800 */
[----:B------:R-:W-:Y:S02]  /*275a0*/  ISETP.LT.AND P1, PT, R205, c[0x0][0x178], !P4 ;  /* 0x00005e00cd007a0c */ /* 0x000fe40006721270 */
[----:B------:R-:W-:Y:S02]  /*275b0*/  ISETP.LT.AND P4, PT, R207, c[0x0][0x178], !P4 ;  /* 0x00005e00cf007a0c */ /* 0x000fe40006781270 */
[----:B------:R-:W-:Y:S02]  /*275c0*/  ISETP.LT.AND P2, PT, R205, c[0x0][0x178], !P6 ;  /* 0x00005e00cd007a0c */ /* 0x000fe40007741270 */
[C---:B------:R-:W-:Y:S01]  /*275d0*/  IADD3 R33, R41.reuse, c[0x0][0x198], RZ ;  /* 0x0000660029217a10 */ /* 0x040fe20007ffe0ff */
[C---:B-1----:R-:W-:Y:S01]  /*275e0*/  IMAD.WIDE R12, R41.reuse, 0x4, R6 ;  /* 0x00000004290c7825 */ /* 0x042fe200078e0206 */
[----:B------:R1:W-:Y:S03]  /*275f0*/  @P3 STG.E [R8.64], R24 ;  /* 0x0000001808003986 */ /* 0x0003e6000c101908 */
[----:B------:R-:W-:Y:S01]  /*27600*/  IMAD.WIDE R16, R41, 0x4, R10 ;  /* 0x0000000429107825 */ /* 0x000fe200078e020a */
[----:B------:R-:W4:Y:S03]  /*27610*/  LDL.LU R34, [R1+0xcec] ;  /* 0x000cec0001227983 */ /* 0x000f260000300800 */
[----:B------:R-:W-:Y:S01]  /*27620*/  IMAD.WIDE R2, R33, 0x4, R6 ;  /* 0x0000000421027825 */ /* 0x000fe200078e0206 */
[----:B------:R-:W-:Y:S01]  /*27630*/  @P1 STG.E [R12.64], R105 ;  /* 0x000000690c001986 */ /* 0x000fe2000c101908 */
[----:B------:R-:W-:-:S03]  /*27640*/  ISETP.LT.AND P1, PT, R207, c[0x0][0x178], !P0 ;  /* 0x00005e00cf007a0c */ /* 0x000fc60004721270 */
[----:B------:R-:W-:Y:S04]  /*27650*/  @P4 STG.E [R16.64], R25 ;  /* 0x0000001910004986 */ /* 0x000fe8000c101908 */
[----:B------:R3:W-:Y:S01]  /*27660*/  @P2 STG.E [R2.64], R132 ;  /* 0x0000008402002986 */ /* 0x0007e2000c101908 */
[----:B------:R-:W-:Y:S02]  /*27670*/  ISETP.LT.AND P2, PT, R205, c[0x0][0x178], !P0 ;  /* 0x00005e00cd007a0c */ /* 0x000fe40004741270 */
[----:B------:R-:W-:Y:S01]  /*27680*/  ISETP.LT.AND P6, PT, R207, c[0x0][0x178], !P6 ;  /* 0x00005e00cf007a0c */ /* 0x000fe200077c1270 */
[C---:B------:R-:W-:Y:S01]  /*27690*/  IMAD.WIDE R4, R33.reuse, 0x4, R10 ;  /* 0x0000000421047825 */ /* 0x040fe200078e020a */
[----:B------:R-:W-:-:S05]  /*276a0*/  IADD3 R33, R33, c[0x0][0x198], RZ ;  /* 0x0000660021217a10 */ /* 0x000fca0007ffe0ff */
[C---:B-1----:R-:W-:Y:S01]  /*276b0*/  IMAD.WIDE R8, R33.reuse, 0x4, R6 ;  /* 0x0000000421087825 */ /* 0x042fe200078e0206 */
[----:B---3--:R-:W-:Y:S02]  /*276c0*/  ISETP.GE.AND P0, PT, R32, c[0x0][0x17c], PT ;  /* 0x00005f0020007a0c */ /* 0x008fe40003f06270 */
[----:B------:R-:W3:Y:S01]  /*276d0*/  LDL.LU R32, [R1+0xce8] ;  /* 0x000ce80001207983 */ /* 0x000ee20000300800 */
[----:B------:R-:W-:-:S03]  /*276e0*/  IMAD.WIDE R2, R33, 0x4, R10 ;  /* 0x0000000421027825 */ /* 0x000fc600078e020a */
[----:B------:R1:W-:Y:S04]  /*276f0*/  @P6 STG.E [R4.64], R20 ;  /* 0x0000001404006986 */ /* 0x0003e8000c101908 */
[----:B------:R-:W3:Y:S04]  /*27700*/  LDL.LU R24, [R1+0xce4] ;  /* 0x000ce40001187983 */ /* 0x000ee80000300800 */
[----:B------:R-:W-:Y:S04]  /*27710*/  @P2 STG.E [R8.64], R133 ;  /* 0x0000008508002986 */ /* 0x000fe8000c101908 */
[----:B------:R2:W-:Y:S04]  /*27720*/  @P1 STG.E [R2.64], R21 ;  /* 0x0000001502001986 */ /* 0x0005e8000c101908 */
[----:B-1----:R-:W3:Y:S01]  /*27730*/  LDL.LU R20, [R1+0xce0] ;  /* 0x000ce00001147983 */ /* 0x002ee20000300800 */
[----:B--2---:R-:W-:-:S03]  /*27740*/  ISETP.GE.AND P1, PT, R0, c[0x0][0x17c], PT ;  /* 0x00005f0000007a0c */ /* 0x004fc60003f26270 */
[----:B------:R-:W2:Y:S01]  /*27750*/  LDL.LU R0, [R1+0xcdc] ;  /* 0x000cdc0001007983 */ /* 0x000ea20000300800 */
[----:B----4-:R-:W-:Y:S02]  /*27760*/  ISETP.GE.AND P3, PT, R40, c[0x0][0x17c], PT ;  /* 0x00005f0028007a0c */ /* 0x010fe40003f66270 */
[----:B------:R-:W-:Y:S02]  /*27770*/  ISETP.LT.AND P4, PT, R205, c[0x0][0x178], !P5 ;  /* 0x00005e00cd007a0c */ /* 0x000fe40006f81270 */
[----:B------:R-:W-:Y:S02]  /*27780*/  ISETP.LT.AND P5, PT, R207, c[0x0][0x178], !P5 ;  /* 0x00005e00cf007a0c */ /* 0x000fe40006fa1270 */
[----:B------:R-:W-:Y:S02]  /*27790*/  IADD3 R35, R33, c[0x0][0x198], RZ ;  /* 0x0000660021237a10 */ /* 0x000fe40007ffe0ff */
[----:B------:R-:W-:Y:S02]  /*277a0*/  ISETP.LT.AND P6, PT, R205, c[0x0][0x178], !P3 ;  /* 0x00005e00cd007a0c */ /* 0x000fe40005fc1270 */
[C---:B------:R-:W-:Y:S01]  /*277b0*/  IADD3 R25, R35.reuse, c[0x0][0x198], RZ ;  /* 0x0000660023197a10 */ /* 0x040fe20007ffe0ff */
[----:B------:R-:W-:Y:S01]  /*277c0*/  IMAD.WIDE R12, R35, 0x4, R6 ;  /* 0x00000004230c7825 */ /* 0x000fe200078e0206 */
[----:B------:R-:W-:-:S03]  /*277d0*/  ISETP.GE.AND P2, PT, R38, c[0x0][0x17c], PT ;  /* 0x00005f0026007a0c */ /* 0x000fc60003f46270 */
[----:B------:R-:W-:Y:S01]  /*277e0*/  IMAD.WIDE R4, R35, 0x4, R10 ;  /* 0x0000000423047825 */ /* 0x000fe200078e020a */
[----:B------:R-:W-:Y:S01]  /*277f0*/  @P4 STG.E [R12.64], R136 ;  /* 0x000000880c004986 */ /* 0x000fe2000c101908 */
[----:B------:R-:W-:Y:S02]  /*27800*/  ISETP.LT.AND P3, PT, R207, c[0x0][0x178], !P3 ;  /* 0x00005e00cf007a0c */ /* 0x000fe40005f61270 */
[----:B------:R-:W-:Y:S01]  /*27810*/  IMAD.WIDE R16, R25, 0x4, R6 ;  /* 0x0000000419107825 */ /* 0x000fe200078e0206 */
[----:B------:R-:W-:Y:S01]  /*27820*/  ISETP.LT.AND P4, PT, R205, c[0x0][0x178], !P0 ;  /* 0x00005e00cd007a0c */ /* 0x000fe20004781270 */
[----:B------:R1:W-:Y:S01]  /*27830*/  @P5 STG.E [R4.64], R28 ;  /* 0x0000001c04005986 */ /* 0x0003e2000c101908 */
[----:B------:R-:W-:Y:S02]  /*27840*/  IADD3 R33, R25, c[0x0][0x198], RZ ;  /* 0x0000660019217a10 */ /* 0x000fe40007ffe0ff */
[----:B------:R-:W-:Y:S01]  /*27850*/  ISETP.LT.AND P0, PT, R207, c[0x0][0x178], !P0 ;  /* 0x00005e00cf007a0c */ /* 0x000fe20004701270 */
[----:B------:R4:W-:Y:S01]  /*27860*/  @P6 STG.E [R16.64], R137 ;  /* 0x0000008910006986 */ /* 0x0009e2000c101908 */
[----:B------:R-:W-:-:S02]  /*27870*/  ISETP.LT.AND P5, PT, R205, c[0x0][0x178], !P2 ;  /* 0x00005e00cd007a0c */ /* 0x000fc400057a1270 */
[----:B------:R-:W-:Y:S02]  /*27880*/  ISETP.LT.AND P6, PT, R207, c[0x0][0x178], !P2 ;  /* 0x00005e00cf007a0c */ /* 0x000fe400057c1270 */
[----:B------:R-:W-:Y:S01]  /*27890*/  IADD3 R21, R33, c[0x0][0x198], RZ ;  /* 0x0000660021157a10 */ /* 0x000fe20007ffe0ff */
[----:B------:R-:W-:-:S04]  /*278a0*/  IMAD.WIDE R2, R25, 0x4, R10 ;  /* 0x0000000419027825 */ /* 0x000fc800078e020a */
[----:B------:R-:W-:Y:S01]  /*278b0*/  IMAD.WIDE R8, R33, 0x4, R6 ;  /* 0x0000000421087825 */ /* 0x000fe200078e0206 */
[----:B------:R-:W-:-:S03]  /*278c0*/  ISETP.GE.AND P2, PT, R34, c[0x0][0x17c], PT ;  /* 0x00005f0022007a0c */ /* 0x000fc60003f46270 */
[----:B-1----:R-:W-:Y:S01]  /*278d0*/  IMAD.WIDE R4, R33, 0x4, R10 ;  /* 0x0000000421047825 */ /* 0x002fe200078e020a */
[----:B------:R1:W-:Y:S03]  /*278e0*/  @P3 STG.E [R2.64], R29 ;  /* 0x0000001d02003986 */ /* 0x0003e6000c101908 */
[----:B------:R-:W-:Y:S01]  /*278f0*/  IMAD.WIDE R12, R21, 0x4, R6 ;  /* 0x00000004150c7825 */ /* 0x000fe200078e0206 */
[----:B------:R-:W-:Y:S01]  /*27900*/  @P4 STG.E [R8.64], R14 ;  /* 0x0000000e08004986 */ /* 0x000fe2000c101908 */
[----:B------:R-:W-:Y:S02]  /*27910*/  ISETP.LT.AND P4, PT, R205, c[0x0][0x178], !P1 ;  /* 0x00005e00cd007a0c */ /* 0x000fe40004f81270 */
[C---:B----4-:R-:W-:Y:S01]  /*27920*/  IMAD.WIDE R16, R21.reuse, 0x4, R10 ;  /* 0x0000000415107825 */ /* 0x050fe200078e020a */
[----:B------:R-:W-:Y:S01]  /*27930*/  IADD3 R21, R21, c[0x0][0x198], RZ ;  /* 0x0000660015157a10 */ /* 0x000fe20007ffe0ff */
[----:B------:R4:W-:Y:S01]  /*27940*/  @P0 STG.E [R4.64], R18 ;  /* 0x0000001204000986 */ /* 0x0009e2000c101908 */
[----:B---3--:R-:W-:-:S02]  /*27950*/  ISETP.GE.AND P3, PT, R32, c[0x0][0x17c], PT ;  /* 0x00005f0020007a0c */ /* 0x008fc40003f66270 */
[----:B------:R-:W-:Y:S01]  /*27960*/  ISETP.LT.AND P1, PT, R207, c[0x0][0x178], !P1 ;  /* 0x00005e00cf007a0c */ /* 0x000fe20004f21270 */
[----:B------:R3:W-:Y:S01]  /*27970*/  @P5 STG.E [R12.64], R15 ;  /* 0x0000000f0c005986 */ /* 0x0007e2000c101908 */
[----:B------:R-:W-:Y:S02]  /*27980*/  ISETP.LT.AND P5, PT, R205, c[0x0][0x178], !P2 ;  /* 0x00005e00cd007a0c */ /* 0x000fe400057a1270 */
[----:B------:R-:W-:Y:S01]  /*27990*/  ISETP.LT.AND P2, PT, R207, c[0x0][0x178], !P2 ;  /* 0x00005e00cf007a0c */ /* 0x000fe20005741270 */
[----:B------:R3:W-:Y:S01]  /*279a0*/  @P6 STG.E [R16.64], R19 ;  /* 0x0000001310006986 */ /* 0x0007e2000c101908 */
[----:B------:R-:W-:Y:S02]  /*279b0*/  IADD3 R25, R21, c[0x0][0x198], RZ ;  /* 0x0000660015197a10 */ /* 0x000fe40007ffe0ff */
[----:B------:R-:W-:Y:S01]  /*279c0*/  ISETP.LT.AND P6, PT, R205, c[0x0][0x178], !P3 ;  /* 0x00005e00cd007a0c */ /* 0x000fe20005fc1270 */
[----:B-1----:R-:W-:Y:S01]  /*279d0*/  IMAD.WIDE R2, R21, 0x4, R6 ;  /* 0x0000000415027825 */ /* 0x002fe200078e0206 */
[----:B------:R-:W-:-:S03]  /*279e0*/  IADD3 R29, R25, c[0x0][0x198], RZ ;  /* 0x00006600191d7a10 */ /* 0x000fc60007ffe0ff */
[----:B----4-:R-:W-:Y:S01]  /*279f0*/  IMAD.WIDE R4, R21, 0x4, R10 ;  /* 0x0000000415047825 */ /* 0x010fe200078e020a */
[----:B------:R1:W-:Y:S03]  /*27a00*/  @P4 STG.E [R2.64], R106 ;  /* 0x0000006a02004986 */ /* 0x0003e6000c101908 */
[----:B------:R-:W-:Y:S01]  /*27a10*/  IMAD.WIDE R8, R25, 0x4, R6 ;  /* 0x0000000419087825 */ /* 0x000fe200078e0206 */
[----:B------:R-:W-:-:S03]  /*27a20*/  ISETP.GE.AND P0, PT, R24, c[0x0][0x17c], PT ;  /* 0x00005f0018007a0c */ /* 0x000fc60003f06270 */
[----:B---3--:R-:W-:Y:S01]  /*27a30*/  IMAD.WIDE R12, R25, 0x4, R10 ;  /* 0x00000004190c7825 */ /* 0x008fe200078e020a */
[----:B------:R3:W-:Y:S03]  /*27a40*/  @P1 STG.E [R4.64], R26 ;  /* 0x0000001a04001986 */ /* 0x0007e6000c101908 */
[C---:B------:R-:W-:Y:S01]  /*27a50*/  IMAD.WIDE R14, R29.reuse, 0x4, R6 ;  /* 0x000000041d0e7825 */ /* 0x040fe200078e0206 */
[----:B------:R4:W-:Y:S01]  /*27a60*/  @P5 STG.E [R8.64], R107 ;  /* 0x0000006b08005986 */ /* 0x0009e2000c101908 */
[----:B------:R-:W-:Y:S02]  /*27a70*/  ISETP.GE.AND P4, PT, R20, c[0x0][0x17c], PT ;  /* 0x00005f0014007a0c */ /* 0x000fe40003f86270 */
[----:B------:R-:W-:Y:S01]  /*27a80*/  IADD3 R17, R29, c[0x0][0x198], RZ ;  /* 0x000066001d117a10 */ /* 0x000fe20007ffe0ff */
[----:B------:R1:W-:Y:S01]  /*27a90*/  @P2 STG.E [R12.64], R27 ;  /* 0x0000001b0c002986 */ /* 0x0003e2000c101908 */
[----:B------:R-:W-:-:S03]  /*27aa0*/  ISETP.LT.AND P3, PT, R207, c[0x0][0x178], !P3 ;  /* 0x00005e00cf007a0c */ /* 0x000fc60005f61270 */
[----:B------:R3:W-:Y:S01]  /*27ab0*/  @P6 STG.E [R14.64], R134 ;  /* 0x000000860e006986 */ /* 0x0007e2000c101908 */
[----:B------:R-:W-:Y:S02]  /*27ac0*/  ISETP.LT.AND P6, PT, R205, c[0x0][0x178], !P0 ;  /* 0x00005e00cd007a0c */ /* 0x000fe400047c1270 */
[----:B------:R-:W-:Y:S02]  /*27ad0*/  ISETP.LT.AND P0, PT, R207, c[0x0][0x178], !P0 ;  /* 0x00005e00cf007a0c */ /* 0x000fe40004701270 */
[----:B------:R-:W-:Y:S02]  /*27ae0*/  ISETP.LT.AND P5, PT, R205, c[0x0][0x178], !P4 ;  /* 0x00005e00cd007a0c */ /* 0x000fe400067a1270 */
[----:B------:R-:W-:Y:S02]  /*27af0*/  IADD3 R19, R17, c[0x0][0x198], RZ ;  /* 0x0000660011137a10 */ /* 0x000fe40007ffe0ff */
[----:B------:R-:W-:Y:S01]  /*27b00*/  ISETP.LT.AND P4, PT, R207, c[0x0][0x178], !P4 ;  /* 0x00005e00cf007a0c */ /* 0x000fe20006781270 */
[----:B-1----:R-:W-:Y:S01]  /*27b10*/  IMAD.WIDE R2, R29, 0x4, R10 ;  /* 0x000000041d027825 */ /* 0x002fe200078e020a */
[----:B------:R-:W-:-:S03]  /*27b20*/  IADD3 R21, R19, c[0x0][0x198], RZ ;  /* 0x0000660013157a10 */ /* 0x000fc60007ffe0ff */
[C---:B---3--:R-:W-:Y:S01]  /*27b30*/  IMAD.WIDE R4, R17.reuse, 0x4, R6 ;  /* 0x0000000411047825 */ /* 0x048fe200078e0206 */
[----:B------:R1:W-:Y:S03]  /*27b40*/  @P3 STG.E [R2.64], R22 ;  /* 0x0000001602003986 */ /* 0x0003e6000c101908 */
[----:B----4-:R-:W-:Y:S01]  /*27b50*/  IMAD.WIDE R8, R17, 0x4, R10 ;  /* 0x0000000411087825 */ /* 0x010fe200078e020a */
[----:B------:R1:W-:Y:S03]  /*27b60*/  @P6 STG.E [R4.64], R135 ;  /* 0x0000008704006986 */ /* 0x0003e6000c101908 */
[C---:B------:R-:W-:Y:S01]  /*27b70*/  IMAD.WIDE R12, R19.reuse, 0x4, R6 ;  /* 0x00000004130c7825 */ /* 0x040fe200078e0206 */
[----:B------:R1:W-:Y:S03]  /*27b80*/  @P0 STG.E [R8.64], R23 ;  /* 0x0000001708000986 */ /* 0x0003e6000c101908 */
[----:B------:R-:W-:Y:S01]  /*27b90*/  IMAD.WIDE R14, R19, 0x4, R10 ;  /* 0x00000004130e7825 */ /* 0x000fe200078e020a */
[----:B------:R1:W-:Y:S03]  /*27ba0*/  @P5 STG.E [R12.64], R138 ;  /* 0x0000008a0c005986 */ /* 0x0003e6000c101908 */
[C---:B------:R-:W-:Y:S01]  /*27bb0*/  IMAD.WIDE R6, R21.reuse, 0x4, R6 ;  /* 0x0000000415067825 */ /* 0x040fe200078e0206 */
[----:B------:R1:W-:Y:S03]  /*27bc0*/  @P4 STG.E [R14.64], R30 ;  /* 0x0000001e0e004986 */ /* 0x0003e6000c101908 */
[----:B------:R-:W-:Y:S01]  /*27bd0*/  IMAD.WIDE R10, R21, 0x4, R10 ;  /* 0x00000004150a7825 */ /* 0x000fe200078e020a */
[----:B--2---:R-:W-:-:S04]  /*27be0*/  ISETP.GE.AND P1, PT, R0, c[0x0][0x17c], PT ;  /* 0x00005f0000007a0c */ /* 0x004fc80003f26270 */
[----:B------:R-:W-:Y:S02]  /*27bf0*/  ISETP.LT.AND P2, PT, R205, c[0x0][0x178], !P1 ;  /* 0x00005e00cd007a0c */ /* 0x000fe40004f41270 */
[----:B------:R-:W-:-:S11]  /*27c00*/  ISETP.LT.AND P1, PT, R207, c[0x0][0x178], !P1 ;  /* 0x00005e00cf007a0c */ /* 0x000fd60004f21270 */
[----:B------:R1:W-:Y:S02]  /*27c10*/  @P2 STG.E [R6.64], R139 ;  /* 0x0000008b06002986 */ /* 0x0003e4000c101908 */
[----:B------:R-:W-:Y:S05]  /*27c20*/  @!P1 EXIT ;  /* 0x000000000000994d */ /* 0x000fea0003800000 */
[----:B------:R-:W-:Y:S01]  /*27c30*/  STG.E [R10.64], R31 ;  /* 0x0000001f0a007986 */ /* 0x000fe2000c101908 */
[----:B------:R-:W-:Y:S05]  /*27c40*/  EXIT ;  /* 0x000000000000794d */ /* 0x000fea0003800000 */
.L_x_2:
[----:B------:R-:W-:-:S00]  /*27c50*/  BRA `(.L_x_2) ;  /* 0xfffffff000007947 */ /* 0x000fc0000383ffff */
[----:B------:R-:W-:-:S00]  /*27c60*/  NOP ;  /* 0x0000000000007918 */ /* 0x000fc00000000000 */
        /* <DEDUP_REMOVED lines=9> */
.L_x_3:


//--------------------- .nv.shared.matmul_kernel  --------------------------
	.section	.nv.shared.matmul_kernel,"aw",@nobits
	.sectionflags	@""
	.align	16
